	.target	sm_80

	.elftype	@"ET_EXEC"


//--------------------- .note.nv.tkinfo           --------------------------
	.section	.note.nv.tkinfo,"",@"SHT_NOTE"
	.sectionflags	@"SHF_NOTE_NV_TKINFO"
	.tkinfo
        /*0018*/ 	.word	0x00000002
        /*0030*/ 	.string	""
        /*0030*/ 	.string	"ptxas"
        /*0030*/ 	.string	"Cuda compilation tools, release 13.0, V13.0.88"
        /*0030*/ 	.string	"Build cuda_13.0.r13.0/compiler.36424714_0"
        /*0030*/ 	.string	"-arch sm_80 -m 64 "



//--------------------- .note.nv.cuinfo           --------------------------
	.section	.note.nv.cuinfo,"",@"SHT_NOTE"
	.sectionflags	@"SHF_NOTE_NV_CUINFO"
        /*0018*/ 	.short	0x0002
        /*001a*/ 	.short	0x0050
        /*001c*/ 	.short	0x0082
	.zero		2


//--------------------- .nv.info                  --------------------------
	.section	.nv.info,"",@"SHT_CUDA_INFO"
	.align	4


	//----- nvinfo : EIATTR_REGCOUNT
	.align		4
        /*0000*/ 	.byte	0x04, 0x2f
        /*0002*/ 	.short	(.L_12 - .L_11)
	.align		4
.L_11:
        /*0004*/ 	.word	index@(_ZN5flash25flash_bwd_dot_do_o_kernelILb1E23Flash_bwd_kernel_traitsILi192ELi64ELi64ELi8ELi4ELi2ELi2ELb0ELb0EN7cutlass10bfloat16_tE19Flash_kernel_traitsILi192ELi64ELi64ELi8ES3_EEEEvNS_16Flash_bwd_paramsE)
        /*0008*/ 	.word	0x00000041


	//----- nvinfo : EIATTR_FRAME_SIZE
	.align		4
.L_12:
        /*000c*/ 	.byte	0x04, 0x11
        /*000e*/ 	.short	(.L_14 - .L_13)
	.align		4
.L_13:
        /*0010*/ 	.word	index@(_ZN5flash25flash_bwd_dot_do_o_kernelILb1E23Flash_bwd_kernel_traitsILi192ELi64ELi64ELi8ELi4ELi2ELi2ELb0ELb0EN7cutlass10bfloat16_tE19Flash_kernel_traitsILi192ELi64ELi64ELi8ES3_EEEEvNS_16Flash_bwd_paramsE)
        /*0014*/ 	.word	0x00000000


	//----- nvinfo : EIATTR_REGCOUNT
	.align		4
.L_14:
        /*0018*/ 	.byte	0x04, 0x2f
        /*001a*/ 	.short	(.L_16 - .L_15)
	.align		4
.L_15:
        /*001c*/ 	.word	index@(_ZN5flash25flash_bwd_dot_do_o_kernelILb0E23Flash_bwd_kernel_traitsILi192ELi64ELi64ELi8ELi4ELi2ELi2ELb0ELb0EN7cutlass10bfloat16_tE19Flash_kernel_traitsILi192ELi64ELi64ELi8ES3_EEEEvNS_16Flash_bwd_paramsE)
        /*0020*/ 	.word	0x0000003e


	//----- nvinfo : EIATTR_FRAME_SIZE
	.align		4
.L_16:
        /*0024*/ 	.byte	0x04, 0x11
        /*0026*/ 	.short	(.L_18 - .L_17)
	.align		4
.L_17:
        /*0028*/ 	.word	index@(_ZN5flash25flash_bwd_dot_do_o_kernelILb0E23Flash_bwd_kernel_traitsILi192ELi64ELi64ELi8ELi4ELi2ELi2ELb0ELb0EN7cutlass10bfloat16_tE19Flash_kernel_traitsILi192ELi64ELi64ELi8ES3_EEEEvNS_16Flash_bwd_paramsE)
        /*002c*/ 	.word	0x00000000


	//----- nvinfo : EIATTR_REGCOUNT
	.align		4
.L_18:
        /*0030*/ 	.byte	0x04, 0x2f
        /*0032*/ 	.short	(.L_20 - .L_19)
	.align		4
.L_19:
        /*0034*/ 	.word	index@(_ZN5flash44flash_bwd_dq_dk_dv_loop_seqk_parallel_kernelI23Flash_bwd_kernel_traitsILi192ELi64ELi64ELi8ELi4ELi2ELi2ELb0ELb0EN7cutlass10bfloat16_tE19Flash_kernel_traitsILi192ELi64ELi64ELi8ES3_EELb0ELb0ELb1ELb1ELb0ELb0ELb1EEEvNS_16Flash_bwd_paramsE)
        /*0038*/ 	.word	0x000000ff


	//----- nvinfo : EIATTR_FRAME_SIZE
	.align		4
.L_20:
        /*003c*/ 	.byte	0x04, 0x11
        /*003e*/ 	.short	(.L_22 - .L_21)
	.align		4
.L_21:
        /*0040*/ 	.word	index@(_ZN5flash44flash_bwd_dq_dk_dv_loop_seqk_parallel_kernelI23Flash_bwd_kernel_traitsILi192ELi64ELi64ELi8ELi4ELi2ELi2ELb0ELb0EN7cutlass10bfloat16_tE19Flash_kernel_traitsILi192ELi64ELi64ELi8ES3_EELb0ELb0ELb1ELb1ELb0ELb0ELb1EEEvNS_16Flash_bwd_paramsE)
        /*0044*/ 	.word	0x00000000


	//----- nvinfo : EIATTR_REGCOUNT
	.align		4
.L_22:
        /*0048*/ 	.byte	0x04, 0x2f
        /*004a*/ 	.short	(.L_24 - .L_23)
	.align		4
.L_23:
        /*004c*/ 	.word	index@(_ZN5flash44flash_bwd_dq_dk_dv_loop_seqk_parallel_kernelI23Flash_bwd_kernel_traitsILi192ELi64ELi64ELi8ELi4ELi2ELi2ELb0ELb0EN7cutlass10bfloat16_tE19Flash_kernel_traitsILi192ELi64ELi64ELi8ES3_EELb1ELb0ELb1ELb1ELb0ELb0ELb0EEEvNS_16Flash_bwd_paramsE)
        /*0050*/ 	.word	0x000000ff


	//----- nvinfo : EIATTR_FRAME_SIZE
	.align		4
.L_24:
        /*0054*/ 	.byte	0x04, 0x11
        /*0056*/ 	.short	(.L_26 - .L_25)
	.align		4
.L_25:
        /*0058*/ 	.word	index@(_ZN5flash44flash_bwd_dq_dk_dv_loop_seqk_parallel_kernelI23Flash_bwd_kernel_traitsILi192ELi64ELi64ELi8ELi4ELi2ELi2ELb0ELb0EN7cutlass10bfloat16_tE19Flash_kernel_traitsILi192ELi64ELi64ELi8ES3_EELb1ELb0ELb1ELb1ELb0ELb0ELb0EEEvNS_16Flash_bwd_paramsE)
        /*005c*/ 	.word	0x00000010


	//----- nvinfo : EIATTR_REGCOUNT
	.align		4
.L_26:
        /*0060*/ 	.byte	0x04, 0x2f
        /*0062*/ 	.short	(.L_28 - .L_27)
	.align		4
.L_27:
        /*0064*/ 	.word	index@(_ZN5flash44flash_bwd_dq_dk_dv_loop_seqk_parallel_kernelI23Flash_bwd_kernel_traitsILi192ELi64ELi64ELi8ELi4ELi2ELi2ELb0ELb0EN7cutlass10bfloat16_tE19Flash_kernel_traitsILi192ELi64ELi64ELi8ES3_EELb0ELb0ELb1ELb0ELb0ELb1ELb1EEEvNS_16Flash_bwd_paramsE)
        /*0068*/ 	.word	0x000000fd


	//----- nvinfo : EIATTR_FRAME_SIZE
	.align		4
.L_28:
        /*006c*/ 	.byte	0x04, 0x11
        /*006e*/ 	.short	(.L_30 - .L_29)
	.align		4
.L_29:
        /*0070*/ 	.word	index@(_ZN5flash44flash_bwd_dq_dk_dv_loop_seqk_parallel_kernelI23Flash_bwd_kernel_traitsILi192ELi64ELi64ELi8ELi4ELi2ELi2ELb0ELb0EN7cutlass10bfloat16_tE19Flash_kernel_traitsILi192ELi64ELi64ELi8ES3_EELb0ELb0ELb1ELb0ELb0ELb1ELb1EEEvNS_16Flash_bwd_paramsE)
        /*0074*/ 	.word	0x00000000


	//----- nvinfo : EIATTR_REGCOUNT
	.align		4
.L_30:
        /*0078*/ 	.byte	0x04, 0x2f
        /*007a*/ 	.short	(.L_32 - .L_31)
	.align		4
.L_31:
        /*007c*/ 	.word	index@(_ZN5flash44flash_bwd_dq_dk_dv_loop_seqk_parallel_kernelI23Flash_bwd_kernel_traitsILi192ELi64ELi64ELi8ELi4ELi2ELi2ELb0ELb0EN7cutlass10bfloat16_tE19Flash_kernel_traitsILi192ELi64ELi64ELi8ES3_EELb1ELb0ELb1ELb0ELb0ELb1ELb0EEEvNS_16Flash_bwd_paramsE)
        /*0080*/ 	.word	0x000000fe


	//----- nvinfo : EIATTR_FRAME_SIZE
	.align		4
.L_32:
        /*0084*/ 	.byte	0x04, 0x11
        /*0086*/ 	.short	(.L_34 - .L_33)
	.align		4
.L_33:
        /*0088*/ 	.word	index@(_ZN5flash44flash_bwd_dq_dk_dv_loop_seqk_parallel_kernelI23Flash_bwd_kernel_traitsILi192ELi64ELi64ELi8ELi4ELi2ELi2ELb0ELb0EN7cutlass10bfloat16_tE19Flash_kernel_traitsILi192ELi64ELi64ELi8ES3_EELb1ELb0ELb1ELb0ELb0ELb1ELb0EEEvNS_16Flash_bwd_paramsE)
        /*008c*/ 	.word	0x00000000


	//----- nvinfo : EIATTR_REGCOUNT
	.align		4
.L_34:
        /*0090*/ 	.byte	0x04, 0x2f
        /*0092*/ 	.short	(.L_36 - .L_35)
	.align		4
.L_35:
        /*0094*/ 	.word	index@(_ZN5flash44flash_bwd_dq_dk_dv_loop_seqk_parallel_kernelI23Flash_bwd_kernel_traitsILi192ELi64ELi64ELi8ELi4ELi2ELi2ELb0ELb0EN7cutlass10bfloat16_tE19Flash_kernel_traitsILi192ELi64ELi64ELi8ES3_EELb0ELb0ELb0ELb1ELb0ELb0ELb1EEEvNS_16Flash_bwd_paramsE)
        /*0098*/ 	.word	0x000000ff


	//----- nvinfo : EIATTR_FRAME_SIZE
	.align		4
.L_36:
        /*009c*/ 	.byte	0x04, 0x11
        /*009e*/ 	.short	(.L_38 - .L_37)
	.align		4
.L_37:
        /*00a0*/ 	.word	index@(_ZN5flash44flash_bwd_dq_dk_dv_loop_seqk_parallel_kernelI23Flash_bwd_kernel_traitsILi192ELi64ELi64ELi8ELi4ELi2ELi2ELb0ELb0EN7cutlass10bfloat16_tE19Flash_kernel_traitsILi192ELi64ELi64ELi8ES3_EELb0ELb0ELb0ELb1ELb0ELb0ELb1EEEvNS_16Flash_bwd_paramsE)
        /*00a4*/ 	.word	0x00000010


	//----- nvinfo : EIATTR_REGCOUNT
	.align		4
.L_38:
        /*00a8*/ 	.byte	0x04, 0x2f
        /*00aa*/ 	.short	(.L_40 - .L_39)
	.align		4
.L_39:
        /*00ac*/ 	.word	index@(_ZN5flash44flash_bwd_dq_dk_dv_loop_seqk_parallel_kernelI23Flash_bwd_kernel_traitsILi192ELi64ELi64ELi8ELi4ELi2ELi2ELb0ELb0EN7cutlass10bfloat16_tE19Flash_kernel_traitsILi192ELi64ELi64ELi8ES3_EELb1ELb0ELb0ELb1ELb0ELb0ELb0EEEvNS_16Flash_bwd_paramsE)
        /*00b0*/ 	.word	0x000000ff


	//----- nvinfo : EIATTR_FRAME_SIZE
	.align		4
.L_40:
        /*00b4*/ 	.byte	0x04, 0x11
        /*00b6*/ 	.short	(.L_42 - .L_41)
	.align		4
.L_41:
        /*00b8*/ 	.word	index@(_ZN5flash44flash_bwd_dq_dk_dv_loop_seqk_parallel_kernelI23Flash_bwd_kernel_traitsILi192ELi64ELi64ELi8ELi4ELi2ELi2ELb0ELb0EN7cutlass10bfloat16_tE19Flash_kernel_traitsILi192ELi64ELi64ELi8ES3_EELb1ELb0ELb0ELb1ELb0ELb0ELb0EEEvNS_16Flash_bwd_paramsE)
        /*00bc*/ 	.word	0x00000030


	//----- nvinfo : EIATTR_REGCOUNT
	.align		4
.L_42:
        /*00c0*/ 	.byte	0x04, 0x2f
        /*00c2*/ 	.short	(.L_44 - .L_43)
	.align		4
.L_43:
        /*00c4*/ 	.word	index@(_ZN5flash44flash_bwd_dq_dk_dv_loop_seqk_parallel_kernelI23Flash_bwd_kernel_traitsILi192ELi64ELi64ELi8ELi4ELi2ELi2ELb0ELb0EN7cutlass10bfloat16_tE19Flash_kernel_traitsILi192ELi64ELi64ELi8ES3_EELb0ELb0ELb0ELb0ELb0ELb1ELb1EEEvNS_16Flash_bwd_paramsE)
        /*00c8*/ 	.word	0x000000ff


	//----- nvinfo : EIATTR_FRAME_SIZE
	.align		4
.L_44:
        /*00cc*/ 	.byte	0x04, 0x11
        /*00ce*/ 	.short	(.L_46 - .L_45)
	.align		4
.L_45:
        /*00d0*/ 	.word	index@(_ZN5flash44flash_bwd_dq_dk_dv_loop_seqk_parallel_kernelI23Flash_bwd_kernel_traitsILi192ELi64ELi64ELi8ELi4ELi2ELi2ELb0ELb0EN7cutlass10bfloat16_tE19Flash_kernel_traitsILi192ELi64ELi64ELi8ES3_EELb0ELb0ELb0ELb0ELb0ELb1ELb1EEEvNS_16Flash_bwd_paramsE)
        /*00d4*/ 	.word	0x00000018


	//----- nvinfo : EIATTR_REGCOUNT
	.align		4
.L_46:
        /*00d8*/ 	.byte	0x04, 0x2f
        /*00da*/ 	.short	(.L_48 - .L_47)
	.align		4
.L_47:
        /*00dc*/ 	.word	index@(_ZN5flash44flash_bwd_dq_dk_dv_loop_seqk_parallel_kernelI23Flash_bwd_kernel_traitsILi192ELi64ELi64ELi8ELi4ELi2ELi2ELb0ELb0EN7cutlass10bfloat16_tE19Flash_kernel_traitsILi192ELi64ELi64ELi8ES3_EELb1ELb0ELb0ELb0ELb0ELb1ELb0EEEvNS_16Flash_bwd_paramsE)
        /*00e0*/ 	.word	0x000000ff


	//----- nvinfo : EIATTR_FRAME_SIZE
	.align		4
.L_48:
        /*00e4*/ 	.byte	0x04, 0x11
        /*00e6*/ 	.short	(.L_50 - .L_49)
	.align		4
.L_49:
        /*00e8*/ 	.word	index@(_ZN5flash44flash_bwd_dq_dk_dv_loop_seqk_parallel_kernelI23Flash_bwd_kernel_traitsILi192ELi64ELi64ELi8ELi4ELi2ELi2ELb0ELb0EN7cutlass10bfloat16_tE19Flash_kernel_traitsILi192ELi64ELi64ELi8ES3_EELb1ELb0ELb0ELb0ELb0ELb1ELb0EEEvNS_16Flash_bwd_paramsE)
        /*00ec*/ 	.word	0x00000018


	//----- nvinfo : EIATTR_REGCOUNT
	.align		4
.L_50:
        /*00f0*/ 	.byte	0x04, 0x2f
        /*00f2*/ 	.short	(.L_52 - .L_51)
	.align		4
.L_51:
        /*00f4*/ 	.word	index@(_ZN5flash44flash_bwd_dq_dk_dv_loop_seqk_parallel_kernelI23Flash_bwd_kernel_traitsILi192ELi64ELi64ELi8ELi4ELi2ELi2ELb0ELb0EN7cutlass10bfloat16_tE19Flash_kernel_traitsILi192ELi64ELi64ELi8ES3_EELb0ELb0ELb1ELb0ELb0ELb0ELb1EEEvNS_16Flash_bwd_paramsE)
        /*00f8*/ 	.word	0x000000fe


	//----- nvinfo : EIATTR_FRAME_SIZE
	.align		4
.L_52:
        /*00fc*/ 	.byte	0x04, 0x11
        /*00fe*/ 	.short	(.L_54 - .L_53)
	.align		4
.L_53:
        /*0100*/ 	.word	index@(_ZN5flash44flash_bwd_dq_dk_dv_loop_seqk_parallel_kernelI23Flash_bwd_kernel_traitsILi192ELi64ELi64ELi8ELi4ELi2ELi2ELb0ELb0EN7cutlass10bfloat16_tE19Flash_kernel_traitsILi192ELi64ELi64ELi8ES3_EELb0ELb0ELb1ELb0ELb0ELb0ELb1EEEvNS_16Flash_bwd_paramsE)
        /*0104*/ 	.word	0x00000000


	//----- nvinfo : EIATTR_REGCOUNT
	.align		4
.L_54:
        /*0108*/ 	.byte	0x04, 0x2f
        /*010a*/ 	.short	(.L_56 - .L_55)
	.align		4
.L_55:
        /*010c*/ 	.word	index@(_ZN5flash44flash_bwd_dq_dk_dv_loop_seqk_parallel_kernelI23Flash_bwd_kernel_traitsILi192ELi64ELi64ELi8ELi4ELi2ELi2ELb0ELb0EN7cutlass10bfloat16_tE19Flash_kernel_traitsILi192ELi64ELi64ELi8ES3_EELb1ELb0ELb1ELb0ELb0ELb0ELb0EEEvNS_16Flash_bwd_paramsE)
        /*0110*/ 	.word	0x000000ff


	//----- nvinfo : EIATTR_FRAME_SIZE
	.align		4
.L_56:
        /*0114*/ 	.byte	0x04, 0x11
        /*0116*/ 	.short	(.L_58 - .L_57)
	.align		4
.L_57:
        /*0118*/ 	.word	index@(_ZN5flash44flash_bwd_dq_dk_dv_loop_seqk_parallel_kernelI23Flash_bwd_kernel_traitsILi192ELi64ELi64ELi8ELi4ELi2ELi2ELb0ELb0EN7cutlass10bfloat16_tE19Flash_kernel_traitsILi192ELi64ELi64ELi8ES3_EELb1ELb0ELb1ELb0ELb0ELb0ELb0EEEvNS_16Flash_bwd_paramsE)
        /*011c*/ 	.word	0x00000000


	//----- nvinfo : EIATTR_REGCOUNT
	.align		4
.L_58:
        /*0120*/ 	.byte	0x04, 0x2f
        /*0122*/ 	.short	(.L_60 - .L_59)
	.align		4
.L_59:
        /*0124*/ 	.word	index@(_ZN5flash44flash_bwd_dq_dk_dv_loop_seqk_parallel_kernelI23Flash_bwd_kernel_traitsILi192ELi64ELi64ELi8ELi4ELi2ELi2ELb0ELb0EN7cutlass10bfloat16_tE19Flash_kernel_traitsILi192ELi64ELi64ELi8ES3_EELb0ELb0ELb0ELb0ELb0ELb0ELb1EEEvNS_16Flash_bwd_paramsE)
        /*0128*/ 	.word	0x000000ff


	//----- nvinfo : EIATTR_FRAME_SIZE
	.align		4
.L_60:
        /*012c*/ 	.byte	0x04, 0x11
        /*012e*/ 	.short	(.L_62 - .L_61)
	.align		4
.L_61:
        /*0130*/ 	.word	index@(_ZN5flash44flash_bwd_dq_dk_dv_loop_seqk_parallel_kernelI23Flash_bwd_kernel_traitsILi192ELi64ELi64ELi8ELi4ELi2ELi2ELb0ELb0EN7cutlass10bfloat16_tE19Flash_kernel_traitsILi192ELi64ELi64ELi8ES3_EELb0ELb0ELb0ELb0ELb0ELb0ELb1EEEvNS_16Flash_bwd_paramsE)
        /*0134*/ 	.word	0x00000018


	//----- nvinfo : EIATTR_REGCOUNT
	.align		4
.L_62:
        /*0138*/ 	.byte	0x04, 0x2f
        /*013a*/ 	.short	(.L_64 - .L_63)
	.align		4
.L_63:
        /*013c*/ 	.word	index@(_ZN5flash44flash_bwd_dq_dk_dv_loop_seqk_parallel_kernelI23Flash_bwd_kernel_traitsILi192ELi64ELi64ELi8ELi4ELi2ELi2ELb0ELb0EN7cutlass10bfloat16_tE19Flash_kernel_traitsILi192ELi64ELi64ELi8ES3_EELb1ELb0ELb0ELb0ELb0ELb0ELb0EEEvNS_16Flash_bwd_paramsE)
        /*0140*/ 	.word	0x000000ff


	//----- nvinfo : EIATTR_FRAME_SIZE
	.align		4
.L_64:
        /*0144*/ 	.byte	0x04, 0x11
        /*0146*/ 	.short	(.L_66 - .L_65)
	.align		4
.L_65:
        /*0148*/ 	.word	index@(_ZN5flash44flash_bwd_dq_dk_dv_loop_seqk_parallel_kernelI23Flash_bwd_kernel_traitsILi192ELi64ELi64ELi8ELi4ELi2ELi2ELb0ELb0EN7cutlass10bfloat16_tE19Flash_kernel_traitsILi192ELi64ELi64ELi8ES3_EELb1ELb0ELb0ELb0ELb0ELb0ELb0EEEvNS_16Flash_bwd_paramsE)
        /*014c*/ 	.word	0x00000010


	//----- nvinfo : EIATTR_REGCOUNT
	.align		4
.L_66:
        /*0150*/ 	.byte	0x04, 0x2f
        /*0152*/ 	.short	(.L_68 - .L_67)
	.align		4
.L_67:
        /*0154*/ 	.word	index@(_ZN5flash27flash_bwd_convert_dq_kernelI23Flash_bwd_kernel_traitsILi192ELi64ELi64ELi8ELi4ELi2ELi2ELb0ELb0EN7cutlass10bfloat16_tE19Flash_kernel_traitsILi192ELi64ELi64ELi8ES3_EEEEvNS_16Flash_bwd_paramsEi)
        /*0158*/ 	.word	0x00000060


	//----- nvinfo : EIATTR_FRAME_SIZE
	.align		4
.L_68:
        /*015c*/ 	.byte	0x04, 0x11
        /*015e*/ 	.short	(.L_70 - .L_69)
	.align		4
.L_69:
        /*0160*/ 	.word	index@(_ZN5flash27flash_bwd_convert_dq_kernelI23Flash_bwd_kernel_traitsILi192ELi64ELi64ELi8ELi4ELi2ELi2ELb0ELb0EN7cutlass10bfloat16_tE19Flash_kernel_traitsILi192ELi64ELi64ELi8ES3_EEEEvNS_16Flash_bwd_paramsEi)
        /*0164*/ 	.word	0x00000000


	//----- nvinfo : EIATTR_REGCOUNT
	.align		4
.L_70:
        /*0168*/ 	.byte	0x04, 0x2f
        /*016a*/ 	.short	(.L_72 - .L_71)
	.align		4
.L_71:
        /*016c*/ 	.word	index@(_ZN5flash25flash_bwd_dot_do_o_kernelILb1E23Flash_bwd_kernel_traitsILi192ELi64ELi64ELi8ELi4ELi2ELi2ELb1ELb1EN7cutlass10bfloat16_tE19Flash_kernel_traitsILi192ELi64ELi64ELi8ES3_EEEEvNS_16Flash_bwd_paramsE)
        /*0170*/ 	.word	0x00000041


	//----- nvinfo : EIATTR_FRAME_SIZE
	.align		4
.L_72:
        /*0174*/ 	.byte	0x04, 0x11
        /*0176*/ 	.short	(.L_74 - .L_73)
	.align		4
.L_73:
        /*0178*/ 	.word	index@(_ZN5flash25flash_bwd_dot_do_o_kernelILb1E23Flash_bwd_kernel_traitsILi192ELi64ELi64ELi8ELi4ELi2ELi2ELb1ELb1EN7cutlass10bfloat16_tE19Flash_kernel_traitsILi192ELi64ELi64ELi8ES3_EEEEvNS_16Flash_bwd_paramsE)
        /*017c*/ 	.word	0x00000000


	//----- nvinfo : EIATTR_REGCOUNT
	.align		4
.L_74:
        /*0180*/ 	.byte	0x04, 0x2f
        /*0182*/ 	.short	(.L_76 - .L_75)
	.align		4
.L_75:
        /*0184*/ 	.word	index@(_ZN5flash25flash_bwd_dot_do_o_kernelILb0E23Flash_bwd_kernel_traitsILi192ELi64ELi64ELi8ELi4ELi2ELi2ELb1ELb1EN7cutlass10bfloat16_tE19Flash_kernel_traitsILi192ELi64ELi64ELi8ES3_EEEEvNS_16Flash_bwd_paramsE)
        /*0188*/ 	.word	0x0000003e


	//----- nvinfo : EIATTR_FRAME_SIZE
	.align		4
.L_76:
        /*018c*/ 	.byte	0x04, 0x11
        /*018e*/ 	.short	(.L_78 - .L_77)
	.align		4
.L_77:
        /*0190*/ 	.word	index@(_ZN5flash25flash_bwd_dot_do_o_kernelILb0E23Flash_bwd_kernel_traitsILi192ELi64ELi64ELi8ELi4ELi2ELi2ELb1ELb1EN7cutlass10bfloat16_tE19Flash_kernel_traitsILi192ELi64ELi64ELi8ES3_EEEEvNS_16Flash_bwd_paramsE)
        /*0194*/ 	.word	0x00000000


	//----- nvinfo : EIATTR_REGCOUNT
	.align		4
.L_78:
        /*0198*/ 	.byte	0x04, 0x2f
        /*019a*/ 	.short	(.L_80 - .L_79)
	.align		4
.L_79:
        /*019c*/ 	.word	index@(_ZN5flash44flash_bwd_dq_dk_dv_loop_seqk_parallel_kernelI23Flash_bwd_kernel_traitsILi192ELi64ELi64ELi8ELi4ELi2ELi2ELb1ELb1EN7cutlass10bfloat16_tE19Flash_kernel_traitsILi192ELi64ELi64ELi8ES3_EELb0ELb0ELb1ELb1ELb0ELb0ELb1EEEvNS_16Flash_bwd_paramsE)
        /*01a0*/ 	.word	0x000000ff


	//----- nvinfo : EIATTR_FRAME_SIZE
	.align		4
.L_80:
        /*01a4*/ 	.byte	0x04, 0x11
        /*01a6*/ 	.short	(.L_82 - .L_81)
	.align		4
.L_81:
        /*01a8*/ 	.word	index@(_ZN5flash44flash_bwd_dq_dk_dv_loop_seqk_parallel_kernelI23Flash_bwd_kernel_traitsILi192ELi64ELi64ELi8ELi4ELi2ELi2ELb1ELb1EN7cutlass10bfloat16_tE19Flash_kernel_traitsILi192ELi64ELi64ELi8ES3_EELb0ELb0ELb1ELb1ELb0ELb0ELb1EEEvNS_16Flash_bwd_paramsE)
        /*01ac*/ 	.word	0x000000d8


	//----- nvinfo : EIATTR_REGCOUNT
	.align		4
.L_82:
        /*01b0*/ 	.byte	0x04, 0x2f
        /*01b2*/ 	.short	(.L_84 - .L_83)
	.align		4
.L_83:
        /*01b4*/ 	.word	index@(_ZN5flash44flash_bwd_dq_dk_dv_loop_seqk_parallel_kernelI23Flash_bwd_kernel_traitsILi192ELi64ELi64ELi8ELi4ELi2ELi2ELb1ELb1EN7cutlass10bfloat16_tE19Flash_kernel_traitsILi192ELi64ELi64ELi8ES3_EELb1ELb0ELb1ELb1ELb0ELb0ELb0EEEvNS_16Flash_bwd_paramsE)
        /*01b8*/ 	.word	0x000000ff


	//----- nvinfo : EIATTR_FRAME_SIZE
	.align		4
.L_84:
        /*01bc*/ 	.byte	0x04, 0x11
        /*01be*/ 	.short	(.L_86 - .L_85)
	.align		4
.L_85:
        /*01c0*/ 	.word	index@(_ZN5flash44flash_bwd_dq_dk_dv_loop_seqk_parallel_kernelI23Flash_bwd_kernel_traitsILi192ELi64ELi64ELi8ELi4ELi2ELi2ELb1ELb1EN7cutlass10bfloat16_tE19Flash_kernel_traitsILi192ELi64ELi64ELi8ES3_EELb1ELb0ELb1ELb1ELb0ELb0ELb0EEEvNS_16Flash_bwd_paramsE)
        /*01c4*/ 	.word	0x000000e0


	//----- nvinfo : EIATTR_REGCOUNT
	.align		4
.L_86:
        /*01c8*/ 	.byte	0x04, 0x2f
        /*01ca*/ 	.short	(.L_88 - .L_87)
	.align		4
.L_87:
        /*01cc*/ 	.word	index@(_ZN5flash44flash_bwd_dq_dk_dv_loop_seqk_parallel_kernelI23Flash_bwd_kernel_traitsILi192ELi64ELi64ELi8ELi4ELi2ELi2ELb1ELb1EN7cutlass10bfloat16_tE19Flash_kernel_traitsILi192ELi64ELi64ELi8ES3_EELb0ELb0ELb1ELb0ELb0ELb1ELb1EEEvNS_16Flash_bwd_paramsE)
        /*01d0*/ 	.word	0x000000ff


	//----- nvinfo : EIATTR_FRAME_SIZE
	.align		4
.L_88:
        /*01d4*/ 	.byte	0x04, 0x11
        /*01d6*/ 	.short	(.L_90 - .L_89)
	.align		4
.L_89:
        /*01d8*/ 	.word	index@(_ZN5flash44flash_bwd_dq_dk_dv_loop_seqk_parallel_kernelI23Flash_bwd_kernel_traitsILi192ELi64ELi64ELi8ELi4ELi2ELi2ELb1ELb1EN7cutlass10bfloat16_tE19Flash_kernel_traitsILi192ELi64ELi64ELi8ES3_EELb0ELb0ELb1ELb0ELb0ELb1ELb1EEEvNS_16Flash_bwd_paramsE)
        /*01dc*/ 	.word	0x000000d0


	//----- nvinfo : EIATTR_REGCOUNT
	.align		4
.L_90:
        /*01e0*/ 	.byte	0x04, 0x2f
        /*01e2*/ 	.short	(.L_92 - .L_91)
	.align		4
.L_91:
        /*01e4*/ 	.word	index@(_ZN5flash44flash_bwd_dq_dk_dv_loop_seqk_parallel_kernelI23Flash_bwd_kernel_traitsILi192ELi64ELi64ELi8ELi4ELi2ELi2ELb1ELb1EN7cutlass10bfloat16_tE19Flash_kernel_traitsILi192ELi64ELi64ELi8ES3_EELb1ELb0ELb1ELb0ELb0ELb1ELb0EEEvNS_16Flash_bwd_paramsE)
        /*01e8*/ 	.word	0x000000ff


	//----- nvinfo : EIATTR_FRAME_SIZE
	.align		4
.L_92:
        /*01ec*/ 	.byte	0x04, 0x11
        /*01ee*/ 	.short	(.L_94 - .L_93)
	.align		4
.L_93:
        /*01f0*/ 	.word	index@(_ZN5flash44flash_bwd_dq_dk_dv_loop_seqk_parallel_kernelI23Flash_bwd_kernel_traitsILi192ELi64ELi64ELi8ELi4ELi2ELi2ELb1ELb1EN7cutlass10bfloat16_tE19Flash_kernel_traitsILi192ELi64ELi64ELi8ES3_EELb1ELb0ELb1ELb0ELb0ELb1ELb0EEEvNS_16Flash_bwd_paramsE)
        /*01f4*/ 	.word	0x000000d8


	//----- nvinfo : EIATTR_REGCOUNT
	.align		4
.L_94:
        /*01f8*/ 	.byte	0x04, 0x2f
        /*01fa*/ 	.short	(.L_96 - .L_95)
	.align		4
.L_95:
        /*01fc*/ 	.word	index@(_ZN5flash44flash_bwd_dq_dk_dv_loop_seqk_parallel_kernelI23Flash_bwd_kernel_traitsILi192ELi64ELi64ELi8ELi4ELi2ELi2ELb1ELb1EN7cutlass10bfloat16_tE19Flash_kernel_traitsILi192ELi64ELi64ELi8ES3_EELb0ELb0ELb0ELb1ELb0ELb0ELb1EEEvNS_16Flash_bwd_paramsE)
        /*0200*/ 	.word	0x000000ff


	//----- nvinfo : EIATTR_FRAME_SIZE
	.align		4
.L_96:
        /*0204*/ 	.byte	0x04, 0x11
        /*0206*/ 	.short	(.L_98 - .L_97)
	.align		4
.L_97:
        /*0208*/ 	.word	index@(_ZN5flash44flash_bwd_dq_dk_dv_loop_seqk_parallel_kernelI23Flash_bwd_kernel_traitsILi192ELi64ELi64ELi8ELi4ELi2ELi2ELb1ELb1EN7cutlass10bfloat16_tE19Flash_kernel_traitsILi192ELi64ELi64ELi8ES3_EELb0ELb0ELb0ELb1ELb0ELb0ELb1EEEvNS_16Flash_bwd_paramsE)
        /*020c*/ 	.word	0x000000d8


	//----- nvinfo : EIATTR_REGCOUNT
	.align		4
.L_98:
        /*0210*/ 	.byte	0x04, 0x2f
        /*0212*/ 	.short	(.L_100 - .L_99)
	.align		4
.L_99:
        /*0214*/ 	.word	index@(_ZN5flash44flash_bwd_dq_dk_dv_loop_seqk_parallel_kernelI23Flash_bwd_kernel_traitsILi192ELi64ELi64ELi8ELi4ELi2ELi2ELb1ELb1EN7cutlass10bfloat16_tE19Flash_kernel_traitsILi192ELi64ELi64ELi8ES3_EELb1ELb0ELb0ELb1ELb0ELb0ELb0EEEvNS_16Flash_bwd_paramsE)
        /*0218*/ 	.word	0x000000ff


	//----- nvinfo : EIATTR_FRAME_SIZE
	.align		4
.L_100:
        /*021c*/ 	.byte	0x04, 0x11
        /*021e*/ 	.short	(.L_102 - .L_101)
	.align		4
.L_101:
        /*0220*/ 	.word	index@(_ZN5flash44flash_bwd_dq_dk_dv_loop_seqk_parallel_kernelI23Flash_bwd_kernel_traitsILi192ELi64ELi64ELi8ELi4ELi2ELi2ELb1ELb1EN7cutlass10bfloat16_tE19Flash_kernel_traitsILi192ELi64ELi64ELi8ES3_EELb1ELb0ELb0ELb1ELb0ELb0ELb0EEEvNS_16Flash_bwd_paramsE)
        /*0224*/ 	.word	0x000000e8


	//----- nvinfo : EIATTR_REGCOUNT
	.align		4
.L_102:
        /*0228*/ 	.byte	0x04, 0x2f
        /*022a*/ 	.short	(.L_104 - .L_103)
	.align		4
.L_103:
        /*022c*/ 	.word	index@(_ZN5flash44flash_bwd_dq_dk_dv_loop_seqk_parallel_kernelI23Flash_bwd_kernel_traitsILi192ELi64ELi64ELi8ELi4ELi2ELi2ELb1ELb1EN7cutlass10bfloat16_tE19Flash_kernel_traitsILi192ELi64ELi64ELi8ES3_EELb0ELb0ELb0ELb0ELb0ELb1ELb1EEEvNS_16Flash_bwd_paramsE)
        /*0230*/ 	.word	0x000000ff


	//----- nvinfo : EIATTR_FRAME_SIZE
	.align		4
.L_104:
        /*0234*/ 	.byte	0x04, 0x11
        /*0236*/ 	.short	(.L_106 - .L_105)
	.align		4
.L_105:
        /*0238*/ 	.word	index@(_ZN5flash44flash_bwd_dq_dk_dv_loop_seqk_parallel_kernelI23Flash_bwd_kernel_traitsILi192ELi64ELi64ELi8ELi4ELi2ELi2ELb1ELb1EN7cutlass10bfloat16_tE19Flash_kernel_traitsILi192ELi64ELi64ELi8ES3_EELb0ELb0ELb0ELb0ELb0ELb1ELb1EEEvNS_16Flash_bwd_paramsE)
        /*023c*/ 	.word	0x000000d0


	//----- nvinfo : EIATTR_REGCOUNT
	.align		4
.L_106:
        /*0240*/ 	.byte	0x04, 0x2f
        /*0242*/ 	.short	(.L_108 - .L_107)
	.align		4
.L_107:
        /*0244*/ 	.word	index@(_ZN5flash44flash_bwd_dq_dk_dv_loop_seqk_parallel_kernelI23Flash_bwd_kernel_traitsILi192ELi64ELi64ELi8ELi4ELi2ELi2ELb1ELb1EN7cutlass10bfloat16_tE19Flash_kernel_traitsILi192ELi64ELi64ELi8ES3_EELb1ELb0ELb0ELb0ELb0ELb1ELb0EEEvNS_16Flash_bwd_paramsE)
        /*0248*/ 	.word	0x000000ff


	//----- nvinfo : EIATTR_FRAME_SIZE
	.align		4
.L_108:
        /*024c*/ 	.byte	0x04, 0x11
        /*024e*/ 	.short	(.L_110 - .L_109)
	.align		4
.L_109:
        /*0250*/ 	.word	index@(_ZN5flash44flash_bwd_dq_dk_dv_loop_seqk_parallel_kernelI23Flash_bwd_kernel_traitsILi192ELi64ELi64ELi8ELi4ELi2ELi2ELb1ELb1EN7cutlass10bfloat16_tE19Flash_kernel_traitsILi192ELi64ELi64ELi8ES3_EELb1ELb0ELb0ELb0ELb0ELb1ELb0EEEvNS_16Flash_bwd_paramsE)
        /*0254*/ 	.word	0x000000d8


	//----- nvinfo : EIATTR_REGCOUNT
	.align		4
.L_110:
        /*0258*/ 	.byte	0x04, 0x2f
        /*025a*/ 	.short	(.L_112 - .L_111)
	.align		4
.L_111:
        /*025c*/ 	.word	index@(_ZN5flash44flash_bwd_dq_dk_dv_loop_seqk_parallel_kernelI23Flash_bwd_kernel_traitsILi192ELi64ELi64ELi8ELi4ELi2ELi2ELb1ELb1EN7cutlass10bfloat16_tE19Flash_kernel_traitsILi192ELi64ELi64ELi8ES3_EELb0ELb0ELb1ELb0ELb0ELb0ELb1EEEvNS_16Flash_bwd_paramsE)
        /*0260*/ 	.word	0x000000ff


	//----- nvinfo : EIATTR_FRAME_SIZE
	.align		4
.L_112:
        /*0264*/ 	.byte	0x04, 0x11
        /*0266*/ 	.short	(.L_114 - .L_113)
	.align		4
.L_113:
        /*0268*/ 	.word	index@(_ZN5flash44flash_bwd_dq_dk_dv_loop_seqk_parallel_kernelI23Flash_bwd_kernel_traitsILi192ELi64ELi64ELi8ELi4ELi2ELi2ELb1ELb1EN7cutlass10bfloat16_tE19Flash_kernel_traitsILi192ELi64ELi64ELi8ES3_EELb0ELb0ELb1ELb0ELb0ELb0ELb1EEEvNS_16Flash_bwd_paramsE)
        /*026c*/ 	.word	0x000000d0


	//----- nvinfo : EIATTR_REGCOUNT
	.align		4
.L_114:
        /*0270*/ 	.byte	0x04, 0x2f
        /*0272*/ 	.short	(.L_116 - .L_115)
	.align		4
.L_115:
        /*0274*/ 	.word	index@(_ZN5flash44flash_bwd_dq_dk_dv_loop_seqk_parallel_kernelI23Flash_bwd_kernel_traitsILi192ELi64ELi64ELi8ELi4ELi2ELi2ELb1ELb1EN7cutlass10bfloat16_tE19Flash_kernel_traitsILi192ELi64ELi64ELi8ES3_EELb1ELb0ELb1ELb0ELb0ELb0ELb0EEEvNS_16Flash_bwd_paramsE)
        /*0278*/ 	.word	0x000000ff


	//----- nvinfo : EIATTR_FRAME_SIZE
	.align		4
.L_116:
        /*027c*/ 	.byte	0x04, 0x11
        /*027e*/ 	.short	(.L_118 - .L_117)
	.align		4
.L_117:
        /*0280*/ 	.word	index@(_ZN5flash44flash_bwd_dq_dk_dv_loop_seqk_parallel_kernelI23Flash_bwd_kernel_traitsILi192ELi64ELi64ELi8ELi4ELi2ELi2ELb1ELb1EN7cutlass10bfloat16_tE19Flash_kernel_traitsILi192ELi64ELi64ELi8ES3_EELb1ELb0ELb1ELb0ELb0ELb0ELb0EEEvNS_16Flash_bwd_paramsE)
        /*0284*/ 	.word	0x000000d8


	//----- nvinfo : EIATTR_REGCOUNT
	.align		4
.L_118:
        /*0288*/ 	.byte	0x04, 0x2f
        /*028a*/ 	.short	(.L_120 - .L_119)
	.align		4
.L_119:
        /*028c*/ 	.word	index@(_ZN5flash44flash_bwd_dq_dk_dv_loop_seqk_parallel_kernelI23Flash_bwd_kernel_traitsILi192ELi64ELi64ELi8ELi4ELi2ELi2ELb1ELb1EN7cutlass10bfloat16_tE19Flash_kernel_traitsILi192ELi64ELi64ELi8ES3_EELb0ELb0ELb0ELb0ELb0ELb0ELb1EEEvNS_16Flash_bwd_paramsE)
        /*0290*/ 	.word	0x000000ff


	//----- nvinfo : EIATTR_FRAME_SIZE
	.align		4
.L_120:
        /*0294*/ 	.byte	0x04, 0x11
        /*0296*/ 	.short	(.L_122 - .L_121)
	.align		4
.L_121:
        /*0298*/ 	.word	index@(_ZN5flash44flash_bwd_dq_dk_dv_loop_seqk_parallel_kernelI23Flash_bwd_kernel_traitsILi192ELi64ELi64ELi8ELi4ELi2ELi2ELb1ELb1EN7cutlass10bfloat16_tE19Flash_kernel_traitsILi192ELi64ELi64ELi8ES3_EELb0ELb0ELb0ELb0ELb0ELb0ELb1EEEvNS_16Flash_bwd_paramsE)
        /*029c*/ 	.word	0x000000d0


	//----- nvinfo : EIATTR_REGCOUNT
	.align		4
.L_122:
        /*02a0*/ 	.byte	0x04, 0x2f
        /*02a2*/ 	.short	(.L_124 - .L_123)
	.align		4
.L_123:
        /*02a4*/ 	.word	index@(_ZN5flash44flash_bwd_dq_dk_dv_loop_seqk_parallel_kernelI23Flash_bwd_kernel_traitsILi192ELi64ELi64ELi8ELi4ELi2ELi2ELb1ELb1EN7cutlass10bfloat16_tE19Flash_kernel_traitsILi192ELi64ELi64ELi8ES3_EELb1ELb0ELb0ELb0ELb0ELb0ELb0EEEvNS_16Flash_bwd_paramsE)
        /*02a8*/ 	.word	0x000000ff


	//----- nvinfo : EIATTR_FRAME_SIZE
	.align		4
.L_124:
        /*02ac*/ 	.byte	0x04, 0x11
        /*02ae*/ 	.short	(.L_126 - .L_125)
	.align		4
.L_125:
        /*02b0*/ 	.word	index@(_ZN5flash44flash_bwd_dq_dk_dv_loop_seqk_parallel_kernelI23Flash_bwd_kernel_traitsILi192ELi64ELi64ELi8ELi4ELi2ELi2ELb1ELb1EN7cutlass10bfloat16_tE19Flash_kernel_traitsILi192ELi64ELi64ELi8ES3_EELb1ELb0ELb0ELb0ELb0ELb0ELb0EEEvNS_16Flash_bwd_paramsE)
        /*02b4*/ 	.word	0x000000e0


	//----- nvinfo : EIATTR_REGCOUNT
	.align		4
.L_126:
        /*02b8*/ 	.byte	0x04, 0x2f
        /*02ba*/ 	.short	(.L_128 - .L_127)
	.align		4
.L_127:
        /*02bc*/ 	.word	index@(_ZN5flash27flash_bwd_convert_dq_kernelI23Flash_bwd_kernel_traitsILi192ELi64ELi64ELi8ELi4ELi2ELi2ELb1ELb1EN7cutlass10bfloat16_tE19Flash_kernel_traitsILi192ELi64ELi64ELi8ES3_EEEEvNS_16Flash_bwd_paramsEi)
        /*02c0*/ 	.word	0x00000060


	//----- nvinfo : EIATTR_FRAME_SIZE
	.align		4
.L_128:
        /*02c4*/ 	.byte	0x04, 0x11
        /*02c6*/ 	.short	(.L_130 - .L_129)
	.align		4
.L_129:
        /*02c8*/ 	.word	index@(_ZN5flash27flash_bwd_convert_dq_kernelI23Flash_bwd_kernel_traitsILi192ELi64ELi64ELi8ELi4ELi2ELi2ELb1ELb1EN7cutlass10bfloat16_tE19Flash_kernel_traitsILi192ELi64ELi64ELi8ES3_EEEEvNS_16Flash_bwd_paramsEi)
        /*02cc*/ 	.word	0x00000000


	//----- nvinfo : EIATTR_REGCOUNT
	.align		4
.L_130:
        /*02d0*/ 	.byte	0x04, 0x2f
        /*02d2*/ 	.short	(.L_132 - .L_131)
	.align		4
.L_131:
        /*02d4*/ 	.word	index@(_ZN5flash44flash_bwd_dq_dk_dv_loop_seqk_parallel_kernelI23Flash_bwd_kernel_traitsILi192ELi64ELi64ELi8ELi4ELi2ELi2ELb0ELb0EN7cutlass10bfloat16_tE19Flash_kernel_traitsILi192ELi64ELi64ELi8ES3_EELb0ELb0ELb1ELb1ELb0ELb0ELb0EEEvNS_16Flash_bwd_paramsE)
        /*02d8*/ 	.word	0x000000ff


	//----- nvinfo : EIATTR_FRAME_SIZE
	.align		4
.L_132:
        /*02dc*/ 	.byte	0x04, 0x11
        /*02de*/ 	.short	(.L_134 - .L_133)
	.align		4
.L_133:
        /*02e0*/ 	.word	index@(_ZN5flash44flash_bwd_dq_dk_dv_loop_seqk_parallel_kernelI23Flash_bwd_kernel_traitsILi192ELi64ELi64ELi8ELi4ELi2ELi2ELb0ELb0EN7cutlass10bfloat16_tE19Flash_kernel_traitsILi192ELi64ELi64ELi8ES3_EELb0ELb0ELb1ELb1ELb0ELb0ELb0EEEvNS_16Flash_bwd_paramsE)
        /*02e4*/ 	.word	0x00000000


	//----- nvinfo : EIATTR_REGCOUNT
	.align		4
.L_134:
        /*02e8*/ 	.byte	0x04, 0x2f
        /*02ea*/ 	.short	(.L_136 - .L_135)
	.align		4
.L_135:
        /*02ec*/ 	.word	index@(_ZN5flash44flash_bwd_dq_dk_dv_loop_seqk_parallel_kernelI23Flash_bwd_kernel_traitsILi192ELi64ELi64ELi8ELi4ELi2ELi2ELb0ELb0EN7cutlass10bfloat16_tE19Flash_kernel_traitsILi192ELi64ELi64ELi8ES3_EELb0ELb0ELb1ELb0ELb0ELb1ELb0EEEvNS_16Flash_bwd_paramsE)
        /*02f0*/ 	.word	0x000000fd


	//----- nvinfo : EIATTR_FRAME_SIZE
	.align		4
.L_136:
        /*02f4*/ 	.byte	0x04, 0x11
        /*02f6*/ 	.short	(.L_138 - .L_137)
	.align		4
.L_137:
        /*02f8*/ 	.word	index@(_ZN5flash44flash_bwd_dq_dk_dv_loop_seqk_parallel_kernelI23Flash_bwd_kernel_traitsILi192ELi64ELi64ELi8ELi4ELi2ELi2ELb0ELb0EN7cutlass10bfloat16_tE19Flash_kernel_traitsILi192ELi64ELi64ELi8ES3_EELb0ELb0ELb1ELb0ELb0ELb1ELb0EEEvNS_16Flash_bwd_paramsE)
        /*02fc*/ 	.word	0x00000000


	//----- nvinfo : EIATTR_REGCOUNT
	.align		4
.L_138:
        /*0300*/ 	.byte	0x04, 0x2f
        /*0302*/ 	.short	(.L_140 - .L_139)
	.align		4
.L_139:
        /*0304*/ 	.word	index@(_ZN5flash44flash_bwd_dq_dk_dv_loop_seqk_parallel_kernelI23Flash_bwd_kernel_traitsILi192ELi64ELi64ELi8ELi4ELi2ELi2ELb0ELb0EN7cutlass10bfloat16_tE19Flash_kernel_traitsILi192ELi64ELi64ELi8ES3_EELb0ELb0ELb0ELb1ELb0ELb0ELb0EEEvNS_16Flash_bwd_paramsE)
        /*0308*/ 	.word	0x000000ff


	//----- nvinfo : EIATTR_FRAME_SIZE
	.align		4
.L_140:
        /*030c*/ 	.byte	0x04, 0x11
        /*030e*/ 	.short	(.L_142 - .L_141)
	.align		4
.L_141:
        /*0310*/ 	.word	index@(_ZN5flash44flash_bwd_dq_dk_dv_loop_seqk_parallel_kernelI23Flash_bwd_kernel_traitsILi192ELi64ELi64ELi8ELi4ELi2ELi2ELb0ELb0EN7cutlass10bfloat16_tE19Flash_kernel_traitsILi192ELi64ELi64ELi8ES3_EELb0ELb0ELb0ELb1ELb0ELb0ELb0EEEvNS_16Flash_bwd_paramsE)
        /*0314*/ 	.word	0x00000020


	//----- nvinfo : EIATTR_REGCOUNT
	.align		4
.L_142:
        /*0318*/ 	.byte	0x04, 0x2f
        /*031a*/ 	.short	(.L_144 - .L_143)
	.align		4
.L_143:
        /*031c*/ 	.word	index@(_ZN5flash44flash_bwd_dq_dk_dv_loop_seqk_parallel_kernelI23Flash_bwd_kernel_traitsILi192ELi64ELi64ELi8ELi4ELi2ELi2ELb0ELb0EN7cutlass10bfloat16_tE19Flash_kernel_traitsILi192ELi64ELi64ELi8ES3_EELb0ELb0ELb0ELb0ELb0ELb1ELb0EEEvNS_16Flash_bwd_paramsE)
        /*0320*/ 	.word	0x000000ff


	//----- nvinfo : EIATTR_FRAME_SIZE
	.align		4
.L_144:
        /*0324*/ 	.byte	0x04, 0x11
        /*0326*/ 	.short	(.L_146 - .L_145)
	.align		4
.L_145:
        /*0328*/ 	.word	index@(_ZN5flash44flash_bwd_dq_dk_dv_loop_seqk_parallel_kernelI23Flash_bwd_kernel_traitsILi192ELi64ELi64ELi8ELi4ELi2ELi2ELb0ELb0EN7cutlass10bfloat16_tE19Flash_kernel_traitsILi192ELi64ELi64ELi8ES3_EELb0ELb0ELb0ELb0ELb0ELb1ELb0EEEvNS_16Flash_bwd_paramsE)
        /*032c*/ 	.word	0x00000018


	//----- nvinfo : EIATTR_REGCOUNT
	.align		4
.L_146:
        /*0330*/ 	.byte	0x04, 0x2f
        /*0332*/ 	.short	(.L_148 - .L_147)
	.align		4
.L_147:
        /*0334*/ 	.word	index@(_ZN5flash44flash_bwd_dq_dk_dv_loop_seqk_parallel_kernelI23Flash_bwd_kernel_traitsILi192ELi64ELi64ELi8ELi4ELi2ELi2ELb0ELb0EN7cutlass10bfloat16_tE19Flash_kernel_traitsILi192ELi64ELi64ELi8ES3_EELb0ELb0ELb1ELb0ELb0ELb0ELb0EEEvNS_16Flash_bwd_paramsE)
        /*0338*/ 	.word	0x000000fe


	//----- nvinfo : EIATTR_FRAME_SIZE
	.align		4
.L_148:
        /*033c*/ 	.byte	0x04, 0x11
        /*033e*/ 	.short	(.L_150 - .L_149)
	.align		4
.L_149:
        /*0340*/ 	.word	index@(_ZN5flash44flash_bwd_dq_dk_dv_loop_seqk_parallel_kernelI23Flash_bwd_kernel_traitsILi192ELi64ELi64ELi8ELi4ELi2ELi2ELb0ELb0EN7cutlass10bfloat16_tE19Flash_kernel_traitsILi192ELi64ELi64ELi8ES3_EELb0ELb0ELb1ELb0ELb0ELb0ELb0EEEvNS_16Flash_bwd_paramsE)
        /*0344*/ 	.word	0x00000000


	//----- nvinfo : EIATTR_REGCOUNT
	.align		4
.L_150:
        /*0348*/ 	.byte	0x04, 0x2f
        /*034a*/ 	.short	(.L_152 - .L_151)
	.align		4
.L_151:
        /*034c*/ 	.word	index@(_ZN5flash44flash_bwd_dq_dk_dv_loop_seqk_parallel_kernelI23Flash_bwd_kernel_traitsILi192ELi64ELi64ELi8ELi4ELi2ELi2ELb0ELb0EN7cutlass10bfloat16_tE19Flash_kernel_traitsILi192ELi64ELi64ELi8ES3_EELb0ELb0ELb0ELb0ELb0ELb0ELb0EEEvNS_16Flash_bwd_paramsE)
        /*0350*/ 	.word	0x000000ff


	//----- nvinfo : EIATTR_FRAME_SIZE
	.align		4
.L_152:
        /*0354*/ 	.byte	0x04, 0x11
        /*0356*/ 	.short	(.L_154 - .L_153)
	.align		4
.L_153:
        /*0358*/ 	.word	index@(_ZN5flash44flash_bwd_dq_dk_dv_loop_seqk_parallel_kernelI23Flash_bwd_kernel_traitsILi192ELi64ELi64ELi8ELi4ELi2ELi2ELb0ELb0EN7cutlass10bfloat16_tE19Flash_kernel_traitsILi192ELi64ELi64ELi8ES3_EELb0ELb0ELb0ELb0ELb0ELb0ELb0EEEvNS_16Flash_bwd_paramsE)
        /*035c*/ 	.word	0x00000018


	//----- nvinfo : EIATTR_REGCOUNT
	.align		4
.L_154:
        /*0360*/ 	.byte	0x04, 0x2f
        /*0362*/ 	.short	(.L_156 - .L_155)
	.align		4
.L_155:
        /*0364*/ 	.word	index@(_ZN5flash44flash_bwd_dq_dk_dv_loop_seqk_parallel_kernelI23Flash_bwd_kernel_traitsILi192ELi64ELi64ELi8ELi4ELi2ELi2ELb1ELb1EN7cutlass10bfloat16_tE19Flash_kernel_traitsILi192ELi64ELi64ELi8ES3_EELb0ELb0ELb1ELb1ELb0ELb0ELb0EEEvNS_16Flash_bwd_paramsE)
        /*0368*/ 	.word	0x000000ff


	//----- nvinfo : EIATTR_FRAME_SIZE
	.align		4
.L_156:
        /*036c*/ 	.byte	0x04, 0x11
        /*036e*/ 	.short	(.L_158 - .L_157)
	.align		4
.L_157:
        /*0370*/ 	.word	index@(_ZN5flash44flash_bwd_dq_dk_dv_loop_seqk_parallel_kernelI23Flash_bwd_kernel_traitsILi192ELi64ELi64ELi8ELi4ELi2ELi2ELb1ELb1EN7cutlass10bfloat16_tE19Flash_kernel_traitsILi192ELi64ELi64ELi8ES3_EELb0ELb0ELb1ELb1ELb0ELb0ELb0EEEvNS_16Flash_bwd_paramsE)
        /*0374*/ 	.word	0x000000d8


	//----- nvinfo : EIATTR_REGCOUNT
	.align		4
.L_158:
        /*0378*/ 	.byte	0x04, 0x2f
        /*037a*/ 	.short	(.L_160 - .L_159)
	.align		4
.L_159:
        /*037c*/ 	.word	index@(_ZN5flash44flash_bwd_dq_dk_dv_loop_seqk_parallel_kernelI23Flash_bwd_kernel_traitsILi192ELi64ELi64ELi8ELi4ELi2ELi2ELb1ELb1EN7cutlass10bfloat16_tE19Flash_kernel_traitsILi192ELi64ELi64ELi8ES3_EELb0ELb0ELb1ELb0ELb0ELb1ELb0EEEvNS_16Flash_bwd_paramsE)
        /*0380*/ 	.word	0x000000ff


	//----- nvinfo : EIATTR_FRAME_SIZE
	.align		4
.L_160:
        /*0384*/ 	.byte	0x04, 0x11
        /*0386*/ 	.short	(.L_162 - .L_161)
	.align		4
.L_161:
        /*0388*/ 	.word	index@(_ZN5flash44flash_bwd_dq_dk_dv_loop_seqk_parallel_kernelI23Flash_bwd_kernel_traitsILi192ELi64ELi64ELi8ELi4ELi2ELi2ELb1ELb1EN7cutlass10bfloat16_tE19Flash_kernel_traitsILi192ELi64ELi64ELi8ES3_EELb0ELb0ELb1ELb0ELb0ELb1ELb0EEEvNS_16Flash_bwd_paramsE)
        /*038c*/ 	.word	0x000000d0


	//----- nvinfo : EIATTR_REGCOUNT
	.align		4
.L_162:
        /*0390*/ 	.byte	0x04, 0x2f
        /*0392*/ 	.short	(.L_164 - .L_163)
	.align		4
.L_163:
        /*0394*/ 	.word	index@(_ZN5flash44flash_bwd_dq_dk_dv_loop_seqk_parallel_kernelI23Flash_bwd_kernel_traitsILi192ELi64ELi64ELi8ELi4ELi2ELi2ELb1ELb1EN7cutlass10bfloat16_tE19Flash_kernel_traitsILi192ELi64ELi64ELi8ES3_EELb0ELb0ELb0ELb1ELb0ELb0ELb0EEEvNS_16Flash_bwd_paramsE)
        /*0398*/ 	.word	0x000000ff


	//----- nvinfo : EIATTR_FRAME_SIZE
	.align		4
.L_164:
        /*039c*/ 	.byte	0x04, 0x11
        /*039e*/ 	.short	(.L_166 - .L_165)
	.align		4
.L_165:
        /*03a0*/ 	.word	index@(_ZN5flash44flash_bwd_dq_dk_dv_loop_seqk_parallel_kernelI23Flash_bwd_kernel_traitsILi192ELi64ELi64ELi8ELi4ELi2ELi2ELb1ELb1EN7cutlass10bfloat16_tE19Flash_kernel_traitsILi192ELi64ELi64ELi8ES3_EELb0ELb0ELb0ELb1ELb0ELb0ELb0EEEvNS_16Flash_bwd_paramsE)
        /*03a4*/ 	.word	0x000000d0


	//----- nvinfo : EIATTR_REGCOUNT
	.align		4
.L_166:
        /*03a8*/ 	.byte	0x04, 0x2f
        /*03aa*/ 	.short	(.L_168 - .L_167)
	.align		4
.L_167:
        /*03ac*/ 	.word	index@(_ZN5flash44flash_bwd_dq_dk_dv_loop_seqk_parallel_kernelI23Flash_bwd_kernel_traitsILi192ELi64ELi64ELi8ELi4ELi2ELi2ELb1ELb1EN7cutlass10bfloat16_tE19Flash_kernel_traitsILi192ELi64ELi64ELi8ES3_EELb0ELb0ELb0ELb0ELb0ELb1ELb0EEEvNS_16Flash_bwd_paramsE)
        /*03b0*/ 	.word	0x000000ff


	//----- nvinfo : EIATTR_FRAME_SIZE
	.align		4
.L_168:
        /*03b4*/ 	.byte	0x04, 0x11
        /*03b6*/ 	.short	(.L_170 - .L_169)
	.align		4
.L_169:
        /*03b8*/ 	.word	index@(_ZN5flash44flash_bwd_dq_dk_dv_loop_seqk_parallel_kernelI23Flash_bwd_kernel_traitsILi192ELi64ELi64ELi8ELi4ELi2ELi2ELb1ELb1EN7cutlass10bfloat16_tE19Flash_kernel_traitsILi192ELi64ELi64ELi8ES3_EELb0ELb0ELb0ELb0ELb0ELb1ELb0EEEvNS_16Flash_bwd_paramsE)
        /*03bc*/ 	.word	0x000000d0


	//----- nvinfo : EIATTR_REGCOUNT
	.align		4
.L_170:
        /*03c0*/ 	.byte	0x04, 0x2f
        /*03c2*/ 	.short	(.L_172 - .L_171)
	.align		4
.L_171:
        /*03c4*/ 	.word	index@(_ZN5flash44flash_bwd_dq_dk_dv_loop_seqk_parallel_kernelI23Flash_bwd_kernel_traitsILi192ELi64ELi64ELi8ELi4ELi2ELi2ELb1ELb1EN7cutlass10bfloat16_tE19Flash_kernel_traitsILi192ELi64ELi64ELi8ES3_EELb0ELb0ELb1ELb0ELb0ELb0ELb0EEEvNS_16Flash_bwd_paramsE)
        /*03c8*/ 	.word	0x000000ff


	//----- nvinfo : EIATTR_FRAME_SIZE
	.align		4
.L_172:
        /*03cc*/ 	.byte	0x04, 0x11
        /*03ce*/ 	.short	(.L_174 - .L_173)
	.align		4
.L_173:
        /*03d0*/ 	.word	index@(_ZN5flash44flash_bwd_dq_dk_dv_loop_seqk_parallel_kernelI23Flash_bwd_kernel_traitsILi192ELi64ELi64ELi8ELi4ELi2ELi2ELb1ELb1EN7cutlass10bfloat16_tE19Flash_kernel_traitsILi192ELi64ELi64ELi8ES3_EELb0ELb0ELb1ELb0ELb0ELb0ELb0EEEvNS_16Flash_bwd_paramsE)
        /*03d4*/ 	.word	0x000000d0


	//----- nvinfo : EIATTR_REGCOUNT
	.align		4
.L_174:
        /*03d8*/ 	.byte	0x04, 0x2f
        /*03da*/ 	.short	(.L_176 - .L_175)
	.align		4
.L_175:
        /*03dc*/ 	.word	index@(_ZN5flash44flash_bwd_dq_dk_dv_loop_seqk_parallel_kernelI23Flash_bwd_kernel_traitsILi192ELi64ELi64ELi8ELi4ELi2ELi2ELb1ELb1EN7cutlass10bfloat16_tE19Flash_kernel_traitsILi192ELi64ELi64ELi8ES3_EELb0ELb0ELb0ELb0ELb0ELb0ELb0EEEvNS_16Flash_bwd_paramsE)
        /*03e0*/ 	.word	0x000000ff


	//----- nvinfo : EIATTR_FRAME_SIZE
	.align		4
.L_176:
        /*03e4*/ 	.byte	0x04, 0x11
        /*03e6*/ 	.short	(.L_178 - .L_177)
	.align		4
.L_177:
        /*03e8*/ 	.word	index@(_ZN5flash44flash_bwd_dq_dk_dv_loop_seqk_parallel_kernelI23Flash_bwd_kernel_traitsILi192ELi64ELi64ELi8ELi4ELi2ELi2ELb1ELb1EN7cutlass10bfloat16_tE19Flash_kernel_traitsILi192ELi64ELi64ELi8ES3_EELb0ELb0ELb0ELb0ELb0ELb0ELb0EEEvNS_16Flash_bwd_paramsE)
        /*03ec*/ 	.word	0x000000d0


	//----- nvinfo : EIATTR_MIN_STACK_SIZE
	.align		4
.L_178:
        /*03f0*/ 	.byte	0x04, 0x12
        /*03f2*/ 	.short	(.L_180 - .L_179)
	.align		4
.L_179:
        /*03f4*/ 	.word	index@(_ZN5flash44flash_bwd_dq_dk_dv_loop_seqk_parallel_kernelI23Flash_bwd_kernel_traitsILi192ELi64ELi64ELi8ELi4ELi2ELi2ELb1ELb1EN7cutlass10bfloat16_tE19Flash_kernel_traitsILi192ELi64ELi64ELi8ES3_EELb0ELb0ELb0ELb0ELb0ELb0ELb0EEEvNS_16Flash_bwd_paramsE)
        /*03f8*/ 	.word	0x000000d0


	//----- nvinfo : EIATTR_MIN_STACK_SIZE
	.align		4
.L_180:
        /*03fc*/ 	.byte	0x04, 0x12
        /*03fe*/ 	.short	(.L_182 - .L_181)
	.align		4
.L_181:
        /*0400*/ 	.word	index@(_ZN5flash44flash_bwd_dq_dk_dv_loop_seqk_parallel_kernelI23Flash_bwd_kernel_traitsILi192ELi64ELi64ELi8ELi4ELi2ELi2ELb1ELb1EN7cutlass10bfloat16_tE19Flash_kernel_traitsILi192ELi64ELi64ELi8ES3_EELb0ELb0ELb1ELb0ELb0ELb0ELb0EEEvNS_16Flash_bwd_paramsE)
        /*0404*/ 	.word	0x000000d0


	//----- nvinfo : EIATTR_MIN_STACK_SIZE
	.align		4
.L_182:
        /*0408*/ 	.byte	0x04, 0x12
        /*040a*/ 	.short	(.L_184 - .L_183)
	.align		4
.L_183:
        /*040c*/ 	.word	index@(_ZN5flash44flash_bwd_dq_dk_dv_loop_seqk_parallel_kernelI23Flash_bwd_kernel_traitsILi192ELi64ELi64ELi8ELi4ELi2ELi2ELb1ELb1EN7cutlass10bfloat16_tE19Flash_kernel_traitsILi192ELi64ELi64ELi8ES3_EELb0ELb0ELb0ELb0ELb0ELb1ELb0EEEvNS_16Flash_bwd_paramsE)
        /*0410*/ 	.word	0x000000d0


	//----- nvinfo : EIATTR_MIN_STACK_SIZE
	.align		4
.L_184:
        /*0414*/ 	.byte	0x04, 0x12
        /*0416*/ 	.short	(.L_186 - .L_185)
	.align		4
.L_185:
        /*0418*/ 	.word	index@(_ZN5flash44flash_bwd_dq_dk_dv_loop_seqk_parallel_kernelI23Flash_bwd_kernel_traitsILi192ELi64ELi64ELi8ELi4ELi2ELi2ELb1ELb1EN7cutlass10bfloat16_tE19Flash_kernel_traitsILi192ELi64ELi64ELi8ES3_EELb0ELb0ELb0ELb1ELb0ELb0ELb0EEEvNS_16Flash_bwd_paramsE)
        /*041c*/ 	.word	0x000000d0


	//----- nvinfo : EIATTR_MIN_STACK_SIZE
	.align		4
.L_186:
        /*0420*/ 	.byte	0x04, 0x12
        /*0422*/ 	.short	(.L_188 - .L_187)
	.align		4
.L_187:
        /*0424*/ 	.word	index@(_ZN5flash44flash_bwd_dq_dk_dv_loop_seqk_parallel_kernelI23Flash_bwd_kernel_traitsILi192ELi64ELi64ELi8ELi4ELi2ELi2ELb1ELb1EN7cutlass10bfloat16_tE19Flash_kernel_traitsILi192ELi64ELi64ELi8ES3_EELb0ELb0ELb1ELb0ELb0ELb1ELb0EEEvNS_16Flash_bwd_paramsE)
        /*0428*/ 	.word	0x000000d0


	//----- nvinfo : EIATTR_MIN_STACK_SIZE
	.align		4
.L_188:
        /*042c*/ 	.byte	0x04, 0x12
        /*042e*/ 	.short	(.L_190 - .L_189)
	.align		4
.L_189:
        /*0430*/ 	.word	index@(_ZN5flash44flash_bwd_dq_dk_dv_loop_seqk_parallel_kernelI23Flash_bwd_kernel_traitsILi192ELi64ELi64ELi8ELi4ELi2ELi2ELb1ELb1EN7cutlass10bfloat16_tE19Flash_kernel_traitsILi192ELi64ELi64ELi8ES3_EELb0ELb0ELb1ELb1ELb0ELb0ELb0EEEvNS_16Flash_bwd_paramsE)
        /*0434*/ 	.word	0x000000d8


	//----- nvinfo : EIATTR_MIN_STACK_SIZE
	.align		4
.L_190:
        /*0438*/ 	.byte	0x04, 0x12
        /*043a*/ 	.short	(.L_192 - .L_191)
	.align		4
.L_191:
        /*043c*/ 	.word	index@(_ZN5flash44flash_bwd_dq_dk_dv_loop_seqk_parallel_kernelI23Flash_bwd_kernel_traitsILi192ELi64ELi64ELi8ELi4ELi2ELi2ELb0ELb0EN7cutlass10bfloat16_tE19Flash_kernel_traitsILi192ELi64ELi64ELi8ES3_EELb0ELb0ELb0ELb0ELb0ELb0ELb0EEEvNS_16Flash_bwd_paramsE)
        /*0440*/ 	.word	0x00000018


	//----- nvinfo : EIATTR_MIN_STACK_SIZE
	.align		4
.L_192:
        /*0444*/ 	.byte	0x04, 0x12
        /*0446*/ 	.short	(.L_194 - .L_193)
	.align		4
.L_193:
        /*0448*/ 	.word	index@(_ZN5flash44flash_bwd_dq_dk_dv_loop_seqk_parallel_kernelI23Flash_bwd_kernel_traitsILi192ELi64ELi64ELi8ELi4ELi2ELi2ELb0ELb0EN7cutlass10bfloat16_tE19Flash_kernel_traitsILi192ELi64ELi64ELi8ES3_EELb0ELb0ELb1ELb0ELb0ELb0ELb0EEEvNS_16Flash_bwd_paramsE)
        /*044c*/ 	.word	0x00000000


	//----- nvinfo : EIATTR_MIN_STACK_SIZE
	.align		4
.L_194:
        /*0450*/ 	.byte	0x04, 0x12
        /*0452*/ 	.short	(.L_196 - .L_195)
	.align		4
.L_195:
        /*0454*/ 	.word	index@(_ZN5flash44flash_bwd_dq_dk_dv_loop_seqk_parallel_kernelI23Flash_bwd_kernel_traitsILi192ELi64ELi64ELi8ELi4ELi2ELi2ELb0ELb0EN7cutlass10bfloat16_tE19Flash_kernel_traitsILi192ELi64ELi64ELi8ES3_EELb0ELb0ELb0ELb0ELb0ELb1ELb0EEEvNS_16Flash_bwd_paramsE)
        /*0458*/ 	.word	0x00000018


	//----- nvinfo : EIATTR_MIN_STACK_SIZE
	.align		4
.L_196:
        /*045c*/ 	.byte	0x04, 0x12
        /*045e*/ 	.short	(.L_198 - .L_197)
	.align		4
.L_197:
        /*0460*/ 	.word	index@(_ZN5flash44flash_bwd_dq_dk_dv_loop_seqk_parallel_kernelI23Flash_bwd_kernel_traitsILi192ELi64ELi64ELi8ELi4ELi2ELi2ELb0ELb0EN7cutlass10bfloat16_tE19Flash_kernel_traitsILi192ELi64ELi64ELi8ES3_EELb0ELb0ELb0ELb1ELb0ELb0ELb0EEEvNS_16Flash_bwd_paramsE)
        /*0464*/ 	.word	0x00000020


	//----- nvinfo : EIATTR_MIN_STACK_SIZE
	.align		4
.L_198:
        /*0468*/ 	.byte	0x04, 0x12
        /*046a*/ 	.short	(.L_200 - .L_199)
	.align		4
.L_199:
        /*046c*/ 	.word	index@(_ZN5flash44flash_bwd_dq_dk_dv_loop_seqk_parallel_kernelI23Flash_bwd_kernel_traitsILi192ELi64ELi64ELi8ELi4ELi2ELi2ELb0ELb0EN7cutlass10bfloat16_tE19Flash_kernel_traitsILi192ELi64ELi64ELi8ES3_EELb0ELb0ELb1ELb0ELb0ELb1ELb0EEEvNS_16Flash_bwd_paramsE)
        /*0470*/ 	.word	0x00000000


	//----- nvinfo : EIATTR_MIN_STACK_SIZE
	.align		4
.L_200:
        /*0474*/ 	.byte	0x04, 0x12
        /*0476*/ 	.short	(.L_202 - .L_201)
	.align		4
.L_201:
        /*0478*/ 	.word	index@(_ZN5flash44flash_bwd_dq_dk_dv_loop_seqk_parallel_kernelI23Flash_bwd_kernel_traitsILi192ELi64ELi64ELi8ELi4ELi2ELi2ELb0ELb0EN7cutlass10bfloat16_tE19Flash_kernel_traitsILi192ELi64ELi64ELi8ES3_EELb0ELb0ELb1ELb1ELb0ELb0ELb0EEEvNS_16Flash_bwd_paramsE)
        /*047c*/ 	.word	0x00000000


	//----- nvinfo : EIATTR_MIN_STACK_SIZE
	.align		4
.L_202:
        /*0480*/ 	.byte	0x04, 0x12
        /*0482*/ 	.short	(.L_204 - .L_203)
	.align		4
.L_203:
        /*0484*/ 	.word	index@(_ZN5flash27flash_bwd_convert_dq_kernelI23Flash_bwd_kernel_traitsILi192ELi64ELi64ELi8ELi4ELi2ELi2ELb1ELb1EN7cutlass10bfloat16_tE19Flash_kernel_traitsILi192ELi64ELi64ELi8ES3_EEEEvNS_16Flash_bwd_paramsEi)
        /*0488*/ 	.word	0x00000000


	//----- nvinfo : EIATTR_MIN_STACK_SIZE
	.align		4
.L_204:
        /*048c*/ 	.byte	0x04, 0x12
        /*048e*/ 	.short	(.L_206 - .L_205)
	.align		4
.L_205:
        /*0490*/ 	.word	index@(_ZN5flash44flash_bwd_dq_dk_dv_loop_seqk_parallel_kernelI23Flash_bwd_kernel_traitsILi192ELi64ELi64ELi8ELi4ELi2ELi2ELb1ELb1EN7cutlass10bfloat16_tE19Flash_kernel_traitsILi192ELi64ELi64ELi8ES3_EELb1ELb0ELb0ELb0ELb0ELb0ELb0EEEvNS_16Flash_bwd_paramsE)
        /*0494*/ 	.word	0x000000e0


	//----- nvinfo : EIATTR_MIN_STACK_SIZE
	.align		4
.L_206:
        /*0498*/ 	.byte	0x04, 0x12
        /*049a*/ 	.short	(.L_208 - .L_207)
	.align		4
.L_207:
        /*049c*/ 	.word	index@(_ZN5flash44flash_bwd_dq_dk_dv_loop_seqk_parallel_kernelI23Flash_bwd_kernel_traitsILi192ELi64ELi64ELi8ELi4ELi2ELi2ELb1ELb1EN7cutlass10bfloat16_tE19Flash_kernel_traitsILi192ELi64ELi64ELi8ES3_EELb0ELb0ELb0ELb0ELb0ELb0ELb1EEEvNS_16Flash_bwd_paramsE)
        /*04a0*/ 	.word	0x000000d0


	//----- nvinfo : EIATTR_MIN_STACK_SIZE
	.align		4
.L_208:
        /*04a4*/ 	.byte	0x04, 0x12
        /*04a6*/ 	.short	(.L_210 - .L_209)
	.align		4
.L_209:
        /*04a8*/ 	.word	index@(_ZN5flash44flash_bwd_dq_dk_dv_loop_seqk_parallel_kernelI23Flash_bwd_kernel_traitsILi192ELi64ELi64ELi8ELi4ELi2ELi2ELb1ELb1EN7cutlass10bfloat16_tE19Flash_kernel_traitsILi192ELi64ELi64ELi8ES3_EELb1ELb0ELb1ELb0ELb0ELb0ELb0EEEvNS_16Flash_bwd_paramsE)
        /*04ac*/ 	.word	0x000000d8


	//----- nvinfo : EIATTR_MIN_STACK_SIZE
	.align		4
.L_210:
        /*04b0*/ 	.byte	0x04, 0x12
        /*04b2*/ 	.short	(.L_212 - .L_211)
	.align		4
.L_211:
        /*04b4*/ 	.word	index@(_ZN5flash44flash_bwd_dq_dk_dv_loop_seqk_parallel_kernelI23Flash_bwd_kernel_traitsILi192ELi64ELi64ELi8ELi4ELi2ELi2ELb1ELb1EN7cutlass10bfloat16_tE19Flash_kernel_traitsILi192ELi64ELi64ELi8ES3_EELb0ELb0ELb1ELb0ELb0ELb0ELb1EEEvNS_16Flash_bwd_paramsE)
        /*04b8*/ 	.word	0x000000d0


	//----- nvinfo : EIATTR_MIN_STACK_SIZE
	.align		4
.L_212:
        /*04bc*/ 	.byte	0x04, 0x12
        /*04be*/ 	.short	(.L_214 - .L_213)
	.align		4
.L_213:
        /*04c0*/ 	.word	index@(_ZN5flash44flash_bwd_dq_dk_dv_loop_seqk_parallel_kernelI23Flash_bwd_kernel_traitsILi192ELi64ELi64ELi8ELi4ELi2ELi2ELb1ELb1EN7cutlass10bfloat16_tE19Flash_kernel_traitsILi192ELi64ELi64ELi8ES3_EELb1ELb0ELb0ELb0ELb0ELb1ELb0EEEvNS_16Flash_bwd_paramsE)
        /*04c4*/ 	.word	0x000000d8


	//----- nvinfo : EIATTR_MIN_STACK_SIZE
	.align		4
.L_214:
        /*04c8*/ 	.byte	0x04, 0x12
        /*04ca*/ 	.short	(.L_216 - .L_215)
	.align		4
.L_215:
        /*04cc*/ 	.word	index@(_ZN5flash44flash_bwd_dq_dk_dv_loop_seqk_parallel_kernelI23Flash_bwd_kernel_traitsILi192ELi64ELi64ELi8ELi4ELi2ELi2ELb1ELb1EN7cutlass10bfloat16_tE19Flash_kernel_traitsILi192ELi64ELi64ELi8ES3_EELb0ELb0ELb0ELb0ELb0ELb1ELb1EEEvNS_16Flash_bwd_paramsE)
        /*04d0*/ 	.word	0x000000d0


	//----- nvinfo : EIATTR_MIN_STACK_SIZE
	.align		4
.L_216:
        /*04d4*/ 	.byte	0x04, 0x12
        /*04d6*/ 	.short	(.L_218 - .L_217)
	.align		4
.L_217:
        /*04d8*/ 	.word	index@(_ZN5flash44flash_bwd_dq_dk_dv_loop_seqk_parallel_kernelI23Flash_bwd_kernel_traitsILi192ELi64ELi64ELi8ELi4ELi2ELi2ELb1ELb1EN7cutlass10bfloat16_tE19Flash_kernel_traitsILi192ELi64ELi64ELi8ES3_EELb1ELb0ELb0ELb1ELb0ELb0ELb0EEEvNS_16Flash_bwd_paramsE)
        /*04dc*/ 	.word	0x000000e8


	//----- nvinfo : EIATTR_MIN_STACK_SIZE
	.align		4
.L_218:
        /*04e0*/ 	.byte	0x04, 0x12
        /*04e2*/ 	.short	(.L_220 - .L_219)
	.align		4
.L_219:
        /*04e4*/ 	.word	index@(_ZN5flash44flash_bwd_dq_dk_dv_loop_seqk_parallel_kernelI23Flash_bwd_kernel_traitsILi192ELi64ELi64ELi8ELi4ELi2ELi2ELb1ELb1EN7cutlass10bfloat16_tE19Flash_kernel_traitsILi192ELi64ELi64ELi8ES3_EELb0ELb0ELb0ELb1ELb0ELb0ELb1EEEvNS_16Flash_bwd_paramsE)
        /*04e8*/ 	.word	0x000000d8


	//----- nvinfo : EIATTR_MIN_STACK_SIZE
	.align		4
.L_220:
        /*04ec*/ 	.byte	0x04, 0x12
        /*04ee*/ 	.short	(.L_222 - .L_221)
	.align		4
.L_221:
        /*04f0*/ 	.word	index@(_ZN5flash44flash_bwd_dq_dk_dv_loop_seqk_parallel_kernelI23Flash_bwd_kernel_traitsILi192ELi64ELi64ELi8ELi4ELi2ELi2ELb1ELb1EN7cutlass10bfloat16_tE19Flash_kernel_traitsILi192ELi64ELi64ELi8ES3_EELb1ELb0ELb1ELb0ELb0ELb1ELb0EEEvNS_16Flash_bwd_paramsE)
        /*04f4*/ 	.word	0x000000d8


	//----- nvinfo : EIATTR_MIN_STACK_SIZE
	.align		4
.L_222:
        /*04f8*/ 	.byte	0x04, 0x12
        /*04fa*/ 	.short	(.L_224 - .L_223)
	.align		4
.L_223:
        /*04fc*/ 	.word	index@(_ZN5flash44flash_bwd_dq_dk_dv_loop_seqk_parallel_kernelI23Flash_bwd_kernel_traitsILi192ELi64ELi64ELi8ELi4ELi2ELi2ELb1ELb1EN7cutlass10bfloat16_tE19Flash_kernel_traitsILi192ELi64ELi64ELi8ES3_EELb0ELb0ELb1ELb0ELb0ELb1ELb1EEEvNS_16Flash_bwd_paramsE)
        /*0500*/ 	.word	0x000000d0


	//----- nvinfo : EIATTR_MIN_STACK_SIZE
	.align		4
.L_224:
        /*0504*/ 	.byte	0x04, 0x12
        /*0506*/ 	.short	(.L_226 - .L_225)
	.align		4
.L_225:
        /*0508*/ 	.word	index@(_ZN5flash44flash_bwd_dq_dk_dv_loop_seqk_parallel_kernelI23Flash_bwd_kernel_traitsILi192ELi64ELi64ELi8ELi4ELi2ELi2ELb1ELb1EN7cutlass10bfloat16_tE19Flash_kernel_traitsILi192ELi64ELi64ELi8ES3_EELb1ELb0ELb1ELb1ELb0ELb0ELb0EEEvNS_16Flash_bwd_paramsE)
        /*050c*/ 	.word	0x000000e0


	//----- nvinfo : EIATTR_MIN_STACK_SIZE
	.align		4
.L_226:
        /*0510*/ 	.byte	0x04, 0x12
        /*0512*/ 	.short	(.L_228 - .L_227)
	.align		4
.L_227:
        /*0514*/ 	.word	index@(_ZN5flash44flash_bwd_dq_dk_dv_loop_seqk_parallel_kernelI23Flash_bwd_kernel_traitsILi192ELi64ELi64ELi8ELi4ELi2ELi2ELb1ELb1EN7cutlass10bfloat16_tE19Flash_kernel_traitsILi192ELi64ELi64ELi8ES3_EELb0ELb0ELb1ELb1ELb0ELb0ELb1EEEvNS_16Flash_bwd_paramsE)
        /*0518*/ 	.word	0x000000d8


	//----- nvinfo : EIATTR_MIN_STACK_SIZE
	.align		4
.L_228:
        /*051c*/ 	.byte	0x04, 0x12
        /*051e*/ 	.short	(.L_230 - .L_229)
	.align		4
.L_229:
        /*0520*/ 	.word	index@(_ZN5flash25flash_bwd_dot_do_o_kernelILb0E23Flash_bwd_kernel_traitsILi192ELi64ELi64ELi8ELi4ELi2ELi2ELb1ELb1EN7cutlass10bfloat16_tE19Flash_kernel_traitsILi192ELi64ELi64ELi8ES3_EEEEvNS_16Flash_bwd_paramsE)
        /*0524*/ 	.word	0x00000000


	//----- nvinfo : EIATTR_MIN_STACK_SIZE
	.align		4
.L_230:
        /*0528*/ 	.byte	0x04, 0x12
        /*052a*/ 	.short	(.L_232 - .L_231)
	.align		4
.L_231:
        /*052c*/ 	.word	index@(_ZN5flash25flash_bwd_dot_do_o_kernelILb1E23Flash_bwd_kernel_traitsILi192ELi64ELi64ELi8ELi4ELi2ELi2ELb1ELb1EN7cutlass10bfloat16_tE19Flash_kernel_traitsILi192ELi64ELi64ELi8ES3_EEEEvNS_16Flash_bwd_paramsE)
        /*0530*/ 	.word	0x00000000


	//----- nvinfo : EIATTR_MIN_STACK_SIZE
	.align		4
.L_232:
        /*0534*/ 	.byte	0x04, 0x12
        /*0536*/ 	.short	(.L_234 - .L_233)
	.align		4
.L_233:
        /*0538*/ 	.word	index@(_ZN5flash27flash_bwd_convert_dq_kernelI23Flash_bwd_kernel_traitsILi192ELi64ELi64ELi8ELi4ELi2ELi2ELb0ELb0EN7cutlass10bfloat16_tE19Flash_kernel_traitsILi192ELi64ELi64ELi8ES3_EEEEvNS_16Flash_bwd_paramsEi)
        /*053c*/ 	.word	0x00000000


	//----- nvinfo : EIATTR_MIN_STACK_SIZE
	.align		4
.L_234:
        /*0540*/ 	.byte	0x04, 0x12
        /*0542*/ 	.short	(.L_236 - .L_235)
	.align		4
.L_235:
        /*0544*/ 	.word	index@(_ZN5flash44flash_bwd_dq_dk_dv_loop_seqk_parallel_kernelI23Flash_bwd_kernel_traitsILi192ELi64ELi64ELi8ELi4ELi2ELi2ELb0ELb0EN7cutlass10bfloat16_tE19Flash_kernel_traitsILi192ELi64ELi64ELi8ES3_EELb1ELb0ELb0ELb0ELb0ELb0ELb0EEEvNS_16Flash_bwd_paramsE)
        /*0548*/ 	.word	0x00000010


	//----- nvinfo : EIATTR_MIN_STACK_SIZE
	.align		4
.L_236:
        /*054c*/ 	.byte	0x04, 0x12
        /*054e*/ 	.short	(.L_238 - .L_237)
	.align		4
.L_237:
        /*0550*/ 	.word	index@(_ZN5flash44flash_bwd_dq_dk_dv_loop_seqk_parallel_kernelI23Flash_bwd_kernel_traitsILi192ELi64ELi64ELi8ELi4ELi2ELi2ELb0ELb0EN7cutlass10bfloat16_tE19Flash_kernel_traitsILi192ELi64ELi64ELi8ES3_EELb0ELb0ELb0ELb0ELb0ELb0ELb1EEEvNS_16Flash_bwd_paramsE)
        /*0554*/ 	.word	0x00000018


	//----- nvinfo : EIATTR_MIN_STACK_SIZE
	.align		4
.L_238:
        /*0558*/ 	.byte	0x04, 0x12
        /*055a*/ 	.short	(.L_240 - .L_239)
	.align		4
.L_239:
        /*055c*/ 	.word	index@(_ZN5flash44flash_bwd_dq_dk_dv_loop_seqk_parallel_kernelI23Flash_bwd_kernel_traitsILi192ELi64ELi64ELi8ELi4ELi2ELi2ELb0ELb0EN7cutlass10bfloat16_tE19Flash_kernel_traitsILi192ELi64ELi64ELi8ES3_EELb1ELb0ELb1ELb0ELb0ELb0ELb0EEEvNS_16Flash_bwd_paramsE)
        /*0560*/ 	.word	0x00000000


	//----- nvinfo : EIATTR_MIN_STACK_SIZE
	.align		4
.L_240:
        /*0564*/ 	.byte	0x04, 0x12
        /*0566*/ 	.short	(.L_242 - .L_241)
	.align		4
.L_241:
        /*0568*/ 	.word	index@(_ZN5flash44flash_bwd_dq_dk_dv_loop_seqk_parallel_kernelI23Flash_bwd_kernel_traitsILi192ELi64ELi64ELi8ELi4ELi2ELi2ELb0ELb0EN7cutlass10bfloat16_tE19Flash_kernel_traitsILi192ELi64ELi64ELi8ES3_EELb0ELb0ELb1ELb0ELb0ELb0ELb1EEEvNS_16Flash_bwd_paramsE)
        /*056c*/ 	.word	0x00000000


	//----- nvinfo : EIATTR_MIN_STACK_SIZE
	.align		4
.L_242:
        /*0570*/ 	.byte	0x04, 0x12
        /*0572*/ 	.short	(.L_244 - .L_243)
	.align		4
.L_243:
        /*0574*/ 	.word	index@(_ZN5flash44flash_bwd_dq_dk_dv_loop_seqk_parallel_kernelI23Flash_bwd_kernel_traitsILi192ELi64ELi64ELi8ELi4ELi2ELi2ELb0ELb0EN7cutlass10bfloat16_tE19Flash_kernel_traitsILi192ELi64ELi64ELi8ES3_EELb1ELb0ELb0ELb0ELb0ELb1ELb0EEEvNS_16Flash_bwd_paramsE)
        /*0578*/ 	.word	0x00000018


	//----- nvinfo : EIATTR_MIN_STACK_SIZE
	.align		4
.L_244:
        /*057c*/ 	.byte	0x04, 0x12
        /*057e*/ 	.short	(.L_246 - .L_245)
	.align		4
.L_245:
        /*0580*/ 	.word	index@(_ZN5flash44flash_bwd_dq_dk_dv_loop_seqk_parallel_kernelI23Flash_bwd_kernel_traitsILi192ELi64ELi64ELi8ELi4ELi2ELi2ELb0ELb0EN7cutlass10bfloat16_tE19Flash_kernel_traitsILi192ELi64ELi64ELi8ES3_EELb0ELb0ELb0ELb0ELb0ELb1ELb1EEEvNS_16Flash_bwd_paramsE)
        /*0584*/ 	.word	0x00000018


	//----- nvinfo : EIATTR_MIN_STACK_SIZE
	.align		4
.L_246:
        /*0588*/ 	.byte	0x04, 0x12
        /*058a*/ 	.short	(.L_248 - .L_247)
	.align		4
.L_247:
        /*058c*/ 	.word	index@(_ZN5flash44flash_bwd_dq_dk_dv_loop_seqk_parallel_kernelI23Flash_bwd_kernel_traitsILi192ELi64ELi64ELi8ELi4ELi2ELi2ELb0ELb0EN7cutlass10bfloat16_tE19Flash_kernel_traitsILi192ELi64ELi64ELi8ES3_EELb1ELb0ELb0ELb1ELb0ELb0ELb0EEEvNS_16Flash_bwd_paramsE)
        /*0590*/ 	.word	0x00000030


	//----- nvinfo : EIATTR_MIN_STACK_SIZE
	.align		4
.L_248:
        /*0594*/ 	.byte	0x04, 0x12
        /*0596*/ 	.short	(.L_250 - .L_249)
	.align		4
.L_249:
        /*0598*/ 	.word	index@(_ZN5flash44flash_bwd_dq_dk_dv_loop_seqk_parallel_kernelI23Flash_bwd_kernel_traitsILi192ELi64ELi64ELi8ELi4ELi2ELi2ELb0ELb0EN7cutlass10bfloat16_tE19Flash_kernel_traitsILi192ELi64ELi64ELi8ES3_EELb0ELb0ELb0ELb1ELb0ELb0ELb1EEEvNS_16Flash_bwd_paramsE)
        /*059c*/ 	.word	0x00000010


	//----- nvinfo : EIATTR_MIN_STACK_SIZE
	.align		4
.L_250:
        /*05a0*/ 	.byte	0x04, 0x12
        /*05a2*/ 	.short	(.L_252 - .L_251)
	.align		4
.L_251:
        /*05a4*/ 	.word	index@(_ZN5flash44flash_bwd_dq_dk_dv_loop_seqk_parallel_kernelI23Flash_bwd_kernel_traitsILi192ELi64ELi64ELi8ELi4ELi2ELi2ELb0ELb0EN7cutlass10bfloat16_tE19Flash_kernel_traitsILi192ELi64ELi64ELi8ES3_EELb1ELb0ELb1ELb0ELb0ELb1ELb0EEEvNS_16Flash_bwd_paramsE)
        /*05a8*/ 	.word	0x00000000


	//----- nvinfo : EIATTR_MIN_STACK_SIZE
	.align		4
.L_252:
        /*05ac*/ 	.byte	0x04, 0x12
        /*05ae*/ 	.short	(.L_254 - .L_253)
	.align		4
.L_253:
        /*05b0*/ 	.word	index@(_ZN5flash44flash_bwd_dq_dk_dv_loop_seqk_parallel_kernelI23Flash_bwd_kernel_traitsILi192ELi64ELi64ELi8ELi4ELi2ELi2ELb0ELb0EN7cutlass10bfloat16_tE19Flash_kernel_traitsILi192ELi64ELi64ELi8ES3_EELb0ELb0ELb1ELb0ELb0ELb1ELb1EEEvNS_16Flash_bwd_paramsE)
        /*05b4*/ 	.word	0x00000000


	//----- nvinfo : EIATTR_MIN_STACK_SIZE
	.align		4
.L_254:
        /*05b8*/ 	.byte	0x04, 0x12
        /*05ba*/ 	.short	(.L_256 - .L_255)
	.align		4
.L_255:
        /*05bc*/ 	.word	index@(_ZN5flash44flash_bwd_dq_dk_dv_loop_seqk_parallel_kernelI23Flash_bwd_kernel_traitsILi192ELi64ELi64ELi8ELi4ELi2ELi2ELb0ELb0EN7cutlass10bfloat16_tE19Flash_kernel_traitsILi192ELi64ELi64ELi8ES3_EELb1ELb0ELb1ELb1ELb0ELb0ELb0EEEvNS_16Flash_bwd_paramsE)
        /*05c0*/ 	.word	0x00000010


	//----- nvinfo : EIATTR_MIN_STACK_SIZE
	.align		4
.L_256:
        /*05c4*/ 	.byte	0x04, 0x12
        /*05c6*/ 	.short	(.L_258 - .L_257)
	.align		4
.L_257:
        /*05c8*/ 	.word	index@(_ZN5flash44flash_bwd_dq_dk_dv_loop_seqk_parallel_kernelI23Flash_bwd_kernel_traitsILi192ELi64ELi64ELi8ELi4ELi2ELi2ELb0ELb0EN7cutlass10bfloat16_tE19Flash_kernel_traitsILi192ELi64ELi64ELi8ES3_EELb0ELb0ELb1ELb1ELb0ELb0ELb1EEEvNS_16Flash_bwd_paramsE)
        /*05cc*/ 	.word	0x00000000


	//----- nvinfo : EIATTR_MIN_STACK_SIZE
	.align		4
.L_258:
        /*05d0*/ 	.byte	0x04, 0x12
        /*05d2*/ 	.short	(.L_260 - .L_259)
	.align		4
.L_259:
        /*05d4*/ 	.word	index@(_ZN5flash25flash_bwd_dot_do_o_kernelILb0E23Flash_bwd_kernel_traitsILi192ELi64ELi64ELi8ELi4ELi2ELi2ELb0ELb0EN7cutlass10bfloat16_tE19Flash_kernel_traitsILi192ELi64ELi64ELi8ES3_EEEEvNS_16Flash_bwd_paramsE)
        /*05d8*/ 	.word	0x00000000


	//----- nvinfo : EIATTR_MIN_STACK_SIZE
	.align		4
.L_260:
        /*05dc*/ 	.byte	0x04, 0x12
        /*05de*/ 	.short	(.L_262 - .L_261)
	.align		4
.L_261:
        /*05e0*/ 	.word	index@(_ZN5flash25flash_bwd_dot_do_o_kernelILb1E23Flash_bwd_kernel_traitsILi192ELi64ELi64ELi8ELi4ELi2ELi2ELb0ELb0EN7cutlass10bfloat16_tE19Flash_kernel_traitsILi192ELi64ELi64ELi8ES3_EEEEvNS_16Flash_bwd_paramsE)
        /*05e4*/ 	.word	0x00000000
.L_262:


//--------------------- .nv.info._ZN5flash44flash_bwd_dq_dk_dv_loop_seqk_parallel_kernelI23Flash_bwd_kernel_traitsILi192ELi64ELi64ELi8ELi4ELi2ELi2ELb1ELb1EN7cutlass10bfloat16_tE19Flash_kernel_traitsILi192ELi64ELi64ELi8ES3_EELb0ELb0ELb0ELb0ELb0ELb0ELb0EEEvNS_16Flash_bwd_paramsE --------------------------
	.section	.nv.info._ZN5flash44flash_bwd_dq_dk_dv_loop_seqk_parallel_kernelI23Flash_bwd_kernel_traitsILi192ELi64ELi64ELi8ELi4ELi2ELi2ELb1ELb1EN7cutlass10bfloat16_tE19Flash_kernel_traitsILi192ELi64ELi64ELi8ES3_EELb0ELb0ELb0ELb0ELb0ELb0ELb0EEEvNS_16Flash_bwd_paramsE,"",@"SHT_CUDA_INFO"
	.sectionflags	@""
	.align	4


	//----- nvinfo : EIATTR_CUDA_API_VERSION
	.align		4
        /*0000*/ 	.byte	0x04, 0x37
        /*0002*/ 	.short	(.L_264 - .L_263)
.L_263:
        /*0004*/ 	.word	0x00000082


	//----- nvinfo : EIATTR_SW2861232_WAR
	.align		4
.L_264:
        /*0008*/ 	.byte	0x01, 0x35
	.zero		2


	//----- nvinfo : EIATTR_PARAM_CBANK
	.align		4
        /*000c*/ 	.byte	0x04, 0x0a
        /*000e*/ 	.short	(.L_266 - .L_265)
	.align		4
.L_265:
        /*0010*/ 	.word	index@(.nv.constant0._ZN5flash44flash_bwd_dq_dk_dv_loop_seqk_parallel_kernelI23Flash_bwd_kernel_traitsILi192ELi64ELi64ELi8ELi4ELi2ELi2ELb1ELb1EN7cutlass10bfloat16_tE19Flash_kernel_traitsILi192ELi64ELi64ELi8ES3_EELb0ELb0ELb0ELb0ELb0ELb0ELb0EEEvNS_16Flash_bwd_paramsE)
        /*0014*/ 	.short	0x0160
        /*0016*/ 	.short	0x0280


	//----- nvinfo : EIATTR_CBANK_PARAM_SIZE
	.align		4
.L_266:
        /*0018*/ 	.byte	0x03, 0x19
        /*001a*/ 	.short	0x0280


	//----- nvinfo : EIATTR_KPARAM_INFO
	.align		4
        /*001c*/ 	.byte	0x04, 0x17
        /*001e*/ 	.short	(.L_268 - .L_267)
.L_267:
        /*0020*/ 	.word	0x00000000
        /*0024*/ 	.short	0x0000
        /*0026*/ 	.short	0x0000
        /*0028*/ 	.byte	0x00, 0xf0, 0x01, 0x0a


	//----- nvinfo : EIATTR_MAXREG_COUNT
	.align		4
.L_268:
        /*002c*/ 	.byte	0x03, 0x1b
        /*002e*/ 	.short	0x00ff


	//----- nvinfo : EIATTR_NUM_BARRIERS
	.align		4
        /*0030*/ 	.byte	0x02, 0x4c
        /*0032*/ 	.byte	0x01
	.zero		1


	//----- nvinfo : EIATTR_ANNOTATIONS
	.align		4
        /*0034*/ 	.byte	0x04, 0x55
        /*0036*/ 	.short	(.L_270 - .L_269)


	//   ....[0]....
.L_269:
        /*0038*/ 	.word	0x00000001
        /*003c*/ 	.byte	0xe0, 0x04, 0x00, 0x00, 0x01, 0x00, 0x00, 0x00, 0x60, 0x08, 0x00, 0x00, 0x01, 0x00, 0x00, 0x00
        /* <DEDUP_REMOVED lines=56> */
        /*03cc*/ 	.byte	0xf0, 0x87, 0x00, 0x00


	//----- nvinfo : EIATTR_MERCURY_ISA_VERSION
	.align		4
.L_270:
        /*03d0*/ 	.byte	0x03, 0x5f
        /*03d2*/ 	.short	0x0000


	//----- nvinfo : EIATTR_EXIT_INSTR_OFFSETS
	.align		4
        /*03d4*/ 	.byte	0x04, 0x1c
        /*03d6*/ 	.short	(.L_272 - .L_271)


	//   ....[0]....
.L_271:
        /*03d8*/ 	.word	0x000000a0


	//   ....[1]....
        /*03dc*/ 	.word	0x00008f70


	//----- nvinfo : EIATTR_CTAIDZ_USED
	.align		4
.L_272:
        /*03e0*/ 	.byte	0x01, 0x04
	.zero		2


	//----- nvinfo : EIATTR_CRS_STACK_SIZE
	.align		4
        /*03e4*/ 	.byte	0x04, 0x1e
        /*03e6*/ 	.short	(.L_274 - .L_273)
.L_273:
        /*03e8*/ 	.word	0x00000000
.L_274:


//--------------------- .nv.info._ZN5flash44flash_bwd_dq_dk_dv_loop_seqk_parallel_kernelI23Flash_bwd_kernel_traitsILi192ELi64ELi64ELi8ELi4ELi2ELi2ELb1ELb1EN7cutlass10bfloat16_tE19Flash_kernel_traitsILi192ELi64ELi64ELi8ES3_EELb0ELb0ELb1ELb0ELb0ELb0ELb0EEEvNS_16Flash_bwd_paramsE --------------------------
	.section	.nv.info._ZN5flash44flash_bwd_dq_dk_dv_loop_seqk_parallel_kernelI23Flash_bwd_kernel_traitsILi192ELi64ELi64ELi8ELi4ELi2ELi2ELb1ELb1EN7cutlass10bfloat16_tE19Flash_kernel_traitsILi192ELi64ELi64ELi8ES3_EELb0ELb0ELb1ELb0ELb0ELb0ELb0EEEvNS_16Flash_bwd_paramsE,"",@"SHT_CUDA_INFO"
	.sectionflags	@""
	.align	4


	//----- nvinfo : EIATTR_CUDA_API_VERSION
	.align		4
        /*0000*/ 	.byte	0x04, 0x37
        /*0002*/ 	.short	(.L_276 - .L_275)
.L_275:
        /*0004*/ 	.word	0x00000082


	//----- nvinfo : EIATTR_SW2861232_WAR
	.align		4
.L_276:
        /*0008*/ 	.byte	0x01, 0x35
	.zero		2


	//----- nvinfo : EIATTR_PARAM_CBANK
	.align		4
        /*000c*/ 	.byte	0x04, 0x0a
        /*000e*/ 	.short	(.L_278 - .L_277)
	.align		4
.L_277:
        /*0010*/ 	.word	index@(.nv.constant0._ZN5flash44flash_bwd_dq_dk_dv_loop_seqk_parallel_kernelI23Flash_bwd_kernel_traitsILi192ELi64ELi64ELi8ELi4ELi2ELi2ELb1ELb1EN7cutlass10bfloat16_tE19Flash_kernel_traitsILi192ELi64ELi64ELi8ES3_EELb0ELb0ELb1ELb0ELb0ELb0ELb0EEEvNS_16Flash_bwd_paramsE)
        /*0014*/ 	.short	0x0160
        /*0016*/ 	.short	0x0280


	//----- nvinfo : EIATTR_CBANK_PARAM_SIZE
	.align		4
.L_278:
        /*0018*/ 	.byte	0x03, 0x19
        /*001a*/ 	.short	0x0280


	//----- nvinfo : EIATTR_KPARAM_INFO
	.align		4
        /*001c*/ 	.byte	0x04, 0x17
        /*001e*/ 	.short	(.L_280 - .L_279)
.L_279:
        /*0020*/ 	.word	0x00000000
        /*0024*/ 	.short	0x0000
        /*0026*/ 	.short	0x0000
        /*0028*/ 	.byte	0x00, 0xf0, 0x01, 0x0a


	//----- nvinfo : EIATTR_MAXREG_COUNT
	.align		4
.L_280:
        /*002c*/ 	.byte	0x03, 0x1b
        /*002e*/ 	.short	0x00ff


	//----- nvinfo : EIATTR_NUM_BARRIERS
	.align		4
        /*0030*/ 	.byte	0x02, 0x4c
        /*0032*/ 	.byte	0x01
	.zero		1


	//----- nvinfo : EIATTR_ANNOTATIONS
	.align		4
        /*0034*/ 	.byte	0x04, 0x55
        /*0036*/ 	.short	(.L_282 - .L_281)


	//   ....[0]....
.L_281:
        /* <DEDUP_REMOVED lines=60> */


	//----- nvinfo : EIATTR_MERCURY_ISA_VERSION
	.align		4
.L_282:
        /*03e0*/ 	.byte	0x03, 0x5f
        /*03e2*/ 	.short	0x0000


	//----- nvinfo : EIATTR_EXIT_INSTR_OFFSETS
	.align		4
        /*03e4*/ 	.byte	0x04, 0x1c
        /*03e6*/ 	.short	(.L_284 - .L_283)


	//   ....[0]....
.L_283:
        /*03e8*/ 	.word	0x000000a0


	//   ....[1]....
        /*03ec*/ 	.word	0x00009180


	//----- nvinfo : EIATTR_CTAIDZ_USED
	.align		4
.L_284:
        /*03f0*/ 	.byte	0x01, 0x04
	.zero		2


	//----- nvinfo : EIATTR_CRS_STACK_SIZE
	.align		4
        /*03f4*/ 	.byte	0x04, 0x1e
        /*03f6*/ 	.short	(.L_286 - .L_285)
.L_285:
        /*03f8*/ 	.word	0x00000000
.L_286:


//--------------------- .nv.info._ZN5flash44flash_bwd_dq_dk_dv_loop_seqk_parallel_kernelI23Flash_bwd_kernel_traitsILi192ELi64ELi64ELi8ELi4ELi2ELi2ELb1ELb1EN7cutlass10bfloat16_tE19Flash_kernel_traitsILi192ELi64ELi64ELi8ES3_EELb0ELb0ELb0ELb0ELb0ELb1ELb0EEEvNS_16Flash_bwd_paramsE --------------------------
	.section	.nv.info._ZN5flash44flash_bwd_dq_dk_dv_loop_seqk_parallel_kernelI23Flash_bwd_kernel_traitsILi192ELi64ELi64ELi8ELi4ELi2ELi2ELb1ELb1EN7cutlass10bfloat16_tE19Flash_kernel_traitsILi192ELi64ELi64ELi8ES3_EELb0ELb0ELb0ELb0ELb0ELb1ELb0EEEvNS_16Flash_bwd_paramsE,"",@"SHT_CUDA_INFO"
	.sectionflags	@""
	.align	4


	//----- nvinfo : EIATTR_CUDA_API_VERSION
	.align		4
        /*0000*/ 	.byte	0x04, 0x37
        /*0002*/ 	.short	(.L_288 - .L_287)
.L_287:
        /*0004*/ 	.word	0x00000082


	//----- nvinfo : EIATTR_SW2861232_WAR
	.align		4
.L_288:
        /*0008*/ 	.byte	0x01, 0x35
	.zero		2


	//----- nvinfo : EIATTR_PARAM_CBANK
	.align		4
        /*000c*/ 	.byte	0x04, 0x0a
        /*000e*/ 	.short	(.L_290 - .L_289)
	.align		4
.L_289:
        /*0010*/ 	.word	index@(.nv.constant0._ZN5flash44flash_bwd_dq_dk_dv_loop_seqk_parallel_kernelI23Flash_bwd_kernel_traitsILi192ELi64ELi64ELi8ELi4ELi2ELi2ELb1ELb1EN7cutlass10bfloat16_tE19Flash_kernel_traitsILi192ELi64ELi64ELi8ES3_EELb0ELb0ELb0ELb0ELb0ELb1ELb0EEEvNS_16Flash_bwd_paramsE)
        /*0014*/ 	.short	0x0160
        /*0016*/ 	.short	0x0280


	//----- nvinfo : EIATTR_CBANK_PARAM_SIZE
	.align		4
.L_290:
        /*0018*/ 	.byte	0x03, 0x19
        /*001a*/ 	.short	0x0280


	//----- nvinfo : EIATTR_KPARAM_INFO
	.align		4
        /*001c*/ 	.byte	0x04, 0x17
        /*001e*/ 	.short	(.L_292 - .L_291)
.L_291:
        /*0020*/ 	.word	0x00000000
        /*0024*/ 	.short	0x0000
        /*0026*/ 	.short	0x0000
        /*0028*/ 	.byte	0x00, 0xf0, 0x01, 0x0a


	//----- nvinfo : EIATTR_MAXREG_COUNT
	.align		4
.L_292:
        /*002c*/ 	.byte	0x03, 0x1b
        /*002e*/ 	.short	0x00ff


	//----- nvinfo : EIATTR_NUM_BARRIERS
	.align		4
        /*0030*/ 	.byte	0x02, 0x4c
        /*0032*/ 	.byte	0x01
	.zero		1


	//----- nvinfo : EIATTR_ANNOTATIONS
	.align		4
        /*0034*/ 	.byte	0x04, 0x55
        /*0036*/ 	.short	(.L_294 - .L_293)


	//   ....[0]....
.L_293:
        /* <DEDUP_REMOVED lines=47> */
        /*031c*/ 	.byte	0x00, 0x6d, 0x00, 0x00, 0x01, 0x00, 0x00, 0x00, 0x60, 0x76, 0x00, 0x00


	//----- nvinfo : EIATTR_MERCURY_ISA_VERSION
	.align		4
.L_294:
        /*0328*/ 	.byte	0x03, 0x5f
        /*032a*/ 	.short	0x0000


	//----- nvinfo : EIATTR_EXIT_INSTR_OFFSETS
	.align		4
        /*032c*/ 	.byte	0x04, 0x1c
        /*032e*/ 	.short	(.L_296 - .L_295)


	//   ....[0]....
.L_295:
        /*0330*/ 	.word	0x000000a0


	//   ....[1]....
        /*0334*/ 	.word	0x00007d20


	//----- nvinfo : EIATTR_CTAIDZ_USED
	.align		4
.L_296:
        /*0338*/ 	.byte	0x01, 0x04
	.zero		2


	//----- nvinfo : EIATTR_CRS_STACK_SIZE
	.align		4
        /*033c*/ 	.byte	0x04, 0x1e
        /*033e*/ 	.short	(.L_298 - .L_297)
.L_297:
        /*0340*/ 	.word	0x00000000
.L_298:


//--------------------- .nv.info._ZN5flash44flash_bwd_dq_dk_dv_loop_seqk_parallel_kernelI23Flash_bwd_kernel_traitsILi192ELi64ELi64ELi8ELi4ELi2ELi2ELb1ELb1EN7cutlass10bfloat16_tE19Flash_kernel_traitsILi192ELi64ELi64ELi8ES3_EELb0ELb0ELb0ELb1ELb0ELb0ELb0EEEvNS_16Flash_bwd_paramsE --------------------------
	.section	.nv.info._ZN5flash44flash_bwd_dq_dk_dv_loop_seqk_parallel_kernelI23Flash_bwd_kernel_traitsILi192ELi64ELi64ELi8ELi4ELi2ELi2ELb1ELb1EN7cutlass10bfloat16_tE19Flash_kernel_traitsILi192ELi64ELi64ELi8ES3_EELb0ELb0ELb0ELb1ELb0ELb0ELb0EEEvNS_16Flash_bwd_paramsE,"",@"SHT_CUDA_INFO"
	.sectionflags	@""
	.align	4


	//----- nvinfo : EIATTR_CUDA_API_VERSION
	.align		4
        /*0000*/ 	.byte	0x04, 0x37
        /*0002*/ 	.short	(.L_300 - .L_299)
.L_299:
        /*0004*/ 	.word	0x00000082


	//----- nvinfo : EIATTR_SW2861232_WAR
	.align		4
.L_300:
        /*0008*/ 	.byte	0x01, 0x35
	.zero		2


	//----- nvinfo : EIATTR_PARAM_CBANK
	.align		4
        /*000c*/ 	.byte	0x04, 0x0a
        /*000e*/ 	.short	(.L_302 - .L_301)
	.align		4
.L_301:
        /*0010*/ 	.word	index@(.nv.constant0._ZN5flash44flash_bwd_dq_dk_dv_loop_seqk_parallel_kernelI23Flash_bwd_kernel_traitsILi192ELi64ELi64ELi8ELi4ELi2ELi2ELb1ELb1EN7cutlass10bfloat16_tE19Flash_kernel_traitsILi192ELi64ELi64ELi8ES3_EELb0ELb0ELb0ELb1ELb0ELb0ELb0EEEvNS_16Flash_bwd_paramsE)
        /*0014*/ 	.short	0x0160
        /*0016*/ 	.short	0x0280


	//----- nvinfo : EIATTR_CBANK_PARAM_SIZE
	.align		4
.L_302:
        /*0018*/ 	.byte	0x03, 0x19
        /*001a*/ 	.short	0x0280


	//----- nvinfo : EIATTR_KPARAM_INFO
	.align		4
        /*001c*/ 	.byte	0x04, 0x17
        /*001e*/ 	.short	(.L_304 - .L_303)
.L_303:
        /*0020*/ 	.word	0x00000000
        /*0024*/ 	.short	0x0000
        /*0026*/ 	.short	0x0000
        /*0028*/ 	.byte	0x00, 0xf0, 0x01, 0x0a


	//----- nvinfo : EIATTR_MAXREG_COUNT
	.align		4
.L_304:
        /*002c*/ 	.byte	0x03, 0x1b
        /*002e*/ 	.short	0x00ff


	//----- nvinfo : EIATTR_NUM_BARRIERS
	.align		4
        /*0030*/ 	.byte	0x02, 0x4c
        /*0032*/ 	.byte	0x01
	.zero		1


	//----- nvinfo : EIATTR_ANNOTATIONS
	.align		4
        /*0034*/ 	.byte	0x04, 0x55
        /*0036*/ 	.short	(.L_306 - .L_305)


	//   ....[0]....
.L_305:
        /* <DEDUP_REMOVED lines=60> */


	//----- nvinfo : EIATTR_MERCURY_ISA_VERSION
	.align		4
.L_306:
        /*03e0*/ 	.byte	0x03, 0x5f
        /*03e2*/ 	.short	0x0000


	//----- nvinfo : EIATTR_EXIT_INSTR_OFFSETS
	.align		4
        /*03e4*/ 	.byte	0x04, 0x1c
        /*03e6*/ 	.short	(.L_308 - .L_307)


	//   ....[0]....
.L_307:
        /*03e8*/ 	.word	0x000000a0


	//   ....[1]....
        /*03ec*/ 	.word	0x00009490


	//----- nvinfo : EIATTR_CTAIDZ_USED
	.align		4
.L_308:
        /*03f0*/ 	.byte	0x01, 0x04
	.zero		2


	//----- nvinfo : EIATTR_CRS_STACK_SIZE
	.align		4
        /*03f4*/ 	.byte	0x04, 0x1e
        /*03f6*/ 	.short	(.L_310 - .L_309)
.L_309:
        /*03f8*/ 	.word	0x00000000
.L_310:


//--------------------- .nv.info._ZN5flash44flash_bwd_dq_dk_dv_loop_seqk_parallel_kernelI23Flash_bwd_kernel_traitsILi192ELi64ELi64ELi8ELi4ELi2ELi2ELb1ELb1EN7cutlass10bfloat16_tE19Flash_kernel_traitsILi192ELi64ELi64ELi8ES3_EELb0ELb0ELb1ELb0ELb0ELb1ELb0EEEvNS_16Flash_bwd_paramsE --------------------------
	.section	.nv.info._ZN5flash44flash_bwd_dq_dk_dv_loop_seqk_parallel_kernelI23Flash_bwd_kernel_traitsILi192ELi64ELi64ELi8ELi4ELi2ELi2ELb1ELb1EN7cutlass10bfloat16_tE19Flash_kernel_traitsILi192ELi64ELi64ELi8ES3_EELb0ELb0ELb1ELb0ELb0ELb1ELb0EEEvNS_16Flash_bwd_paramsE,"",@"SHT_CUDA_INFO"
	.sectionflags	@""
	.align	4


	//----- nvinfo : EIATTR_CUDA_API_VERSION
	.align		4
        /*0000*/ 	.byte	0x04, 0x37
        /*0002*/ 	.short	(.L_312 - .L_311)
.L_311:
        /*0004*/ 	.word	0x00000082


	//----- nvinfo : EIATTR_SW2861232_WAR
	.align		4
.L_312:
        /*0008*/ 	.byte	0x01, 0x35
	.zero		2


	//----- nvinfo : EIATTR_PARAM_CBANK
	.align		4
        /*000c*/ 	.byte	0x04, 0x0a
        /*000e*/ 	.short	(.L_314 - .L_313)
	.align		4
.L_313:
        /*0010*/ 	.word	index@(.nv.constant0._ZN5flash44flash_bwd_dq_dk_dv_loop_seqk_parallel_kernelI23Flash_bwd_kernel_traitsILi192ELi64ELi64ELi8ELi4ELi2ELi2ELb1ELb1EN7cutlass10bfloat16_tE19Flash_kernel_traitsILi192ELi64ELi64ELi8ES3_EELb0ELb0ELb1ELb0ELb0ELb1ELb0EEEvNS_16Flash_bwd_paramsE)
        /*0014*/ 	.short	0x0160
        /*0016*/ 	.short	0x0280


	//----- nvinfo : EIATTR_CBANK_PARAM_SIZE
	.align		4
.L_314:
        /*0018*/ 	.byte	0x03, 0x19
        /*001a*/ 	.short	0x0280


	//----- nvinfo : EIATTR_KPARAM_INFO
	.align		4
        /*001c*/ 	.byte	0x04, 0x17
        /*001e*/ 	.short	(.L_316 - .L_315)
.L_315:
        /*0020*/ 	.word	0x00000000
        /*0024*/ 	.short	0x0000
        /*0026*/ 	.short	0x0000
        /*0028*/ 	.byte	0x00, 0xf0, 0x01, 0x0a


	//----- nvinfo : EIATTR_MAXREG_COUNT
	.align		4
.L_316:
        /*002c*/ 	.byte	0x03, 0x1b
        /*002e*/ 	.short	0x00ff


	//----- nvinfo : EIATTR_NUM_BARRIERS
	.align		4
        /*0030*/ 	.byte	0x02, 0x4c
        /*0032*/ 	.byte	0x01
	.zero		1


	//----- nvinfo : EIATTR_ANNOTATIONS
	.align		4
        /*0034*/ 	.byte	0x04, 0x55
        /*0036*/ 	.short	(.L_318 - .L_317)


	//   ....[0]....
.L_317:
        /* <DEDUP_REMOVED lines=48> */


	//----- nvinfo : EIATTR_MERCURY_ISA_VERSION
	.align		4
.L_318:
        /*0328*/ 	.byte	0x03, 0x5f
        /*032a*/ 	.short	0x0000


	//----- nvinfo : EIATTR_EXIT_INSTR_OFFSETS
	.align		4
        /*032c*/ 	.byte	0x04, 0x1c
        /*032e*/ 	.short	(.L_320 - .L_319)


	//   ....[0]....
.L_319:
        /*0330*/ 	.word	0x000000a0


	//   ....[1]....
        /*0334*/ 	.word	0x00007ee0


	//----- nvinfo : EIATTR_CTAIDZ_USED
	.align		4
.L_320:
        /*0338*/ 	.byte	0x01, 0x04
	.zero		2


	//----- nvinfo : EIATTR_CRS_STACK_SIZE
	.align		4
        /*033c*/ 	.byte	0x04, 0x1e
        /*033e*/ 	.short	(.L_322 - .L_321)
.L_321:
        /*0340*/ 	.word	0x00000000
.L_322:


//--------------------- .nv.info._ZN5flash44flash_bwd_dq_dk_dv_loop_seqk_parallel_kernelI23Flash_bwd_kernel_traitsILi192ELi64ELi64ELi8ELi4ELi2ELi2ELb1ELb1EN7cutlass10bfloat16_tE19Flash_kernel_traitsILi192ELi64ELi64ELi8ES3_EELb0ELb0ELb1ELb1ELb0ELb0ELb0EEEvNS_16Flash_bwd_paramsE --------------------------
	.section	.nv.info._ZN5flash44flash_bwd_dq_dk_dv_loop_seqk_parallel_kernelI23Flash_bwd_kernel_traitsILi192ELi64ELi64ELi8ELi4ELi2ELi2ELb1ELb1EN7cutlass10bfloat16_tE19Flash_kernel_traitsILi192ELi64ELi64ELi8ES3_EELb0ELb0ELb1ELb1ELb0ELb0ELb0EEEvNS_16Flash_bwd_paramsE,"",@"SHT_CUDA_INFO"
	.sectionflags	@""
	.align	4


	//----- nvinfo : EIATTR_CUDA_API_VERSION
	.align		4
        /*0000*/ 	.byte	0x04, 0x37
        /*0002*/ 	.short	(.L_324 - .L_323)
.L_323:
        /*0004*/ 	.word	0x00000082


	//----- nvinfo : EIATTR_SW2861232_WAR
	.align		4
.L_324:
        /*0008*/ 	.byte	0x01, 0x35
	.zero		2


	//----- nvinfo : EIATTR_PARAM_CBANK
	.align		4
        /*000c*/ 	.byte	0x04, 0x0a
        /*000e*/ 	.short	(.L_326 - .L_325)
	.align		4
.L_325:
        /*0010*/ 	.word	index@(.nv.constant0._ZN5flash44flash_bwd_dq_dk_dv_loop_seqk_parallel_kernelI23Flash_bwd_kernel_traitsILi192ELi64ELi64ELi8ELi4ELi2ELi2ELb1ELb1EN7cutlass10bfloat16_tE19Flash_kernel_traitsILi192ELi64ELi64ELi8ES3_EELb0ELb0ELb1ELb1ELb0ELb0ELb0EEEvNS_16Flash_bwd_paramsE)
        /*0014*/ 	.short	0x0160
        /*0016*/ 	.short	0x0280


	//----- nvinfo : EIATTR_CBANK_PARAM_SIZE
	.align		4
.L_326:
        /*0018*/ 	.byte	0x03, 0x19
        /*001a*/ 	.short	0x0280


	//----- nvinfo : EIATTR_KPARAM_INFO
	.align		4
        /*001c*/ 	.byte	0x04, 0x17
        /*001e*/ 	.short	(.L_328 - .L_327)
.L_327:
        /*0020*/ 	.word	0x00000000
        /*0024*/ 	.short	0x0000
        /*0026*/ 	.short	0x0000
        /*0028*/ 	.byte	0x00, 0xf0, 0x01, 0x0a


	//----- nvinfo : EIATTR_MAXREG_COUNT
	.align		4
.L_328:
        /*002c*/ 	.byte	0x03, 0x1b
        /*002e*/ 	.short	0x00ff


	//----- nvinfo : EIATTR_NUM_BARRIERS
	.align		4
        /*0030*/ 	.byte	0x02, 0x4c
        /*0032*/ 	.byte	0x01
	.zero		1


	//----- nvinfo : EIATTR_ANNOTATIONS
	.align		4
        /*0034*/ 	.byte	0x04, 0x55
        /*0036*/ 	.short	(.L_330 - .L_329)


	//   ....[0]....
.L_329:
        /* <DEDUP_REMOVED lines=61> */


	//----- nvinfo : EIATTR_MERCURY_ISA_VERSION
	.align		4
.L_330:
        /*03f0*/ 	.byte	0x03, 0x5f
        /*03f2*/ 	.short	0x0000


	//----- nvinfo : EIATTR_EXIT_INSTR_OFFSETS
	.align		4
        /*03f4*/ 	.byte	0x04, 0x1c
        /*03f6*/ 	.short	(.L_332 - .L_331)


	//   ....[0]....
.L_331:
        /*03f8*/ 	.word	0x000000a0


	//   ....[1]....
        /*03fc*/ 	.word	0x00009680


	//----- nvinfo : EIATTR_CTAIDZ_USED
	.align		4
.L_332:
        /*0400*/ 	.byte	0x01, 0x04
	.zero		2


	//----- nvinfo : EIATTR_CRS_STACK_SIZE
	.align		4
        /*0404*/ 	.byte	0x04, 0x1e
        /*0406*/ 	.short	(.L_334 - .L_333)
.L_333:
        /*0408*/ 	.word	0x00000000
.L_334:


//--------------------- .nv.info._ZN5flash44flash_bwd_dq_dk_dv_loop_seqk_parallel_kernelI23Flash_bwd_kernel_traitsILi192ELi64ELi64ELi8ELi4ELi2ELi2ELb0ELb0EN7cutlass10bfloat16_tE19Flash_kernel_traitsILi192ELi64ELi64ELi8ES3_EELb0ELb0ELb0ELb0ELb0ELb0ELb0EEEvNS_16Flash_bwd_paramsE --------------------------
	.section	.nv.info._ZN5flash44flash_bwd_dq_dk_dv_loop_seqk_parallel_kernelI23Flash_bwd_kernel_traitsILi192ELi64ELi64ELi8ELi4ELi2ELi2ELb0ELb0EN7cutlass10bfloat16_tE19Flash_kernel_traitsILi192ELi64ELi64ELi8ES3_EELb0ELb0ELb0ELb0ELb0ELb0ELb0EEEvNS_16Flash_bwd_paramsE,"",@"SHT_CUDA_INFO"
	.sectionflags	@""
	.align	4


	//----- nvinfo : EIATTR_CUDA_API_VERSION
	.align		4
        /*0000*/ 	.byte	0x04, 0x37
        /*0002*/ 	.short	(.L_336 - .L_335)
.L_335:
        /*0004*/ 	.word	0x00000082


	//----- nvinfo : EIATTR_SW2861232_WAR
	.align		4
.L_336:
        /*0008*/ 	.byte	0x01, 0x35
	.zero		2


	//----- nvinfo : EIATTR_PARAM_CBANK
	.align		4
        /*000c*/ 	.byte	0x04, 0x0a
        /*000e*/ 	.short	(.L_338 - .L_337)
	.align		4
.L_337:
        /*0010*/ 	.word	index@(.nv.constant0._ZN5flash44flash_bwd_dq_dk_dv_loop_seqk_parallel_kernelI23Flash_bwd_kernel_traitsILi192ELi64ELi64ELi8ELi4ELi2ELi2ELb0ELb0EN7cutlass10bfloat16_tE19Flash_kernel_traitsILi192ELi64ELi64ELi8ES3_EELb0ELb0ELb0ELb0ELb0ELb0ELb0EEEvNS_16Flash_bwd_paramsE)
        /*0014*/ 	.short	0x0160
        /*0016*/ 	.short	0x0280


	//----- nvinfo : EIATTR_CBANK_PARAM_SIZE
	.align		4
.L_338:
        /*0018*/ 	.byte	0x03, 0x19
        /*001a*/ 	.short	0x0280


	//----- nvinfo : EIATTR_KPARAM_INFO
	.align		4
        /*001c*/ 	.byte	0x04, 0x17
        /*001e*/ 	.short	(.L_340 - .L_339)
.L_339:
        /*0020*/ 	.word	0x00000000
        /*0024*/ 	.short	0x0000
        /*0026*/ 	.short	0x0000
        /*0028*/ 	.byte	0x00, 0xf0, 0x01, 0x0a


	//----- nvinfo : EIATTR_MAXREG_COUNT
	.align		4
.L_340:
        /*002c*/ 	.byte	0x03, 0x1b
        /*002e*/ 	.short	0x00ff


	//----- nvinfo : EIATTR_NUM_BARRIERS
	.align		4
        /*0030*/ 	.byte	0x02, 0x4c
        /*0032*/ 	.byte	0x01
	.zero		1


	//----- nvinfo : EIATTR_ANNOTATIONS
	.align		4
        /*0034*/ 	.byte	0x04, 0x55
        /*0036*/ 	.short	(.L_342 - .L_341)


	//   ....[0]....
.L_341:
        /*0038*/ 	.word	0x00000001
        /*003c*/ 	.byte	0x50, 0x04, 0x00, 0x00, 0x01, 0x00, 0x00, 0x00, 0x90, 0x05, 0x00, 0x00, 0x01, 0x00, 0x00, 0x00
        /*004c*/ 	.byte	0xd0, 0x05, 0x00, 0x00, 0x01, 0x00, 0x00, 0x00, 0xa0, 0x07, 0x00, 0x00, 0x01, 0x00, 0x00, 0x00
        /*005c*/ 	.byte	0x00, 0x08, 0x00, 0x00, 0x01, 0x00, 0x00, 0x00, 0x40, 0x14, 0x00, 0x00, 0x01, 0x00, 0x00, 0x00
        /*006c*/ 	.byte	0xf0, 0x1c, 0x00, 0x00, 0x01, 0x00, 0x00, 0x00, 0x70, 0x23, 0x00, 0x00, 0x01, 0x00, 0x00, 0x00
        /*007c*/ 	.byte	0x80, 0x23, 0x00, 0x00, 0x01, 0x00, 0x00, 0x00, 0xf0, 0x2e, 0x00, 0x00


	//----- nvinfo : EIATTR_MERCURY_ISA_VERSION
	.align		4
.L_342:
        /*0088*/ 	.byte	0x03, 0x5f
        /*008a*/ 	.short	0x0000


	//----- nvinfo : EIATTR_EXIT_INSTR_OFFSETS
	.align		4
        /*008c*/ 	.byte	0x04, 0x1c
        /*008e*/ 	.short	(.L_344 - .L_343)


	//   ....[0]....
.L_343:
        /*0090*/ 	.word	0x00000090


	//   ....[1]....
        /*0094*/ 	.word	0x000082a0


	//----- nvinfo : EIATTR_CTAIDZ_USED
	.align		4
.L_344:
        /*0098*/ 	.byte	0x01, 0x04
	.zero		2


	//----- nvinfo : EIATTR_CRS_STACK_SIZE
	.align		4
        /*009c*/ 	.byte	0x04, 0x1e
        /*009e*/ 	.short	(.L_346 - .L_345)
.L_345:
        /*00a0*/ 	.word	0x00000000
.L_346:


//--------------------- .nv.info._ZN5flash44flash_bwd_dq_dk_dv_loop_seqk_parallel_kernelI23Flash_bwd_kernel_traitsILi192ELi64ELi64ELi8ELi4ELi2ELi2ELb0ELb0EN7cutlass10bfloat16_tE19Flash_kernel_traitsILi192ELi64ELi64ELi8ES3_EELb0ELb0ELb1ELb0ELb0ELb0ELb0EEEvNS_16Flash_bwd_paramsE --------------------------
	.section	.nv.info._ZN5flash44flash_bwd_dq_dk_dv_loop_seqk_parallel_kernelI23Flash_bwd_kernel_traitsILi192ELi64ELi64ELi8ELi4ELi2ELi2ELb0ELb0EN7cutlass10bfloat16_tE19Flash_kernel_traitsILi192ELi64ELi64ELi8ES3_EELb0ELb0ELb1ELb0ELb0ELb0ELb0EEEvNS_16Flash_bwd_paramsE,"",@"SHT_CUDA_INFO"
	.sectionflags	@""
	.align	4


	//----- nvinfo : EIATTR_CUDA_API_VERSION
	.align		4
        /*0000*/ 	.byte	0x04, 0x37
        /*0002*/ 	.short	(.L_348 - .L_347)
.L_347:
        /*0004*/ 	.word	0x00000082


	//----- nvinfo : EIATTR_SW2861232_WAR
	.align		4
.L_348:
        /*0008*/ 	.byte	0x01, 0x35
	.zero		2


	//----- nvinfo : EIATTR_PARAM_CBANK
	.align		4
        /*000c*/ 	.byte	0x04, 0x0a
        /*000e*/ 	.short	(.L_350 - .L_349)
	.align		4
.L_349:
        /*0010*/ 	.word	index@(.nv.constant0._ZN5flash44flash_bwd_dq_dk_dv_loop_seqk_parallel_kernelI23Flash_bwd_kernel_traitsILi192ELi64ELi64ELi8ELi4ELi2ELi2ELb0ELb0EN7cutlass10bfloat16_tE19Flash_kernel_traitsILi192ELi64ELi64ELi8ES3_EELb0ELb0ELb1ELb0ELb0ELb0ELb0EEEvNS_16Flash_bwd_paramsE)
        /*0014*/ 	.short	0x0160
        /*0016*/ 	.short	0x0280


	//----- nvinfo : EIATTR_CBANK_PARAM_SIZE
	.align		4
.L_350:
        /*0018*/ 	.byte	0x03, 0x19
        /*001a*/ 	.short	0x0280


	//----- nvinfo : EIATTR_KPARAM_INFO
	.align		4
        /*001c*/ 	.byte	0x04, 0x17
        /*001e*/ 	.short	(.L_352 - .L_351)
.L_351:
        /*0020*/ 	.word	0x00000000
        /*0024*/ 	.short	0x0000
        /*0026*/ 	.short	0x0000
        /*0028*/ 	.byte	0x00, 0xf0, 0x01, 0x0a


	//----- nvinfo : EIATTR_MAXREG_COUNT
	.align		4
.L_352:
        /*002c*/ 	.byte	0x03, 0x1b
        /*002e*/ 	.short	0x00ff


	//----- nvinfo : EIATTR_NUM_BARRIERS
	.align		4
        /*0030*/ 	.byte	0x02, 0x4c
        /*0032*/ 	.byte	0x01
	.zero		1


	//----- nvinfo : EIATTR_MERCURY_ISA_VERSION
	.align		4
        /*0034*/ 	.byte	0x03, 0x5f
        /*0036*/ 	.short	0x0000


	//----- nvinfo : EIATTR_EXIT_INSTR_OFFSETS
	.align		4
        /*0038*/ 	.byte	0x04, 0x1c
        /*003a*/ 	.short	(.L_354 - .L_353)


	//   ....[0]....
.L_353:
        /*003c*/ 	.word	0x00000080


	//   ....[1]....
        /*0040*/ 	.word	0x00008280


	//----- nvinfo : EIATTR_CTAIDZ_USED
	.align		4
.L_354:
        /*0044*/ 	.byte	0x01, 0x04
	.zero		2


	//----- nvinfo : EIATTR_CRS_STACK_SIZE
	.align		4
        /*0048*/ 	.byte	0x04, 0x1e
        /*004a*/ 	.short	(.L_356 - .L_355)
.L_355:
        /*004c*/ 	.word	0x00000000
.L_356:


//--------------------- .nv.info._ZN5flash44flash_bwd_dq_dk_dv_loop_seqk_parallel_kernelI23Flash_bwd_kernel_traitsILi192ELi64ELi64ELi8ELi4ELi2ELi2ELb0ELb0EN7cutlass10bfloat16_tE19Flash_kernel_traitsILi192ELi64ELi64ELi8ES3_EELb0ELb0ELb0ELb0ELb0ELb1ELb0EEEvNS_16Flash_bwd_paramsE --------------------------
	.section	.nv.info._ZN5flash44flash_bwd_dq_dk_dv_loop_seqk_parallel_kernelI23Flash_bwd_kernel_traitsILi192ELi64ELi64ELi8ELi4ELi2ELi2ELb0ELb0EN7cutlass10bfloat16_tE19Flash_kernel_traitsILi192ELi64ELi64ELi8ES3_EELb0ELb0ELb0ELb0ELb0ELb1ELb0EEEvNS_16Flash_bwd_paramsE,"",@"SHT_CUDA_INFO"
	.sectionflags	@""
	.align	4


	//----- nvinfo : EIATTR_CUDA_API_VERSION
	.align		4
        /*0000*/ 	.byte	0x04, 0x37
        /*0002*/ 	.short	(.L_358 - .L_357)
.L_357:
        /*0004*/ 	.word	0x00000082


	//----- nvinfo : EIATTR_SW2861232_WAR
	.align		4
.L_358:
        /*0008*/ 	.byte	0x01, 0x35
	.zero		2


	//----- nvinfo : EIATTR_PARAM_CBANK
	.align		4
        /*000c*/ 	.byte	0x04, 0x0a
        /*000e*/ 	.short	(.L_360 - .L_359)
	.align		4
.L_359:
        /*0010*/ 	.word	index@(.nv.constant0._ZN5flash44flash_bwd_dq_dk_dv_loop_seqk_parallel_kernelI23Flash_bwd_kernel_traitsILi192ELi64ELi64ELi8ELi4ELi2ELi2ELb0ELb0EN7cutlass10bfloat16_tE19Flash_kernel_traitsILi192ELi64ELi64ELi8ES3_EELb0ELb0ELb0ELb0ELb0ELb1ELb0EEEvNS_16Flash_bwd_paramsE)
        /*0014*/ 	.short	0x0160
        /*0016*/ 	.short	0x0280


	//----- nvinfo : EIATTR_CBANK_PARAM_SIZE
	.align		4
.L_360:
        /*0018*/ 	.byte	0x03, 0x19
        /*001a*/ 	.short	0x0280


	//----- nvinfo : EIATTR_KPARAM_INFO
	.align		4
        /*001c*/ 	.byte	0x04, 0x17
        /*001e*/ 	.short	(.L_362 - .L_361)
.L_361:
        /*0020*/ 	.word	0x00000000
        /*0024*/ 	.short	0x0000
        /*0026*/ 	.short	0x0000
        /*0028*/ 	.byte	0x00, 0xf0, 0x01, 0x0a


	//----- nvinfo : EIATTR_MAXREG_COUNT
	.align		4
.L_362:
        /*002c*/ 	.byte	0x03, 0x1b
        /*002e*/ 	.short	0x00ff


	//----- nvinfo : EIATTR_NUM_BARRIERS
	.align		4
        /*0030*/ 	.byte	0x02, 0x4c
        /*0032*/ 	.byte	0x01
	.zero		1


	//----- nvinfo : EIATTR_ANNOTATIONS
	.align		4
        /*0034*/ 	.byte	0x04, 0x55
        /*0036*/ 	.short	(.L_364 - .L_363)


	//   ....[0]....
.L_363:
        /*0038*/ 	.word	0x00000001
        /*003c*/ 	.byte	0x80, 0x05, 0x00, 0x00, 0x01, 0x00, 0x00, 0x00, 0xe0, 0x05, 0x00, 0x00, 0x01, 0x00, 0x00, 0x00
        /*004c*/ 	.byte	0x40, 0x06, 0x00, 0x00, 0x01, 0x00, 0x00, 0x00, 0xc0, 0x07, 0x00, 0x00, 0x01, 0x00, 0x00, 0x00
        /*005c*/ 	.byte	0x00, 0x08, 0x00, 0x00, 0x01, 0x00, 0x00, 0x00, 0x00, 0x09, 0x00, 0x00, 0x01, 0x00, 0x00, 0x00
        /*006c*/ 	.byte	0x80, 0x14, 0x00, 0x00, 0x01, 0x00, 0x00, 0x00, 0x10, 0x18, 0x00, 0x00, 0x01, 0x00, 0x00, 0x00
        /*007c*/ 	.byte	0x20, 0x18, 0x00, 0x00, 0x01, 0x00, 0x00, 0x00, 0x00, 0x19, 0x00, 0x00, 0x01, 0x00, 0x00, 0x00
        /*008c*/ 	.byte	0xa0, 0x19, 0x00, 0x00, 0x01, 0x00, 0x00, 0x00, 0x50, 0x20, 0x00, 0x00


	//----- nvinfo : EIATTR_MERCURY_ISA_VERSION
	.align		4
.L_364:
        /*0098*/ 	.byte	0x03, 0x5f
        /*009a*/ 	.short	0x0000


	//----- nvinfo : EIATTR_EXIT_INSTR_OFFSETS
	.align		4
        /*009c*/ 	.byte	0x04, 0x1c
        /*009e*/ 	.short	(.L_366 - .L_365)


	//   ....[0]....
.L_365:
        /*00a0*/ 	.word	0x00000090


	//   ....[1]....
        /*00a4*/ 	.word	0x00007020


	//----- nvinfo : EIATTR_CTAIDZ_USED
	.align		4
.L_366:
        /*00a8*/ 	.byte	0x01, 0x04
	.zero		2


	//----- nvinfo : EIATTR_CRS_STACK_SIZE
	.align		4
        /*00ac*/ 	.byte	0x04, 0x1e
        /*00ae*/ 	.short	(.L_368 - .L_367)
.L_367:
        /*00b0*/ 	.word	0x00000000
.L_368:


//--------------------- .nv.info._ZN5flash44flash_bwd_dq_dk_dv_loop_seqk_parallel_kernelI23Flash_bwd_kernel_traitsILi192ELi64ELi64ELi8ELi4ELi2ELi2ELb0ELb0EN7cutlass10bfloat16_tE19Flash_kernel_traitsILi192ELi64ELi64ELi8ES3_EELb0ELb0ELb0ELb1ELb0ELb0ELb0EEEvNS_16Flash_bwd_paramsE --------------------------
	.section	.nv.info._ZN5flash44flash_bwd_dq_dk_dv_loop_seqk_parallel_kernelI23Flash_bwd_kernel_traitsILi192ELi64ELi64ELi8ELi4ELi2ELi2ELb0ELb0EN7cutlass10bfloat16_tE19Flash_kernel_traitsILi192ELi64ELi64ELi8ES3_EELb0ELb0ELb0ELb1ELb0ELb0ELb0EEEvNS_16Flash_bwd_paramsE,"",@"SHT_CUDA_INFO"
	.sectionflags	@""
	.align	4


	//----- nvinfo : EIATTR_CUDA_API_VERSION
	.align		4
        /*0000*/ 	.byte	0x04, 0x37
        /*0002*/ 	.short	(.L_370 - .L_369)
.L_369:
        /*0004*/ 	.word	0x00000082


	//----- nvinfo : EIATTR_SW2861232_WAR
	.align		4
.L_370:
        /*0008*/ 	.byte	0x01, 0x35
	.zero		2


	//----- nvinfo : EIATTR_PARAM_CBANK
	.align		4
        /*000c*/ 	.byte	0x04, 0x0a
        /*000e*/ 	.short	(.L_372 - .L_371)
	.align		4
.L_371:
        /*0010*/ 	.word	index@(.nv.constant0._ZN5flash44flash_bwd_dq_dk_dv_loop_seqk_parallel_kernelI23Flash_bwd_kernel_traitsILi192ELi64ELi64ELi8ELi4ELi2ELi2ELb0ELb0EN7cutlass10bfloat16_tE19Flash_kernel_traitsILi192ELi64ELi64ELi8ES3_EELb0ELb0ELb0ELb1ELb0ELb0ELb0EEEvNS_16Flash_bwd_paramsE)
        /*0014*/ 	.short	0x0160
        /*0016*/ 	.short	0x0280


	//----- nvinfo : EIATTR_CBANK_PARAM_SIZE
	.align		4
.L_372:
        /*0018*/ 	.byte	0x03, 0x19
        /*001a*/ 	.short	0x0280


	//----- nvinfo : EIATTR_KPARAM_INFO
	.align		4
        /*001c*/ 	.byte	0x04, 0x17
        /*001e*/ 	.short	(.L_374 - .L_373)
.L_373:
        /*0020*/ 	.word	0x00000000
        /*0024*/ 	.short	0x0000
        /*0026*/ 	.short	0x0000
        /*0028*/ 	.byte	0x00, 0xf0, 0x01, 0x0a


	//----- nvinfo : EIATTR_MAXREG_COUNT
	.align		4
.L_374:
        /*002c*/ 	.byte	0x03, 0x1b
        /*002e*/ 	.short	0x00ff


	//----- nvinfo : EIATTR_NUM_BARRIERS
	.align		4
        /*0030*/ 	.byte	0x02, 0x4c
        /*0032*/ 	.byte	0x01
	.zero		1


	//----- nvinfo : EIATTR_ANNOTATIONS
	.align		4
        /*0034*/ 	.byte	0x04, 0x55
        /*0036*/ 	.short	(.L_376 - .L_375)


	//   ....[0]....
.L_375:
        /* <DEDUP_REMOVED lines=12> */


	//----- nvinfo : EIATTR_MERCURY_ISA_VERSION
	.align		4
.L_376:
        /*00e8*/ 	.byte	0x03, 0x5f
        /*00ea*/ 	.short	0x0000


	//----- nvinfo : EIATTR_EXIT_INSTR_OFFSETS
	.align		4
        /*00ec*/ 	.byte	0x04, 0x1c
        /*00ee*/ 	.short	(.L_378 - .L_377)


	//   ....[0]....
.L_377:
        /*00f0*/ 	.word	0x00000090


	//   ....[1]....
        /*00f4*/ 	.word	0x00008810


	//----- nvinfo : EIATTR_CTAIDZ_USED
	.align		4
.L_378:
        /*00f8*/ 	.byte	0x01, 0x04
	.zero		2


	//----- nvinfo : EIATTR_CRS_STACK_SIZE
	.align		4
        /*00fc*/ 	.byte	0x04, 0x1e
        /*00fe*/ 	.short	(.L_380 - .L_379)
.L_379:
        /*0100*/ 	.word	0x00000000
.L_380:


//--------------------- .nv.info._ZN5flash44flash_bwd_dq_dk_dv_loop_seqk_parallel_kernelI23Flash_bwd_kernel_traitsILi192ELi64ELi64ELi8ELi4ELi2ELi2ELb0ELb0EN7cutlass10bfloat16_tE19Flash_kernel_traitsILi192ELi64ELi64ELi8ES3_EELb0ELb0ELb1ELb0ELb0ELb1ELb0EEEvNS_16Flash_bwd_paramsE --------------------------
	.section	.nv.info._ZN5flash44flash_bwd_dq_dk_dv_loop_seqk_parallel_kernelI23Flash_bwd_kernel_traitsILi192ELi64ELi64ELi8ELi4ELi2ELi2ELb0ELb0EN7cutlass10bfloat16_tE19Flash_kernel_traitsILi192ELi64ELi64ELi8ES3_EELb0ELb0ELb1ELb0ELb0ELb1ELb0EEEvNS_16Flash_bwd_paramsE,"",@"SHT_CUDA_INFO"
	.sectionflags	@""
	.align	4


	//----- nvinfo : EIATTR_CUDA_API_VERSION
	.align		4
        /*0000*/ 	.byte	0x04, 0x37
        /*0002*/ 	.short	(.L_382 - .L_381)
.L_381:
        /*0004*/ 	.word	0x00000082


	//----- nvinfo : EIATTR_SW2861232_WAR
	.align		4
.L_382:
        /*0008*/ 	.byte	0x01, 0x35
	.zero		2


	//----- nvinfo : EIATTR_PARAM_CBANK
	.align		4
        /*000c*/ 	.byte	0x04, 0x0a
        /*000e*/ 	.short	(.L_384 - .L_383)
	.align		4
.L_383:
        /*0010*/ 	.word	index@(.nv.constant0._ZN5flash44flash_bwd_dq_dk_dv_loop_seqk_parallel_kernelI23Flash_bwd_kernel_traitsILi192ELi64ELi64ELi8ELi4ELi2ELi2ELb0ELb0EN7cutlass10bfloat16_tE19Flash_kernel_traitsILi192ELi64ELi64ELi8ES3_EELb0ELb0ELb1ELb0ELb0ELb1ELb0EEEvNS_16Flash_bwd_paramsE)
        /*0014*/ 	.short	0x0160
        /*0016*/ 	.short	0x0280


	//----- nvinfo : EIATTR_CBANK_PARAM_SIZE
	.align		4
.L_384:
        /*0018*/ 	.byte	0x03, 0x19
        /*001a*/ 	.short	0x0280


	//----- nvinfo : EIATTR_KPARAM_INFO
	.align		4
        /*001c*/ 	.byte	0x04, 0x17
        /*001e*/ 	.short	(.L_386 - .L_385)
.L_385:
        /*0020*/ 	.word	0x00000000
        /*0024*/ 	.short	0x0000
        /*0026*/ 	.short	0x0000
        /*0028*/ 	.byte	0x00, 0xf0, 0x01, 0x0a


	//----- nvinfo : EIATTR_MAXREG_COUNT
	.align		4
.L_386:
        /*002c*/ 	.byte	0x03, 0x1b
        /*002e*/ 	.short	0x00ff


	//----- nvinfo : EIATTR_NUM_BARRIERS
	.align		4
        /*0030*/ 	.byte	0x02, 0x4c
        /*0032*/ 	.byte	0x01
	.zero		1


	//----- nvinfo : EIATTR_MERCURY_ISA_VERSION
	.align		4
        /*0034*/ 	.byte	0x03, 0x5f
        /*0036*/ 	.short	0x0000


	//----- nvinfo : EIATTR_EXIT_INSTR_OFFSETS
	.align		4
        /*0038*/ 	.byte	0x04, 0x1c
        /*003a*/ 	.short	(.L_388 - .L_387)


	//   ....[0]....
.L_387:
        /*003c*/ 	.word	0x00000080


	//   ....[1]....
        /*0040*/ 	.word	0x00006fd0


	//----- nvinfo : EIATTR_CTAIDZ_USED
	.align		4
.L_388:
        /*0044*/ 	.byte	0x01, 0x04
	.zero		2


	//----- nvinfo : EIATTR_CRS_STACK_SIZE
	.align		4
        /*0048*/ 	.byte	0x04, 0x1e
        /*004a*/ 	.short	(.L_390 - .L_389)
.L_389:
        /*004c*/ 	.word	0x00000000
.L_390:


//--------------------- .nv.info._ZN5flash44flash_bwd_dq_dk_dv_loop_seqk_parallel_kernelI23Flash_bwd_kernel_traitsILi192ELi64ELi64ELi8ELi4ELi2ELi2ELb0ELb0EN7cutlass10bfloat16_tE19Flash_kernel_traitsILi192ELi64ELi64ELi8ES3_EELb0ELb0ELb1ELb1ELb0ELb0ELb0EEEvNS_16Flash_bwd_paramsE --------------------------
	.section	.nv.info._ZN5flash44flash_bwd_dq_dk_dv_loop_seqk_parallel_kernelI23Flash_bwd_kernel_traitsILi192ELi64ELi64ELi8ELi4ELi2ELi2ELb0ELb0EN7cutlass10bfloat16_tE19Flash_kernel_traitsILi192ELi64ELi64ELi8ES3_EELb0ELb0ELb1ELb1ELb0ELb0ELb0EEEvNS_16Flash_bwd_paramsE,"",@"SHT_CUDA_INFO"
	.sectionflags	@""
	.align	4


	//----- nvinfo : EIATTR_CUDA_API_VERSION
	.align		4
        /*0000*/ 	.byte	0x04, 0x37
        /*0002*/ 	.short	(.L_392 - .L_391)
.L_391:
        /*0004*/ 	.word	0x00000082


	//----- nvinfo : EIATTR_SW2861232_WAR
	.align		4
.L_392:
        /*0008*/ 	.byte	0x01, 0x35
	.zero		2


	//----- nvinfo : EIATTR_PARAM_CBANK
	.align		4
        /*000c*/ 	.byte	0x04, 0x0a
        /*000e*/ 	.short	(.L_394 - .L_393)
	.align		4
.L_393:
        /*0010*/ 	.word	index@(.nv.constant0._ZN5flash44flash_bwd_dq_dk_dv_loop_seqk_parallel_kernelI23Flash_bwd_kernel_traitsILi192ELi64ELi64ELi8ELi4ELi2ELi2ELb0ELb0EN7cutlass10bfloat16_tE19Flash_kernel_traitsILi192ELi64ELi64ELi8ES3_EELb0ELb0ELb1ELb1ELb0ELb0ELb0EEEvNS_16Flash_bwd_paramsE)
        /*0014*/ 	.short	0x0160
        /*0016*/ 	.short	0x0280


	//----- nvinfo : EIATTR_CBANK_PARAM_SIZE
	.align		4
.L_394:
        /*0018*/ 	.byte	0x03, 0x19
        /*001a*/ 	.short	0x0280


	//----- nvinfo : EIATTR_KPARAM_INFO
	.align		4
        /*001c*/ 	.byte	0x04, 0x17
        /*001e*/ 	.short	(.L_396 - .L_395)
.L_395:
        /*0020*/ 	.word	0x00000000
        /*0024*/ 	.short	0x0000
        /*0026*/ 	.short	0x0000
        /*0028*/ 	.byte	0x00, 0xf0, 0x01, 0x0a


	//----- nvinfo : EIATTR_MAXREG_COUNT
	.align		4
.L_396:
        /*002c*/ 	.byte	0x03, 0x1b
        /*002e*/ 	.short	0x00ff


	//----- nvinfo : EIATTR_NUM_BARRIERS
	.align		4
        /*0030*/ 	.byte	0x02, 0x4c
        /*0032*/ 	.byte	0x01
	.zero		1


	//----- nvinfo : EIATTR_MERCURY_ISA_VERSION
	.align		4
        /*0034*/ 	.byte	0x03, 0x5f
        /*0036*/ 	.short	0x0000


	//----- nvinfo : EIATTR_EXIT_INSTR_OFFSETS
	.align		4
        /*0038*/ 	.byte	0x04, 0x1c
        /*003a*/ 	.short	(.L_398 - .L_397)


	//   ....[0]....
.L_397:
        /*003c*/ 	.word	0x00000080


	//   ....[1]....
        /*0040*/ 	.word	0x00008880


	//----- nvinfo : EIATTR_CTAIDZ_USED
	.align		4
.L_398:
        /*0044*/ 	.byte	0x01, 0x04
	.zero		2


	//----- nvinfo : EIATTR_CRS_STACK_SIZE
	.align		4
        /*0048*/ 	.byte	0x04, 0x1e
        /*004a*/ 	.short	(.L_400 - .L_399)
.L_399:
        /*004c*/ 	.word	0x00000000
.L_400:


//--------------------- .nv.info._ZN5flash27flash_bwd_convert_dq_kernelI23Flash_bwd_kernel_traitsILi192ELi64ELi64ELi8ELi4ELi2ELi2ELb1ELb1EN7cutlass10bfloat16_tE19Flash_kernel_traitsILi192ELi64ELi64ELi8ES3_EEEEvNS_16Flash_bwd_paramsEi --------------------------
	.section	.nv.info._ZN5flash27flash_bwd_convert_dq_kernelI23Flash_bwd_kernel_traitsILi192ELi64ELi64ELi8ELi4ELi2ELi2ELb1ELb1EN7cutlass10bfloat16_tE19Flash_kernel_traitsILi192ELi64ELi64ELi8ES3_EEEEvNS_16Flash_bwd_paramsEi,"",@"SHT_CUDA_INFO"
	.sectionflags	@""
	.align	4


	//----- nvinfo : EIATTR_CUDA_API_VERSION
	.align		4
        /*0000*/ 	.byte	0x04, 0x37
        /*0002*/ 	.short	(.L_402 - .L_401)
.L_401:
        /*0004*/ 	.word	0x00000082


	//----- nvinfo : EIATTR_SW2861232_WAR
	.align		4
.L_402:
        /*0008*/ 	.byte	0x01, 0x35
	.zero		2


	//----- nvinfo : EIATTR_PARAM_CBANK
	.align		4
        /*000c*/ 	.byte	0x04, 0x0a
        /*000e*/ 	.short	(.L_404 - .L_403)
	.align		4
.L_403:
        /*0010*/ 	.word	index@(.nv.constant0._ZN5flash27flash_bwd_convert_dq_kernelI23Flash_bwd_kernel_traitsILi192ELi64ELi64ELi8ELi4ELi2ELi2ELb1ELb1EN7cutlass10bfloat16_tE19Flash_kernel_traitsILi192ELi64ELi64ELi8ES3_EEEEvNS_16Flash_bwd_paramsEi)
        /*0014*/ 	.short	0x0160
        /*0016*/ 	.short	0x0284


	//----- nvinfo : EIATTR_CBANK_PARAM_SIZE
	.align		4
.L_404:
        /*0018*/ 	.byte	0x03, 0x19
        /*001a*/ 	.short	0x0284


	//----- nvinfo : EIATTR_KPARAM_INFO
	.align		4
        /*001c*/ 	.byte	0x04, 0x17
        /*001e*/ 	.short	(.L_406 - .L_405)
.L_405:
        /*0020*/ 	.word	0x00000000
        /*0024*/ 	.short	0x0001
        /*0026*/ 	.short	0x0280
        /*0028*/ 	.byte	0x00, 0xf0, 0x11, 0x00


	//----- nvinfo : EIATTR_KPARAM_INFO
	.align		4
.L_406:
        /*002c*/ 	.byte	0x04, 0x17
        /*002e*/ 	.short	(.L_408 - .L_407)
.L_407:
        /*0030*/ 	.word	0x00000000
        /*0034*/ 	.short	0x0000
        /*0036*/ 	.short	0x0000
        /*0038*/ 	.byte	0x00, 0xf0, 0x01, 0x0a


	//----- nvinfo : EIATTR_MAXREG_COUNT
	.align		4
.L_408:
        /*003c*/ 	.byte	0x03, 0x1b
        /*003e*/ 	.short	0x00ff


	//----- nvinfo : EIATTR_NUM_BARRIERS
	.align		4
        /*0040*/ 	.byte	0x02, 0x4c
        /*0042*/ 	.byte	0x01
	.zero		1


	//----- nvinfo : EIATTR_MERCURY_ISA_VERSION
	.align		4
        /*0044*/ 	.byte	0x03, 0x5f
        /*0046*/ 	.short	0x0000


	//----- nvinfo : EIATTR_EXIT_INSTR_OFFSETS
	.align		4
        /*0048*/ 	.byte	0x04, 0x1c
        /*004a*/ 	.short	(.L_410 - .L_409)


	//   ....[0]....
.L_409:
        /*004c*/ 	.word	0x000000f0


	//   ....[1]....
        /*0050*/ 	.word	0x00001b80


	//   ....[2]....
        /*0054*/ 	.word	0x00001c80


	//   ....[3]....
        /*0058*/ 	.word	0x00001ca0


	//----- nvinfo : EIATTR_CTAIDZ_USED
	.align		4
.L_410:
        /*005c*/ 	.byte	0x01, 0x04
	.zero		2


	//----- nvinfo : EIATTR_CRS_STACK_SIZE
	.align		4
        /*0060*/ 	.byte	0x04, 0x1e
        /*0062*/ 	.short	(.L_412 - .L_411)
.L_411:
        /*0064*/ 	.word	0x00000000
.L_412:


//--------------------- .nv.info._ZN5flash44flash_bwd_dq_dk_dv_loop_seqk_parallel_kernelI23Flash_bwd_kernel_traitsILi192ELi64ELi64ELi8ELi4ELi2ELi2ELb1ELb1EN7cutlass10bfloat16_tE19Flash_kernel_traitsILi192ELi64ELi64ELi8ES3_EELb1ELb0ELb0ELb0ELb0ELb0ELb0EEEvNS_16Flash_bwd_paramsE --------------------------
	.section	.nv.info._ZN5flash44flash_bwd_dq_dk_dv_loop_seqk_parallel_kernelI23Flash_bwd_kernel_traitsILi192ELi64ELi64ELi8ELi4ELi2ELi2ELb1ELb1EN7cutlass10bfloat16_tE19Flash_kernel_traitsILi192ELi64ELi64ELi8ES3_EELb1ELb0ELb0ELb0ELb0ELb0ELb0EEEvNS_16Flash_bwd_paramsE,"",@"SHT_CUDA_INFO"
	.sectionflags	@""
	.align	4


	//----- nvinfo : EIATTR_CUDA_API_VERSION
	.align		4
        /*0000*/ 	.byte	0x04, 0x37
        /*0002*/ 	.short	(.L_414 - .L_413)
.L_413:
        /*0004*/ 	.word	0x00000082


	//----- nvinfo : EIATTR_SW2861232_WAR
	.align		4
.L_414:
        /*0008*/ 	.byte	0x01, 0x35
	.zero		2


	//----- nvinfo : EIATTR_PARAM_CBANK
	.align		4
        /*000c*/ 	.byte	0x04, 0x0a
        /*000e*/ 	.short	(.L_416 - .L_415)
	.align		4
.L_415:
        /*0010*/ 	.word	index@(.nv.constant0._ZN5flash44flash_bwd_dq_dk_dv_loop_seqk_parallel_kernelI23Flash_bwd_kernel_traitsILi192ELi64ELi64ELi8ELi4ELi2ELi2ELb1ELb1EN7cutlass10bfloat16_tE19Flash_kernel_traitsILi192ELi64ELi64ELi8ES3_EELb1ELb0ELb0ELb0ELb0ELb0ELb0EEEvNS_16Flash_bwd_paramsE)
        /*0014*/ 	.short	0x0160
        /*0016*/ 	.short	0x0280


	//----- nvinfo : EIATTR_CBANK_PARAM_SIZE
	.align		4
.L_416:
        /*0018*/ 	.byte	0x03, 0x19
        /*001a*/ 	.short	0x0280


	//----- nvinfo : EIATTR_KPARAM_INFO
	.align		4
        /*001c*/ 	.byte	0x04, 0x17
        /*001e*/ 	.short	(.L_418 - .L_417)
.L_417:
        /*0020*/ 	.word	0x00000000
        /*0024*/ 	.short	0x0000
        /*0026*/ 	.short	0x0000
        /*0028*/ 	.byte	0x00, 0xf0, 0x01, 0x0a


	//----- nvinfo : EIATTR_MAXREG_COUNT
	.align		4
.L_418:
        /*002c*/ 	.byte	0x03, 0x1b
        /*002e*/ 	.short	0x00ff


	//----- nvinfo : EIATTR_NUM_BARRIERS
	.align		4
        /*0030*/ 	.byte	0x02, 0x4c
        /*0032*/ 	.byte	0x01
	.zero		1


	//----- nvinfo : EIATTR_ANNOTATIONS
	.align		4
        /*0034*/ 	.byte	0x04, 0x55
        /*0036*/ 	.short	(.L_420 - .L_419)


	//   ....[0]....
.L_419:
        /* <DEDUP_REMOVED lines=61> */


	//----- nvinfo : EIATTR_MERCURY_ISA_VERSION
	.align		4
.L_420:
        /*03f0*/ 	.byte	0x03, 0x5f
        /*03f2*/ 	.short	0x0000


	//----- nvinfo : EIATTR_EXIT_INSTR_OFFSETS
	.align		4
        /*03f4*/ 	.byte	0x04, 0x1c
        /*03f6*/ 	.short	(.L_422 - .L_421)


	//   ....[0]....
.L_421:
        /*03f8*/ 	.word	0x000000a0


	//   ....[1]....
        /*03fc*/ 	.word	0x00009c80


	//----- nvinfo : EIATTR_CTAIDZ_USED
	.align		4
.L_422:
        /*0400*/ 	.byte	0x01, 0x04
	.zero		2


	//----- nvinfo : EIATTR_CRS_STACK_SIZE
	.align		4
        /*0404*/ 	.byte	0x04, 0x1e
        /*0406*/ 	.short	(.L_424 - .L_423)
.L_423:
        /*0408*/ 	.word	0x00000000
.L_424:


//--------------------- .nv.info._ZN5flash44flash_bwd_dq_dk_dv_loop_seqk_parallel_kernelI23Flash_bwd_kernel_traitsILi192ELi64ELi64ELi8ELi4ELi2ELi2ELb1ELb1EN7cutlass10bfloat16_tE19Flash_kernel_traitsILi192ELi64ELi64ELi8ES3_EELb0ELb0ELb0ELb0ELb0ELb0ELb1EEEvNS_16Flash_bwd_paramsE --------------------------
	.section	.nv.info._ZN5flash44flash_bwd_dq_dk_dv_loop_seqk_parallel_kernelI23Flash_bwd_kernel_traitsILi192ELi64ELi64ELi8ELi4ELi2ELi2ELb1ELb1EN7cutlass10bfloat16_tE19Flash_kernel_traitsILi192ELi64ELi64ELi8ES3_EELb0ELb0ELb0ELb0ELb0ELb0ELb1EEEvNS_16Flash_bwd_paramsE,"",@"SHT_CUDA_INFO"
	.sectionflags	@""
	.align	4


	//----- nvinfo : EIATTR_CUDA_API_VERSION
	.align		4
        /*0000*/ 	.byte	0x04, 0x37
        /*0002*/ 	.short	(.L_426 - .L_425)
.L_425:
        /*0004*/ 	.word	0x00000082


	//----- nvinfo : EIATTR_SW2861232_WAR
	.align		4
.L_426:
        /*0008*/ 	.byte	0x01, 0x35
	.zero		2


	//----- nvinfo : EIATTR_PARAM_CBANK
	.align		4
        /*000c*/ 	.byte	0x04, 0x0a
        /*000e*/ 	.short	(.L_428 - .L_427)
	.align		4
.L_427:
        /*0010*/ 	.word	index@(.nv.constant0._ZN5flash44flash_bwd_dq_dk_dv_loop_seqk_parallel_kernelI23Flash_bwd_kernel_traitsILi192ELi64ELi64ELi8ELi4ELi2ELi2ELb1ELb1EN7cutlass10bfloat16_tE19Flash_kernel_traitsILi192ELi64ELi64ELi8ES3_EELb0ELb0ELb0ELb0ELb0ELb0ELb1EEEvNS_16Flash_bwd_paramsE)
        /*0014*/ 	.short	0x0160
        /*0016*/ 	.short	0x0280


	//----- nvinfo : EIATTR_CBANK_PARAM_SIZE
	.align		4
.L_428:
        /*0018*/ 	.byte	0x03, 0x19
        /*001a*/ 	.short	0x0280


	//----- nvinfo : EIATTR_KPARAM_INFO
	.align		4
        /*001c*/ 	.byte	0x04, 0x17
        /*001e*/ 	.short	(.L_430 - .L_429)
.L_429:
        /*0020*/ 	.word	0x00000000
        /*0024*/ 	.short	0x0000
        /*0026*/ 	.short	0x0000
        /*0028*/ 	.byte	0x00, 0xf0, 0x01, 0x0a


	//----- nvinfo : EIATTR_MAXREG_COUNT
	.align		4
.L_430:
        /*002c*/ 	.byte	0x03, 0x1b
        /*002e*/ 	.short	0x00ff


	//----- nvinfo : EIATTR_NUM_BARRIERS
	.align		4
        /*0030*/ 	.byte	0x02, 0x4c
        /*0032*/ 	.byte	0x01
	.zero		1


	//----- nvinfo : EIATTR_ANNOTATIONS
	.align		4
        /*0034*/ 	.byte	0x04, 0x55
        /*0036*/ 	.short	(.L_432 - .L_431)


	//   ....[0]....
.L_431:
        /* <DEDUP_REMOVED lines=67> */


	//----- nvinfo : EIATTR_MERCURY_ISA_VERSION
	.align		4
.L_432:
        /*0450*/ 	.byte	0x03, 0x5f
        /*0452*/ 	.short	0x0000


	//----- nvinfo : EIATTR_EXIT_INSTR_OFFSETS
	.align		4
        /*0454*/ 	.byte	0x04, 0x1c
        /*0456*/ 	.short	(.L_434 - .L_433)


	//   ....[0]....
.L_433:
        /*0458*/ 	.word	0x000000a0


	//   ....[1]....
        /*045c*/ 	.word	0x000096c0


	//----- nvinfo : EIATTR_CTAIDZ_USED
	.align		4
.L_434:
        /*0460*/ 	.byte	0x01, 0x04
	.zero		2


	//----- nvinfo : EIATTR_CRS_STACK_SIZE
	.align		4
        /*0464*/ 	.byte	0x04, 0x1e
        /*0466*/ 	.short	(.L_436 - .L_435)
.L_435:
        /*0468*/ 	.word	0x00000000
.L_436:


//--------------------- .nv.info._ZN5flash44flash_bwd_dq_dk_dv_loop_seqk_parallel_kernelI23Flash_bwd_kernel_traitsILi192ELi64ELi64ELi8ELi4ELi2ELi2ELb1ELb1EN7cutlass10bfloat16_tE19Flash_kernel_traitsILi192ELi64ELi64ELi8ES3_EELb1ELb0ELb1ELb0ELb0ELb0ELb0EEEvNS_16Flash_bwd_paramsE --------------------------
	.section	.nv.info._ZN5flash44flash_bwd_dq_dk_dv_loop_seqk_parallel_kernelI23Flash_bwd_kernel_traitsILi192ELi64ELi64ELi8ELi4ELi2ELi2ELb1ELb1EN7cutlass10bfloat16_tE19Flash_kernel_traitsILi192ELi64ELi64ELi8ES3_EELb1ELb0ELb1ELb0ELb0ELb0ELb0EEEvNS_16Flash_bwd_paramsE,"",@"SHT_CUDA_INFO"
	.sectionflags	@""
	.align	4


	//----- nvinfo : EIATTR_CUDA_API_VERSION
	.align		4
        /*0000*/ 	.byte	0x04, 0x37
        /*0002*/ 	.short	(.L_438 - .L_437)
.L_437:
        /*0004*/ 	.word	0x00000082


	//----- nvinfo : EIATTR_SW2861232_WAR
	.align		4
.L_438:
        /*0008*/ 	.byte	0x01, 0x35
	.zero		2


	//----- nvinfo : EIATTR_PARAM_CBANK
	.align		4
        /*000c*/ 	.byte	0x04, 0x0a
        /*000e*/ 	.short	(.L_440 - .L_439)
	.align		4
.L_439:
        /*0010*/ 	.word	index@(.nv.constant0._ZN5flash44flash_bwd_dq_dk_dv_loop_seqk_parallel_kernelI23Flash_bwd_kernel_traitsILi192ELi64ELi64ELi8ELi4ELi2ELi2ELb1ELb1EN7cutlass10bfloat16_tE19Flash_kernel_traitsILi192ELi64ELi64ELi8ES3_EELb1ELb0ELb1ELb0ELb0ELb0ELb0EEEvNS_16Flash_bwd_paramsE)
        /*0014*/ 	.short	0x0160
        /*0016*/ 	.short	0x0280


	//----- nvinfo : EIATTR_CBANK_PARAM_SIZE
	.align		4
.L_440:
        /*0018*/ 	.byte	0x03, 0x19
        /*001a*/ 	.short	0x0280


	//----- nvinfo : EIATTR_KPARAM_INFO
	.align		4
        /*001c*/ 	.byte	0x04, 0x17
        /*001e*/ 	.short	(.L_442 - .L_441)
.L_441:
        /*0020*/ 	.word	0x00000000
        /*0024*/ 	.short	0x0000
        /*0026*/ 	.short	0x0000
        /*0028*/ 	.byte	0x00, 0xf0, 0x01, 0x0a


	//----- nvinfo : EIATTR_MAXREG_COUNT
	.align		4
.L_442:
        /*002c*/ 	.byte	0x03, 0x1b
        /*002e*/ 	.short	0x00ff


	//----- nvinfo : EIATTR_NUM_BARRIERS
	.align		4
        /*0030*/ 	.byte	0x02, 0x4c
        /*0032*/ 	.byte	0x01
	.zero		1


	//----- nvinfo : EIATTR_ANNOTATIONS
	.align		4
        /*0034*/ 	.byte	0x04, 0x55
        /*0036*/ 	.short	(.L_444 - .L_443)


	//   ....[0]....
.L_443:
        /* <DEDUP_REMOVED lines=61> */


	//----- nvinfo : EIATTR_MERCURY_ISA_VERSION
	.align		4
.L_444:
        /*03f8*/ 	.byte	0x03, 0x5f
        /*03fa*/ 	.short	0x0000


	//----- nvinfo : EIATTR_EXIT_INSTR_OFFSETS
	.align		4
        /*03fc*/ 	.byte	0x04, 0x1c
        /*03fe*/ 	.short	(.L_446 - .L_445)


	//   ....[0]....
.L_445:
        /*0400*/ 	.word	0x000000a0


	//   ....[1]....
        /*0404*/ 	.word	0x00009e90


	//----- nvinfo : EIATTR_CTAIDZ_USED
	.align		4
.L_446:
        /*0408*/ 	.byte	0x01, 0x04
	.zero		2


	//----- nvinfo : EIATTR_CRS_STACK_SIZE
	.align		4
        /*040c*/ 	.byte	0x04, 0x1e
        /*040e*/ 	.short	(.L_448 - .L_447)
.L_447:
        /*0410*/ 	.word	0x00000000
.L_448:


//--------------------- .nv.info._ZN5flash44flash_bwd_dq_dk_dv_loop_seqk_parallel_kernelI23Flash_bwd_kernel_traitsILi192ELi64ELi64ELi8ELi4ELi2ELi2ELb1ELb1EN7cutlass10bfloat16_tE19Flash_kernel_traitsILi192ELi64ELi64ELi8ES3_EELb0ELb0ELb1ELb0ELb0ELb0ELb1EEEvNS_16Flash_bwd_paramsE --------------------------
	.section	.nv.info._ZN5flash44flash_bwd_dq_dk_dv_loop_seqk_parallel_kernelI23Flash_bwd_kernel_traitsILi192ELi64ELi64ELi8ELi4ELi2ELi2ELb1ELb1EN7cutlass10bfloat16_tE19Flash_kernel_traitsILi192ELi64ELi64ELi8ES3_EELb0ELb0ELb1ELb0ELb0ELb0ELb1EEEvNS_16Flash_bwd_paramsE,"",@"SHT_CUDA_INFO"
	.sectionflags	@""
	.align	4


	//----- nvinfo : EIATTR_CUDA_API_VERSION
	.align		4
        /*0000*/ 	.byte	0x04, 0x37
        /*0002*/ 	.short	(.L_450 - .L_449)
.L_449:
        /*0004*/ 	.word	0x00000082


	//----- nvinfo : EIATTR_SW2861232_WAR
	.align		4
.L_450:
        /*0008*/ 	.byte	0x01, 0x35
	.zero		2


	//----- nvinfo : EIATTR_PARAM_CBANK
	.align		4
        /*000c*/ 	.byte	0x04, 0x0a
        /*000e*/ 	.short	(.L_452 - .L_451)
	.align		4
.L_451:
        /*0010*/ 	.word	index@(.nv.constant0._ZN5flash44flash_bwd_dq_dk_dv_loop_seqk_parallel_kernelI23Flash_bwd_kernel_traitsILi192ELi64ELi64ELi8ELi4ELi2ELi2ELb1ELb1EN7cutlass10bfloat16_tE19Flash_kernel_traitsILi192ELi64ELi64ELi8ES3_EELb0ELb0ELb1ELb0ELb0ELb0ELb1EEEvNS_16Flash_bwd_paramsE)
        /*0014*/ 	.short	0x0160
        /*0016*/ 	.short	0x0280


	//----- nvinfo : EIATTR_CBANK_PARAM_SIZE
	.align		4
.L_452:
        /*0018*/ 	.byte	0x03, 0x19
        /*001a*/ 	.short	0x0280


	//----- nvinfo : EIATTR_KPARAM_INFO
	.align		4
        /*001c*/ 	.byte	0x04, 0x17
        /*001e*/ 	.short	(.L_454 - .L_453)
.L_453:
        /*0020*/ 	.word	0x00000000
        /*0024*/ 	.short	0x0000
        /*0026*/ 	.short	0x0000
        /*0028*/ 	.byte	0x00, 0xf0, 0x01, 0x0a


	//----- nvinfo : EIATTR_MAXREG_COUNT
	.align		4
.L_454:
        /*002c*/ 	.byte	0x03, 0x1b
        /*002e*/ 	.short	0x00ff


	//----- nvinfo : EIATTR_NUM_BARRIERS
	.align		4
        /*0030*/ 	.byte	0x02, 0x4c
        /*0032*/ 	.byte	0x01
	.zero		1


	//----- nvinfo : EIATTR_ANNOTATIONS
	.align		4
        /*0034*/ 	.byte	0x04, 0x55
        /*0036*/ 	.short	(.L_456 - .L_455)


	//   ....[0]....
.L_455:
        /* <DEDUP_REMOVED lines=68> */


	//----- nvinfo : EIATTR_MERCURY_ISA_VERSION
	.align		4
.L_456:
        /*0460*/ 	.byte	0x03, 0x5f
        /*0462*/ 	.short	0x0000


	//----- nvinfo : EIATTR_EXIT_INSTR_OFFSETS
	.align		4
        /*0464*/ 	.byte	0x04, 0x1c
        /*0466*/ 	.short	(.L_458 - .L_457)


	//   ....[0]....
.L_457:
        /*0468*/ 	.word	0x000000a0


	//   ....[1]....
        /*046c*/ 	.word	0x00009890


	//----- nvinfo : EIATTR_CTAIDZ_USED
	.align		4
.L_458:
        /*0470*/ 	.byte	0x01, 0x04
	.zero		2


	//----- nvinfo : EIATTR_CRS_STACK_SIZE
	.align		4
        /*0474*/ 	.byte	0x04, 0x1e
        /*0476*/ 	.short	(.L_460 - .L_459)
.L_459:
        /*0478*/ 	.word	0x00000000
.L_460:


//--------------------- .nv.info._ZN5flash44flash_bwd_dq_dk_dv_loop_seqk_parallel_kernelI23Flash_bwd_kernel_traitsILi192ELi64ELi64ELi8ELi4ELi2ELi2ELb1ELb1EN7cutlass10bfloat16_tE19Flash_kernel_traitsILi192ELi64ELi64ELi8ES3_EELb1ELb0ELb0ELb0ELb0ELb1ELb0EEEvNS_16Flash_bwd_paramsE --------------------------
	.section	.nv.info._ZN5flash44flash_bwd_dq_dk_dv_loop_seqk_parallel_kernelI23Flash_bwd_kernel_traitsILi192ELi64ELi64ELi8ELi4ELi2ELi2ELb1ELb1EN7cutlass10bfloat16_tE19Flash_kernel_traitsILi192ELi64ELi64ELi8ES3_EELb1ELb0ELb0ELb0ELb0ELb1ELb0EEEvNS_16Flash_bwd_paramsE,"",@"SHT_CUDA_INFO"
	.sectionflags	@""
	.align	4


	//----- nvinfo : EIATTR_CUDA_API_VERSION
	.align		4
        /*0000*/ 	.byte	0x04, 0x37
        /*0002*/ 	.short	(.L_462 - .L_461)
.L_461:
        /*0004*/ 	.word	0x00000082


	//----- nvinfo : EIATTR_SW2861232_WAR
	.align		4
.L_462:
        /*0008*/ 	.byte	0x01, 0x35
	.zero		2


	//----- nvinfo : EIATTR_PARAM_CBANK
	.align		4
        /*000c*/ 	.byte	0x04, 0x0a
        /*000e*/ 	.short	(.L_464 - .L_463)
	.align		4
.L_463:
        /*0010*/ 	.word	index@(.nv.constant0._ZN5flash44flash_bwd_dq_dk_dv_loop_seqk_parallel_kernelI23Flash_bwd_kernel_traitsILi192ELi64ELi64ELi8ELi4ELi2ELi2ELb1ELb1EN7cutlass10bfloat16_tE19Flash_kernel_traitsILi192ELi64ELi64ELi8ES3_EELb1ELb0ELb0ELb0ELb0ELb1ELb0EEEvNS_16Flash_bwd_paramsE)
        /*0014*/ 	.short	0x0160
        /*0016*/ 	.short	0x0280


	//----- nvinfo : EIATTR_CBANK_PARAM_SIZE
	.align		4
.L_464:
        /*0018*/ 	.byte	0x03, 0x19
        /*001a*/ 	.short	0x0280


	//----- nvinfo : EIATTR_KPARAM_INFO
	.align		4
        /*001c*/ 	.byte	0x04, 0x17
        /*001e*/ 	.short	(.L_466 - .L_465)
.L_465:
        /*0020*/ 	.word	0x00000000
        /*0024*/ 	.short	0x0000
        /*0026*/ 	.short	0x0000
        /*0028*/ 	.byte	0x00, 0xf0, 0x01, 0x0a


	//----- nvinfo : EIATTR_MAXREG_COUNT
	.align		4
.L_466:
        /*002c*/ 	.byte	0x03, 0x1b
        /*002e*/ 	.short	0x00ff


	//----- nvinfo : EIATTR_NUM_BARRIERS
	.align		4
        /*0030*/ 	.byte	0x02, 0x4c
        /*0032*/ 	.byte	0x01
	.zero		1


	//----- nvinfo : EIATTR_ANNOTATIONS
	.align		4
        /*0034*/ 	.byte	0x04, 0x55
        /*0036*/ 	.short	(.L_468 - .L_467)


	//   ....[0]....
.L_467:
        /* <DEDUP_REMOVED lines=49> */


	//----- nvinfo : EIATTR_MERCURY_ISA_VERSION
	.align		4
.L_468:
        /*0338*/ 	.byte	0x03, 0x5f
        /*033a*/ 	.short	0x0000


	//----- nvinfo : EIATTR_EXIT_INSTR_OFFSETS
	.align		4
        /*033c*/ 	.byte	0x04, 0x1c
        /*033e*/ 	.short	(.L_470 - .L_469)


	//   ....[0]....
.L_469:
        /*0340*/ 	.word	0x000000a0


	//   ....[1]....
        /*0344*/ 	.word	0x00008a20


	//----- nvinfo : EIATTR_CTAIDZ_USED
	.align		4
.L_470:
        /*0348*/ 	.byte	0x01, 0x04
	.zero		2


	//----- nvinfo : EIATTR_CRS_STACK_SIZE
	.align		4
        /*034c*/ 	.byte	0x04, 0x1e
        /*034e*/ 	.short	(.L_472 - .L_471)
.L_471:
        /*0350*/ 	.word	0x00000000
.L_472:


//--------------------- .nv.info._ZN5flash44flash_bwd_dq_dk_dv_loop_seqk_parallel_kernelI23Flash_bwd_kernel_traitsILi192ELi64ELi64ELi8ELi4ELi2ELi2ELb1ELb1EN7cutlass10bfloat16_tE19Flash_kernel_traitsILi192ELi64ELi64ELi8ES3_EELb0ELb0ELb0ELb0ELb0ELb1ELb1EEEvNS_16Flash_bwd_paramsE --------------------------
	.section	.nv.info._ZN5flash44flash_bwd_dq_dk_dv_loop_seqk_parallel_kernelI23Flash_bwd_kernel_traitsILi192ELi64ELi64ELi8ELi4ELi2ELi2ELb1ELb1EN7cutlass10bfloat16_tE19Flash_kernel_traitsILi192ELi64ELi64ELi8ES3_EELb0ELb0ELb0ELb0ELb0ELb1ELb1EEEvNS_16Flash_bwd_paramsE,"",@"SHT_CUDA_INFO"
	.sectionflags	@""
	.align	4


	//----- nvinfo : EIATTR_CUDA_API_VERSION
	.align		4
        /*0000*/ 	.byte	0x04, 0x37
        /*0002*/ 	.short	(.L_474 - .L_473)
.L_473:
        /*0004*/ 	.word	0x00000082


	//----- nvinfo : EIATTR_SW2861232_WAR
	.align		4
.L_474:
        /*0008*/ 	.byte	0x01, 0x35
	.zero		2


	//----- nvinfo : EIATTR_PARAM_CBANK
	.align		4
        /*000c*/ 	.byte	0x04, 0x0a
        /*000e*/ 	.short	(.L_476 - .L_475)
	.align		4
.L_475:
        /*0010*/ 	.word	index@(.nv.constant0._ZN5flash44flash_bwd_dq_dk_dv_loop_seqk_parallel_kernelI23Flash_bwd_kernel_traitsILi192ELi64ELi64ELi8ELi4ELi2ELi2ELb1ELb1EN7cutlass10bfloat16_tE19Flash_kernel_traitsILi192ELi64ELi64ELi8ES3_EELb0ELb0ELb0ELb0ELb0ELb1ELb1EEEvNS_16Flash_bwd_paramsE)
        /*0014*/ 	.short	0x0160
        /*0016*/ 	.short	0x0280


	//----- nvinfo : EIATTR_CBANK_PARAM_SIZE
	.align		4
.L_476:
        /*0018*/ 	.byte	0x03, 0x19
        /*001a*/ 	.short	0x0280


	//----- nvinfo : EIATTR_KPARAM_INFO
	.align		4
        /*001c*/ 	.byte	0x04, 0x17
        /*001e*/ 	.short	(.L_478 - .L_477)
.L_477:
        /*0020*/ 	.word	0x00000000
        /*0024*/ 	.short	0x0000
        /*0026*/ 	.short	0x0000
        /*0028*/ 	.byte	0x00, 0xf0, 0x01, 0x0a


	//----- nvinfo : EIATTR_MAXREG_COUNT
	.align		4
.L_478:
        /*002c*/ 	.byte	0x03, 0x1b
        /*002e*/ 	.short	0x00ff


	//----- nvinfo : EIATTR_NUM_BARRIERS
	.align		4
        /*0030*/ 	.byte	0x02, 0x4c
        /*0032*/ 	.byte	0x01
	.zero		1


	//----- nvinfo : EIATTR_ANNOTATIONS
	.align		4
        /*0034*/ 	.byte	0x04, 0x55
        /*0036*/ 	.short	(.L_480 - .L_479)


	//   ....[0]....
.L_479:
        /* <DEDUP_REMOVED lines=56> */


	//----- nvinfo : EIATTR_MERCURY_ISA_VERSION
	.align		4
.L_480:
        /*03a8*/ 	.byte	0x03, 0x5f
        /*03aa*/ 	.short	0x0000


	//----- nvinfo : EIATTR_EXIT_INSTR_OFFSETS
	.align		4
        /*03ac*/ 	.byte	0x04, 0x1c
        /*03ae*/ 	.short	(.L_482 - .L_481)


	//   ....[0]....
.L_481:
        /*03b0*/ 	.word	0x000000a0


	//   ....[1]....
        /*03b4*/ 	.word	0x00008460


	//----- nvinfo : EIATTR_CTAIDZ_USED
	.align		4
.L_482:
        /*03b8*/ 	.byte	0x01, 0x04
	.zero		2


	//----- nvinfo : EIATTR_CRS_STACK_SIZE
	.align		4
        /*03bc*/ 	.byte	0x04, 0x1e
        /*03be*/ 	.short	(.L_484 - .L_483)
.L_483:
        /*03c0*/ 	.word	0x00000000
.L_484:


//--------------------- .nv.info._ZN5flash44flash_bwd_dq_dk_dv_loop_seqk_parallel_kernelI23Flash_bwd_kernel_traitsILi192ELi64ELi64ELi8ELi4ELi2ELi2ELb1ELb1EN7cutlass10bfloat16_tE19Flash_kernel_traitsILi192ELi64ELi64ELi8ES3_EELb1ELb0ELb0ELb1ELb0ELb0ELb0EEEvNS_16Flash_bwd_paramsE --------------------------
	.section	.nv.info._ZN5flash44flash_bwd_dq_dk_dv_loop_seqk_parallel_kernelI23Flash_bwd_kernel_traitsILi192ELi64ELi64ELi8ELi4ELi2ELi2ELb1ELb1EN7cutlass10bfloat16_tE19Flash_kernel_traitsILi192ELi64ELi64ELi8ES3_EELb1ELb0ELb0ELb1ELb0ELb0ELb0EEEvNS_16Flash_bwd_paramsE,"",@"SHT_CUDA_INFO"
	.sectionflags	@""
	.align	4


	//----- nvinfo : EIATTR_CUDA_API_VERSION
	.align		4
        /*0000*/ 	.byte	0x04, 0x37
        /*0002*/ 	.short	(.L_486 - .L_485)
.L_485:
        /*0004*/ 	.word	0x00000082


	//----- nvinfo : EIATTR_SW2861232_WAR
	.align		4
.L_486:
        /*0008*/ 	.byte	0x01, 0x35
	.zero		2


	//----- nvinfo : EIATTR_PARAM_CBANK
	.align		4
        /*000c*/ 	.byte	0x04, 0x0a
        /*000e*/ 	.short	(.L_488 - .L_487)
	.align		4
.L_487:
        /*0010*/ 	.word	index@(.nv.constant0._ZN5flash44flash_bwd_dq_dk_dv_loop_seqk_parallel_kernelI23Flash_bwd_kernel_traitsILi192ELi64ELi64ELi8ELi4ELi2ELi2ELb1ELb1EN7cutlass10bfloat16_tE19Flash_kernel_traitsILi192ELi64ELi64ELi8ES3_EELb1ELb0ELb0ELb1ELb0ELb0ELb0EEEvNS_16Flash_bwd_paramsE)
        /*0014*/ 	.short	0x0160
        /*0016*/ 	.short	0x0280


	//----- nvinfo : EIATTR_CBANK_PARAM_SIZE
	.align		4
.L_488:
        /*0018*/ 	.byte	0x03, 0x19
        /*001a*/ 	.short	0x0280


	//----- nvinfo : EIATTR_KPARAM_INFO
	.align		4
        /*001c*/ 	.byte	0x04, 0x17
        /*001e*/ 	.short	(.L_490 - .L_489)
.L_489:
        /*0020*/ 	.word	0x00000000
        /*0024*/ 	.short	0x0000
        /*0026*/ 	.short	0x0000
        /*0028*/ 	.byte	0x00, 0xf0, 0x01, 0x0a


	//----- nvinfo : EIATTR_MAXREG_COUNT
	.align		4
.L_490:
        /*002c*/ 	.byte	0x03, 0x1b
        /*002e*/ 	.short	0x00ff


	//----- nvinfo : EIATTR_NUM_BARRIERS
	.align		4
        /*0030*/ 	.byte	0x02, 0x4c
        /*0032*/ 	.byte	0x01
	.zero		1


	//----- nvinfo : EIATTR_ANNOTATIONS
	.align		4
        /*0034*/ 	.byte	0x04, 0x55
        /*0036*/ 	.short	(.L_492 - .L_491)


	//   ....[0]....
.L_491:
        /* <DEDUP_REMOVED lines=63> */


	//----- nvinfo : EIATTR_MERCURY_ISA_VERSION
	.align		4
.L_492:
        /*0410*/ 	.byte	0x03, 0x5f
        /*0412*/ 	.short	0x0000


	//----- nvinfo : EIATTR_EXIT_INSTR_OFFSETS
	.align		4
        /*0414*/ 	.byte	0x04, 0x1c
        /*0416*/ 	.short	(.L_494 - .L_493)


	//   ....[0]....
.L_493:
        /*0418*/ 	.word	0x000000a0


	//   ....[1]....
        /*041c*/ 	.word	0x0000a170


	//----- nvinfo : EIATTR_CTAIDZ_USED
	.align		4
.L_494:
        /*0420*/ 	.byte	0x01, 0x04
	.zero		2


	//----- nvinfo : EIATTR_CRS_STACK_SIZE
	.align		4
        /*0424*/ 	.byte	0x04, 0x1e
        /*0426*/ 	.short	(.L_496 - .L_495)
.L_495:
        /*0428*/ 	.word	0x00000000
.L_496:


//--------------------- .nv.info._ZN5flash44flash_bwd_dq_dk_dv_loop_seqk_parallel_kernelI23Flash_bwd_kernel_traitsILi192ELi64ELi64ELi8ELi4ELi2ELi2ELb1ELb1EN7cutlass10bfloat16_tE19Flash_kernel_traitsILi192ELi64ELi64ELi8ES3_EELb0ELb0ELb0ELb1ELb0ELb0ELb1EEEvNS_16Flash_bwd_paramsE --------------------------
	.section	.nv.info._ZN5flash44flash_bwd_dq_dk_dv_loop_seqk_parallel_kernelI23Flash_bwd_kernel_traitsILi192ELi64ELi64ELi8ELi4ELi2ELi2ELb1ELb1EN7cutlass10bfloat16_tE19Flash_kernel_traitsILi192ELi64ELi64ELi8ES3_EELb0ELb0ELb0ELb1ELb0ELb0ELb1EEEvNS_16Flash_bwd_paramsE,"",@"SHT_CUDA_INFO"
	.sectionflags	@""
	.align	4


	//----- nvinfo : EIATTR_CUDA_API_VERSION
	.align		4
        /*0000*/ 	.byte	0x04, 0x37
        /*0002*/ 	.short	(.L_498 - .L_497)
.L_497:
        /*0004*/ 	.word	0x00000082


	//----- nvinfo : EIATTR_SW2861232_WAR
	.align		4
.L_498:
        /*0008*/ 	.byte	0x01, 0x35
	.zero		2


	//----- nvinfo : EIATTR_PARAM_CBANK
	.align		4
        /*000c*/ 	.byte	0x04, 0x0a
        /*000e*/ 	.short	(.L_500 - .L_499)
	.align		4
.L_499:
        /*0010*/ 	.word	index@(.nv.constant0._ZN5flash44flash_bwd_dq_dk_dv_loop_seqk_parallel_kernelI23Flash_bwd_kernel_traitsILi192ELi64ELi64ELi8ELi4ELi2ELi2ELb1ELb1EN7cutlass10bfloat16_tE19Flash_kernel_traitsILi192ELi64ELi64ELi8ES3_EELb0ELb0ELb0ELb1ELb0ELb0ELb1EEEvNS_16Flash_bwd_paramsE)
        /*0014*/ 	.short	0x0160
        /*0016*/ 	.short	0x0280


	//----- nvinfo : EIATTR_CBANK_PARAM_SIZE
	.align		4
.L_500:
        /*0018*/ 	.byte	0x03, 0x19
        /*001a*/ 	.short	0x0280


	//----- nvinfo : EIATTR_KPARAM_INFO
	.align		4
        /*001c*/ 	.byte	0x04, 0x17
        /*001e*/ 	.short	(.L_502 - .L_501)
.L_501:
        /*0020*/ 	.word	0x00000000
        /*0024*/ 	.short	0x0000
        /*0026*/ 	.short	0x0000
        /*0028*/ 	.byte	0x00, 0xf0, 0x01, 0x0a


	//----- nvinfo : EIATTR_MAXREG_COUNT
	.align		4
.L_502:
        /*002c*/ 	.byte	0x03, 0x1b
        /*002e*/ 	.short	0x00ff


	//----- nvinfo : EIATTR_NUM_BARRIERS
	.align		4
        /*0030*/ 	.byte	0x02, 0x4c
        /*0032*/ 	.byte	0x01
	.zero		1


	//----- nvinfo : EIATTR_ANNOTATIONS
	.align		4
        /*0034*/ 	.byte	0x04, 0x55
        /*0036*/ 	.short	(.L_504 - .L_503)


	//   ....[0]....
.L_503:
        /* <DEDUP_REMOVED lines=69> */


	//----- nvinfo : EIATTR_MERCURY_ISA_VERSION
	.align		4
.L_504:
        /*0470*/ 	.byte	0x03, 0x5f
        /*0472*/ 	.short	0x0000


	//----- nvinfo : EIATTR_EXIT_INSTR_OFFSETS
	.align		4
        /*0474*/ 	.byte	0x04, 0x1c
        /*0476*/ 	.short	(.L_506 - .L_505)


	//   ....[0]....
.L_505:
        /*0478*/ 	.word	0x000000a0


	//   ....[1]....
        /*047c*/ 	.word	0x00009aa0


	//----- nvinfo : EIATTR_CTAIDZ_USED
	.align		4
.L_506:
        /*0480*/ 	.byte	0x01, 0x04
	.zero		2


	//----- nvinfo : EIATTR_CRS_STACK_SIZE
	.align		4
        /*0484*/ 	.byte	0x04, 0x1e
        /*0486*/ 	.short	(.L_508 - .L_507)
.L_507:
        /*0488*/ 	.word	0x00000000
.L_508:


//--------------------- .nv.info._ZN5flash44flash_bwd_dq_dk_dv_loop_seqk_parallel_kernelI23Flash_bwd_kernel_traitsILi192ELi64ELi64ELi8ELi4ELi2ELi2ELb1ELb1EN7cutlass10bfloat16_tE19Flash_kernel_traitsILi192ELi64ELi64ELi8ES3_EELb1ELb0ELb1ELb0ELb0ELb1ELb0EEEvNS_16Flash_bwd_paramsE --------------------------
	.section	.nv.info._ZN5flash44flash_bwd_dq_dk_dv_loop_seqk_parallel_kernelI23Flash_bwd_kernel_traitsILi192ELi64ELi64ELi8ELi4ELi2ELi2ELb1ELb1EN7cutlass10bfloat16_tE19Flash_kernel_traitsILi192ELi64ELi64ELi8ES3_EELb1ELb0ELb1ELb0ELb0ELb1ELb0EEEvNS_16Flash_bwd_paramsE,"",@"SHT_CUDA_INFO"
	.sectionflags	@""
	.align	4


	//----- nvinfo : EIATTR_CUDA_API_VERSION
	.align		4
        /*0000*/ 	.byte	0x04, 0x37
        /*0002*/ 	.short	(.L_510 - .L_509)
.L_509:
        /*0004*/ 	.word	0x00000082


	//----- nvinfo : EIATTR_SW2861232_WAR
	.align		4
.L_510:
        /*0008*/ 	.byte	0x01, 0x35
	.zero		2


	//----- nvinfo : EIATTR_PARAM_CBANK
	.align		4
        /*000c*/ 	.byte	0x04, 0x0a
        /*000e*/ 	.short	(.L_512 - .L_511)
	.align		4
.L_511:
        /*0010*/ 	.word	index@(.nv.constant0._ZN5flash44flash_bwd_dq_dk_dv_loop_seqk_parallel_kernelI23Flash_bwd_kernel_traitsILi192ELi64ELi64ELi8ELi4ELi2ELi2ELb1ELb1EN7cutlass10bfloat16_tE19Flash_kernel_traitsILi192ELi64ELi64ELi8ES3_EELb1ELb0ELb1ELb0ELb0ELb1ELb0EEEvNS_16Flash_bwd_paramsE)
        /*0014*/ 	.short	0x0160
        /*0016*/ 	.short	0x0280


	//----- nvinfo : EIATTR_CBANK_PARAM_SIZE
	.align		4
.L_512:
        /*0018*/ 	.byte	0x03, 0x19
        /*001a*/ 	.short	0x0280


	//----- nvinfo : EIATTR_KPARAM_INFO
	.align		4
        /*001c*/ 	.byte	0x04, 0x17
        /*001e*/ 	.short	(.L_514 - .L_513)
.L_513:
        /*0020*/ 	.word	0x00000000
        /*0024*/ 	.short	0x0000
        /*0026*/ 	.short	0x0000
        /*0028*/ 	.byte	0x00, 0xf0, 0x01, 0x0a


	//----- nvinfo : EIATTR_MAXREG_COUNT
	.align		4
.L_514:
        /*002c*/ 	.byte	0x03, 0x1b
        /*002e*/ 	.short	0x00ff


	//----- nvinfo : EIATTR_NUM_BARRIERS
	.align		4
        /*0030*/ 	.byte	0x02, 0x4c
        /*0032*/ 	.byte	0x01
	.zero		1


	//----- nvinfo : EIATTR_ANNOTATIONS
	.align		4
        /*0034*/ 	.byte	0x04, 0x55
        /*0036*/ 	.short	(.L_516 - .L_515)


	//   ....[0]....
.L_515:
        /* <DEDUP_REMOVED lines=50> */


	//----- nvinfo : EIATTR_MERCURY_ISA_VERSION
	.align		4
.L_516:
        /*0340*/ 	.byte	0x03, 0x5f
        /*0342*/ 	.short	0x0000


	//----- nvinfo : EIATTR_EXIT_INSTR_OFFSETS
	.align		4
        /*0344*/ 	.byte	0x04, 0x1c
        /*0346*/ 	.short	(.L_518 - .L_517)


	//   ....[0]....
.L_517:
        /*0348*/ 	.word	0x000000a0


	//   ....[1]....
        /*034c*/ 	.word	0x00008c20


	//----- nvinfo : EIATTR_CTAIDZ_USED
	.align		4
.L_518:
        /*0350*/ 	.byte	0x01, 0x04
	.zero		2


	//----- nvinfo : EIATTR_CRS_STACK_SIZE
	.align		4
        /*0354*/ 	.byte	0x04, 0x1e
        /*0356*/ 	.short	(.L_520 - .L_519)
.L_519:
        /*0358*/ 	.word	0x00000000
.L_520:


//--------------------- .nv.info._ZN5flash44flash_bwd_dq_dk_dv_loop_seqk_parallel_kernelI23Flash_bwd_kernel_traitsILi192ELi64ELi64ELi8ELi4ELi2ELi2ELb1ELb1EN7cutlass10bfloat16_tE19Flash_kernel_traitsILi192ELi64ELi64ELi8ES3_EELb0ELb0ELb1ELb0ELb0ELb1ELb1EEEvNS_16Flash_bwd_paramsE --------------------------
	.section	.nv.info._ZN5flash44flash_bwd_dq_dk_dv_loop_seqk_parallel_kernelI23Flash_bwd_kernel_traitsILi192ELi64ELi64ELi8ELi4ELi2ELi2ELb1ELb1EN7cutlass10bfloat16_tE19Flash_kernel_traitsILi192ELi64ELi64ELi8ES3_EELb0ELb0ELb1ELb0ELb0ELb1ELb1EEEvNS_16Flash_bwd_paramsE,"",@"SHT_CUDA_INFO"
	.sectionflags	@""
	.align	4


	//----- nvinfo : EIATTR_CUDA_API_VERSION
	.align		4
        /*0000*/ 	.byte	0x04, 0x37
        /*0002*/ 	.short	(.L_522 - .L_521)
.L_521:
        /*0004*/ 	.word	0x00000082


	//----- nvinfo : EIATTR_SW2861232_WAR
	.align		4
.L_522:
        /*0008*/ 	.byte	0x01, 0x35
	.zero		2


	//----- nvinfo : EIATTR_PARAM_CBANK
	.align		4
        /*000c*/ 	.byte	0x04, 0x0a
        /*000e*/ 	.short	(.L_524 - .L_523)
	.align		4
.L_523:
        /*0010*/ 	.word	index@(.nv.constant0._ZN5flash44flash_bwd_dq_dk_dv_loop_seqk_parallel_kernelI23Flash_bwd_kernel_traitsILi192ELi64ELi64ELi8ELi4ELi2ELi2ELb1ELb1EN7cutlass10bfloat16_tE19Flash_kernel_traitsILi192ELi64ELi64ELi8ES3_EELb0ELb0ELb1ELb0ELb0ELb1ELb1EEEvNS_16Flash_bwd_paramsE)
        /*0014*/ 	.short	0x0160
        /*0016*/ 	.short	0x0280


	//----- nvinfo : EIATTR_CBANK_PARAM_SIZE
	.align		4
.L_524:
        /*0018*/ 	.byte	0x03, 0x19
        /*001a*/ 	.short	0x0280


	//----- nvinfo : EIATTR_KPARAM_INFO
	.align		4
        /*001c*/ 	.byte	0x04, 0x17
        /*001e*/ 	.short	(.L_526 - .L_525)
.L_525:
        /*0020*/ 	.word	0x00000000
        /*0024*/ 	.short	0x0000
        /*0026*/ 	.short	0x0000
        /*0028*/ 	.byte	0x00, 0xf0, 0x01, 0x0a


	//----- nvinfo : EIATTR_MAXREG_COUNT
	.align		4
.L_526:
        /*002c*/ 	.byte	0x03, 0x1b
        /*002e*/ 	.short	0x00ff


	//----- nvinfo : EIATTR_NUM_BARRIERS
	.align		4
        /*0030*/ 	.byte	0x02, 0x4c
        /*0032*/ 	.byte	0x01
	.zero		1


	//----- nvinfo : EIATTR_ANNOTATIONS
	.align		4
        /*0034*/ 	.byte	0x04, 0x55
        /*0036*/ 	.short	(.L_528 - .L_527)


	//   ....[0]....
.L_527:
        /* <DEDUP_REMOVED lines=56> */


	//----- nvinfo : EIATTR_MERCURY_ISA_VERSION
	.align		4
.L_528:
        /*03a8*/ 	.byte	0x03, 0x5f
        /*03aa*/ 	.short	0x0000


	//----- nvinfo : EIATTR_EXIT_INSTR_OFFSETS
	.align		4
        /*03ac*/ 	.byte	0x04, 0x1c
        /*03ae*/ 	.short	(.L_530 - .L_529)


	//   ....[0]....
.L_529:
        /*03b0*/ 	.word	0x000000a0


	//   ....[1]....
        /*03b4*/ 	.word	0x000085f0


	//----- nvinfo : EIATTR_CTAIDZ_USED
	.align		4
.L_530:
        /*03b8*/ 	.byte	0x01, 0x04
	.zero		2


	//----- nvinfo : EIATTR_CRS_STACK_SIZE
	.align		4
        /*03bc*/ 	.byte	0x04, 0x1e
        /*03be*/ 	.short	(.L_532 - .L_531)
.L_531:
        /*03c0*/ 	.word	0x00000000
.L_532:


//--------------------- .nv.info._ZN5flash44flash_bwd_dq_dk_dv_loop_seqk_parallel_kernelI23Flash_bwd_kernel_traitsILi192ELi64ELi64ELi8ELi4ELi2ELi2ELb1ELb1EN7cutlass10bfloat16_tE19Flash_kernel_traitsILi192ELi64ELi64ELi8ES3_EELb1ELb0ELb1ELb1ELb0ELb0ELb0EEEvNS_16Flash_bwd_paramsE --------------------------
	.section	.nv.info._ZN5flash44flash_bwd_dq_dk_dv_loop_seqk_parallel_kernelI23Flash_bwd_kernel_traitsILi192ELi64ELi64ELi8ELi4ELi2ELi2ELb1ELb1EN7cutlass10bfloat16_tE19Flash_kernel_traitsILi192ELi64ELi64ELi8ES3_EELb1ELb0ELb1ELb1ELb0ELb0ELb0EEEvNS_16Flash_bwd_paramsE,"",@"SHT_CUDA_INFO"
	.sectionflags	@""
	.align	4


	//----- nvinfo : EIATTR_CUDA_API_VERSION
	.align		4
        /*0000*/ 	.byte	0x04, 0x37
        /*0002*/ 	.short	(.L_534 - .L_533)
.L_533:
        /*0004*/ 	.word	0x00000082


	//----- nvinfo : EIATTR_SW2861232_WAR
	.align		4
.L_534:
        /*0008*/ 	.byte	0x01, 0x35
	.zero		2


	//----- nvinfo : EIATTR_PARAM_CBANK
	.align		4
        /*000c*/ 	.byte	0x04, 0x0a
        /*000e*/ 	.short	(.L_536 - .L_535)
	.align		4
.L_535:
        /*0010*/ 	.word	index@(.nv.constant0._ZN5flash44flash_bwd_dq_dk_dv_loop_seqk_parallel_kernelI23Flash_bwd_kernel_traitsILi192ELi64ELi64ELi8ELi4ELi2ELi2ELb1ELb1EN7cutlass10bfloat16_tE19Flash_kernel_traitsILi192ELi64ELi64ELi8ES3_EELb1ELb0ELb1ELb1ELb0ELb0ELb0EEEvNS_16Flash_bwd_paramsE)
        /*0014*/ 	.short	0x0160
        /*0016*/ 	.short	0x0280


	//----- nvinfo : EIATTR_CBANK_PARAM_SIZE
	.align		4
.L_536:
        /*0018*/ 	.byte	0x03, 0x19
        /*001a*/ 	.short	0x0280


	//----- nvinfo : EIATTR_KPARAM_INFO
	.align		4
        /*001c*/ 	.byte	0x04, 0x17
        /*001e*/ 	.short	(.L_538 - .L_537)
.L_537:
        /*0020*/ 	.word	0x00000000
        /*0024*/ 	.short	0x0000
        /*0026*/ 	.short	0x0000
        /*0028*/ 	.byte	0x00, 0xf0, 0x01, 0x0a


	//----- nvinfo : EIATTR_MAXREG_COUNT
	.align		4
.L_538:
        /*002c*/ 	.byte	0x03, 0x1b
        /*002e*/ 	.short	0x00ff


	//----- nvinfo : EIATTR_NUM_BARRIERS
	.align		4
        /*0030*/ 	.byte	0x02, 0x4c
        /*0032*/ 	.byte	0x01
	.zero		1


	//----- nvinfo : EIATTR_ANNOTATIONS
	.align		4
        /*0034*/ 	.byte	0x04, 0x55
        /*0036*/ 	.short	(.L_540 - .L_539)


	//   ....[0]....
.L_539:
        /* <DEDUP_REMOVED lines=62> */


	//----- nvinfo : EIATTR_MERCURY_ISA_VERSION
	.align		4
.L_540:
        /*0408*/ 	.byte	0x03, 0x5f
        /*040a*/ 	.short	0x0000


	//----- nvinfo : EIATTR_EXIT_INSTR_OFFSETS
	.align		4
        /*040c*/ 	.byte	0x04, 0x1c
        /*040e*/ 	.short	(.L_542 - .L_541)


	//   ....[0]....
.L_541:
        /*0410*/ 	.word	0x000000a0


	//   ....[1]....
        /*0414*/ 	.word	0x0000a2b0


	//----- nvinfo : EIATTR_CTAIDZ_USED
	.align		4
.L_542:
        /*0418*/ 	.byte	0x01, 0x04
	.zero		2


	//----- nvinfo : EIATTR_CRS_STACK_SIZE
	.align		4
        /*041c*/ 	.byte	0x04, 0x1e
        /*041e*/ 	.short	(.L_544 - .L_543)
.L_543:
        /*0420*/ 	.word	0x00000000
.L_544:


//--------------------- .nv.info._ZN5flash44flash_bwd_dq_dk_dv_loop_seqk_parallel_kernelI23Flash_bwd_kernel_traitsILi192ELi64ELi64ELi8ELi4ELi2ELi2ELb1ELb1EN7cutlass10bfloat16_tE19Flash_kernel_traitsILi192ELi64ELi64ELi8ES3_EELb0ELb0ELb1ELb1ELb0ELb0ELb1EEEvNS_16Flash_bwd_paramsE --------------------------
	.section	.nv.info._ZN5flash44flash_bwd_dq_dk_dv_loop_seqk_parallel_kernelI23Flash_bwd_kernel_traitsILi192ELi64ELi64ELi8ELi4ELi2ELi2ELb1ELb1EN7cutlass10bfloat16_tE19Flash_kernel_traitsILi192ELi64ELi64ELi8ES3_EELb0ELb0ELb1ELb1ELb0ELb0ELb1EEEvNS_16Flash_bwd_paramsE,"",@"SHT_CUDA_INFO"
	.sectionflags	@""
	.align	4


	//----- nvinfo : EIATTR_CUDA_API_VERSION
	.align		4
        /*0000*/ 	.byte	0x04, 0x37
        /*0002*/ 	.short	(.L_546 - .L_545)
.L_545:
        /*0004*/ 	.word	0x00000082


	//----- nvinfo : EIATTR_SW2861232_WAR
	.align		4
.L_546:
        /*0008*/ 	.byte	0x01, 0x35
	.zero		2


	//----- nvinfo : EIATTR_PARAM_CBANK
	.align		4
        /*000c*/ 	.byte	0x04, 0x0a
        /*000e*/ 	.short	(.L_548 - .L_547)
	.align		4
.L_547:
        /*0010*/ 	.word	index@(.nv.constant0._ZN5flash44flash_bwd_dq_dk_dv_loop_seqk_parallel_kernelI23Flash_bwd_kernel_traitsILi192ELi64ELi64ELi8ELi4ELi2ELi2ELb1ELb1EN7cutlass10bfloat16_tE19Flash_kernel_traitsILi192ELi64ELi64ELi8ES3_EELb0ELb0ELb1ELb1ELb0ELb0ELb1EEEvNS_16Flash_bwd_paramsE)
        /*0014*/ 	.short	0x0160
        /*0016*/ 	.short	0x0280


	//----- nvinfo : EIATTR_CBANK_PARAM_SIZE
	.align		4
.L_548:
        /*0018*/ 	.byte	0x03, 0x19
        /*001a*/ 	.short	0x0280


	//----- nvinfo : EIATTR_KPARAM_INFO
	.align		4
        /*001c*/ 	.byte	0x04, 0x17
        /*001e*/ 	.short	(.L_550 - .L_549)
.L_549:
        /*0020*/ 	.word	0x00000000
        /*0024*/ 	.short	0x0000
        /*0026*/ 	.short	0x0000
        /*0028*/ 	.byte	0x00, 0xf0, 0x01, 0x0a


	//----- nvinfo : EIATTR_MAXREG_COUNT
	.align		4
.L_550:
        /*002c*/ 	.byte	0x03, 0x1b
        /*002e*/ 	.short	0x00ff


	//----- nvinfo : EIATTR_NUM_BARRIERS
	.align		4
        /*0030*/ 	.byte	0x02, 0x4c
        /*0032*/ 	.byte	0x01
	.zero		1


	//----- nvinfo : EIATTR_ANNOTATIONS
	.align		4
        /*0034*/ 	.byte	0x04, 0x55
        /*0036*/ 	.short	(.L_552 - .L_551)


	//   ....[0]....
.L_551:
        /* <DEDUP_REMOVED lines=69> */


	//----- nvinfo : EIATTR_MERCURY_ISA_VERSION
	.align		4
.L_552:
        /*0470*/ 	.byte	0x03, 0x5f
        /*0472*/ 	.short	0x0000


	//----- nvinfo : EIATTR_EXIT_INSTR_OFFSETS
	.align		4
        /*0474*/ 	.byte	0x04, 0x1c
        /*0476*/ 	.short	(.L_554 - .L_553)


	//   ....[0]....
.L_553:
        /*0478*/ 	.word	0x000000a0


	//   ....[1]....
        /*047c*/ 	.word	0x00009c80


	//----- nvinfo : EIATTR_CTAIDZ_USED
	.align		4
.L_554:
        /*0480*/ 	.byte	0x01, 0x04
	.zero		2


	//----- nvinfo : EIATTR_CRS_STACK_SIZE
	.align		4
        /*0484*/ 	.byte	0x04, 0x1e
        /*0486*/ 	.short	(.L_556 - .L_555)
.L_555:
        /*0488*/ 	.word	0x00000000
.L_556:


//--------------------- .nv.info._ZN5flash25flash_bwd_dot_do_o_kernelILb0E23Flash_bwd_kernel_traitsILi192ELi64ELi64ELi8ELi4ELi2ELi2ELb1ELb1EN7cutlass10bfloat16_tE19Flash_kernel_traitsILi192ELi64ELi64ELi8ES3_EEEEvNS_16Flash_bwd_paramsE --------------------------
	.section	.nv.info._ZN5flash25flash_bwd_dot_do_o_kernelILb0E23Flash_bwd_kernel_traitsILi192ELi64ELi64ELi8ELi4ELi2ELi2ELb1ELb1EN7cutlass10bfloat16_tE19Flash_kernel_traitsILi192ELi64ELi64ELi8ES3_EEEEvNS_16Flash_bwd_paramsE,"",@"SHT_CUDA_INFO"
	.sectionflags	@""
	.align	4


	//----- nvinfo : EIATTR_CUDA_API_VERSION
	.align		4
        /*0000*/ 	.byte	0x04, 0x37
        /*0002*/ 	.short	(.L_558 - .L_557)
.L_557:
        /*0004*/ 	.word	0x00000082


	//----- nvinfo : EIATTR_SW2861232_WAR
	.align		4
.L_558:
        /*0008*/ 	.byte	0x01, 0x35
	.zero		2


	//----- nvinfo : EIATTR_PARAM_CBANK
	.align		4
        /*000c*/ 	.byte	0x04, 0x0a
        /*000e*/ 	.short	(.L_560 - .L_559)
	.align		4
.L_559:
        /*0010*/ 	.word	index@(.nv.constant0._ZN5flash25flash_bwd_dot_do_o_kernelILb0E23Flash_bwd_kernel_traitsILi192ELi64ELi64ELi8ELi4ELi2ELi2ELb1ELb1EN7cutlass10bfloat16_tE19Flash_kernel_traitsILi192ELi64ELi64ELi8ES3_EEEEvNS_16Flash_bwd_paramsE)
        /*0014*/ 	.short	0x0160
        /*0016*/ 	.short	0x0280


	//----- nvinfo : EIATTR_CBANK_PARAM_SIZE
	.align		4
.L_560:
        /*0018*/ 	.byte	0x03, 0x19
        /*001a*/ 	.short	0x0280


	//----- nvinfo : EIATTR_KPARAM_INFO
	.align		4
        /*001c*/ 	.byte	0x04, 0x17
        /*001e*/ 	.short	(.L_562 - .L_561)
.L_561:
        /*0020*/ 	.word	0x00000000
        /*0024*/ 	.short	0x0000
        /*0026*/ 	.short	0x0000
        /*0028*/ 	.byte	0x00, 0xf0, 0x01, 0x0a


	//----- nvinfo : EIATTR_MAXREG_COUNT
	.align		4
.L_562:
        /*002c*/ 	.byte	0x03, 0x1b
        /*002e*/ 	.short	0x00ff


	//----- nvinfo : EIATTR_MERCURY_ISA_VERSION
	.align		4
        /*0030*/ 	.byte	0x03, 0x5f
        /*0032*/ 	.short	0x0000


	//----- nvinfo : EIATTR_COOP_GROUP_MASK_REGIDS
	.align		4
        /*0034*/ 	.byte	0x04, 0x29
        /*0036*/ 	.short	(.L_564 - .L_563)


	//   ....[0]....
.L_563:
        /*0038*/ 	.word	0xffffffff


	//   ....[1]....
        /*003c*/ 	.word	0xffffffff


	//   ....[2]....
        /*0040*/ 	.word	0xffffffff


	//   ....[3]....
        /*0044*/ 	.word	0xffffffff


	//   ....[4]....
        /*0048*/ 	.word	0xffffffff


	//   ....[5]....
        /*004c*/ 	.word	0xffffffff


	//----- nvinfo : EIATTR_COOP_GROUP_INSTR_OFFSETS
	.align		4
.L_564:
        /*0050*/ 	.byte	0x04, 0x28
        /*0052*/ 	.short	(.L_566 - .L_565)


	//   ....[0]....
.L_565:
        /*0054*/ 	.word	0x00001470


	//   ....[1]....
        /*0058*/ 	.word	0x00001490


	//   ....[2]....
        /*005c*/ 	.word	0x000014b0


	//   ....[3]....
        /*0060*/ 	.word	0x000014d0


	//   ....[4]....
        /*0064*/ 	.word	0x00001510


	//   ....[5]....
        /*0068*/ 	.word	0x00001550


	//----- nvinfo : EIATTR_EXIT_INSTR_OFFSETS
	.align		4
.L_566:
        /*006c*/ 	.byte	0x04, 0x1c
        /*006e*/ 	.short	(.L_568 - .L_567)


	//   ....[0]....
.L_567:
        /*0070*/ 	.word	0x00000120


	//   ....[1]....
        /*0074*/ 	.word	0x000015b0


	//   ....[2]....
        /*0078*/ 	.word	0x000015e0


	//----- nvinfo : EIATTR_CTAIDZ_USED
	.align		4
.L_568:
        /*007c*/ 	.byte	0x01, 0x04
	.zero		2


	//----- nvinfo : EIATTR_CRS_STACK_SIZE
	.align		4
        /*0080*/ 	.byte	0x04, 0x1e
        /*0082*/ 	.short	(.L_570 - .L_569)
.L_569:
        /*0084*/ 	.word	0x00000000
.L_570:


//--------------------- .nv.info._ZN5flash25flash_bwd_dot_do_o_kernelILb1E23Flash_bwd_kernel_traitsILi192ELi64ELi64ELi8ELi4ELi2ELi2ELb1ELb1EN7cutlass10bfloat16_tE19Flash_kernel_traitsILi192ELi64ELi64ELi8ES3_EEEEvNS_16Flash_bwd_paramsE --------------------------
	.section	.nv.info._ZN5flash25flash_bwd_dot_do_o_kernelILb1E23Flash_bwd_kernel_traitsILi192ELi64ELi64ELi8ELi4ELi2ELi2ELb1ELb1EN7cutlass10bfloat16_tE19Flash_kernel_traitsILi192ELi64ELi64ELi8ES3_EEEEvNS_16Flash_bwd_paramsE,"",@"SHT_CUDA_INFO"
	.sectionflags	@""
	.align	4


	//----- nvinfo : EIATTR_CUDA_API_VERSION
	.align		4
        /*0000*/ 	.byte	0x04, 0x37
        /*0002*/ 	.short	(.L_572 - .L_571)
.L_571:
        /*0004*/ 	.word	0x00000082


	//----- nvinfo : EIATTR_SW2861232_WAR
	.align		4
.L_572:
        /*0008*/ 	.byte	0x01, 0x35
	.zero		2


	//----- nvinfo : EIATTR_PARAM_CBANK
	.align		4
        /*000c*/ 	.byte	0x04, 0x0a
        /*000e*/ 	.short	(.L_574 - .L_573)
	.align		4
.L_573:
        /*0010*/ 	.word	index@(.nv.constant0._ZN5flash25flash_bwd_dot_do_o_kernelILb1E23Flash_bwd_kernel_traitsILi192ELi64ELi64ELi8ELi4ELi2ELi2ELb1ELb1EN7cutlass10bfloat16_tE19Flash_kernel_traitsILi192ELi64ELi64ELi8ES3_EEEEvNS_16Flash_bwd_paramsE)
        /*0014*/ 	.short	0x0160
        /*0016*/ 	.short	0x0280


	//----- nvinfo : EIATTR_CBANK_PARAM_SIZE
	.align		4
.L_574:
        /*0018*/ 	.byte	0x03, 0x19
        /*001a*/ 	.short	0x0280


	//----- nvinfo : EIATTR_KPARAM_INFO
	.align		4
        /*001c*/ 	.byte	0x04, 0x17
        /*001e*/ 	.short	(.L_576 - .L_575)
.L_575:
        /*0020*/ 	.word	0x00000000
        /*0024*/ 	.short	0x0000
        /*0026*/ 	.short	0x0000
        /*0028*/ 	.byte	0x00, 0xf0, 0x01, 0x0a


	//----- nvinfo : EIATTR_MAXREG_COUNT
	.align		4
.L_576:
        /*002c*/ 	.byte	0x03, 0x1b
        /*002e*/ 	.short	0x00ff


	//----- nvinfo : EIATTR_MERCURY_ISA_VERSION
	.align		4
        /*0030*/ 	.byte	0x03, 0x5f
        /*0032*/ 	.short	0x0000


	//----- nvinfo : EIATTR_COOP_GROUP_MASK_REGIDS
	.align		4
        /*0034*/ 	.byte	0x04, 0x29
        /*0036*/ 	.short	(.L_578 - .L_577)


	//   ....[0]....
.L_577:
        /*0038*/ 	.word	0xffffffff


	//   ....[1]....
        /*003c*/ 	.word	0xffffffff


	//   ....[2]....
        /*0040*/ 	.word	0xffffffff


	//   ....[3]....
        /*0044*/ 	.word	0xffffffff


	//   ....[4]....
        /*0048*/ 	.word	0xffffffff


	//   ....[5]....
        /*004c*/ 	.word	0xffffffff


	//----- nvinfo : EIATTR_COOP_GROUP_INSTR_OFFSETS
	.align		4
.L_578:
        /*0050*/ 	.byte	0x04, 0x28
        /*0052*/ 	.short	(.L_580 - .L_579)


	//   ....[0]....
.L_579:
        /*0054*/ 	.word	0x000017b0


	//   ....[1]....
        /*0058*/ 	.word	0x000017c0


	//   ....[2]....
        /*005c*/ 	.word	0x000017f0


	//   ....[3]....
        /*0060*/ 	.word	0x00001800


	//   ....[4]....
        /*0064*/ 	.word	0x00001830


	//   ....[5]....
        /*0068*/ 	.word	0x00001860


	//----- nvinfo : EIATTR_EXIT_INSTR_OFFSETS
	.align		4
.L_580:
        /*006c*/ 	.byte	0x04, 0x1c
        /*006e*/ 	.short	(.L_582 - .L_581)


	//   ....[0]....
.L_581:
        /*0070*/ 	.word	0x00000120


	//   ....[1]....
        /*0074*/ 	.word	0x000019f0


	//----- nvinfo : EIATTR_CTAIDZ_USED
	.align		4
.L_582:
        /*0078*/ 	.byte	0x01, 0x04
	.zero		2


	//----- nvinfo : EIATTR_CRS_STACK_SIZE
	.align		4
        /*007c*/ 	.byte	0x04, 0x1e
        /*007e*/ 	.short	(.L_584 - .L_583)
.L_583:
        /*0080*/ 	.word	0x00000000
.L_584:


//--------------------- .nv.info._ZN5flash27flash_bwd_convert_dq_kernelI23Flash_bwd_kernel_traitsILi192ELi64ELi64ELi8ELi4ELi2ELi2ELb0ELb0EN7cutlass10bfloat16_tE19Flash_kernel_traitsILi192ELi64ELi64ELi8ES3_EEEEvNS_16Flash_bwd_paramsEi --------------------------
	.section	.nv.info._ZN5flash27flash_bwd_convert_dq_kernelI23Flash_bwd_kernel_traitsILi192ELi64ELi64ELi8ELi4ELi2ELi2ELb0ELb0EN7cutlass10bfloat16_tE19Flash_kernel_traitsILi192ELi64ELi64ELi8ES3_EEEEvNS_16Flash_bwd_paramsEi,"",@"SHT_CUDA_INFO"
	.sectionflags	@""
	.align	4


	//----- nvinfo : EIATTR_CUDA_API_VERSION
	.align		4
        /*0000*/ 	.byte	0x04, 0x37
        /*0002*/ 	.short	(.L_586 - .L_585)
.L_585:
        /*0004*/ 	.word	0x00000082


	//----- nvinfo : EIATTR_SW2861232_WAR
	.align		4
.L_586:
        /*0008*/ 	.byte	0x01, 0x35
	.zero		2


	//----- nvinfo : EIATTR_PARAM_CBANK
	.align		4
        /*000c*/ 	.byte	0x04, 0x0a
        /*000e*/ 	.short	(.L_588 - .L_587)
	.align		4
.L_587:
        /*0010*/ 	.word	index@(.nv.constant0._ZN5flash27flash_bwd_convert_dq_kernelI23Flash_bwd_kernel_traitsILi192ELi64ELi64ELi8ELi4ELi2ELi2ELb0ELb0EN7cutlass10bfloat16_tE19Flash_kernel_traitsILi192ELi64ELi64ELi8ES3_EEEEvNS_16Flash_bwd_paramsEi)
        /*0014*/ 	.short	0x0160
        /*0016*/ 	.short	0x0284


	//----- nvinfo : EIATTR_CBANK_PARAM_SIZE
	.align		4
.L_588:
        /*0018*/ 	.byte	0x03, 0x19
        /*001a*/ 	.short	0x0284


	//----- nvinfo : EIATTR_KPARAM_INFO
	.align		4
        /*001c*/ 	.byte	0x04, 0x17
        /*001e*/ 	.short	(.L_590 - .L_589)
.L_589:
        /*0020*/ 	.word	0x00000000
        /*0024*/ 	.short	0x0001
        /*0026*/ 	.short	0x0280
        /*0028*/ 	.byte	0x00, 0xf0, 0x11, 0x00


	//----- nvinfo : EIATTR_KPARAM_INFO
	.align		4
.L_590:
        /*002c*/ 	.byte	0x04, 0x17
        /*002e*/ 	.short	(.L_592 - .L_591)
.L_591:
        /*0030*/ 	.word	0x00000000
        /*0034*/ 	.short	0x0000
        /*0036*/ 	.short	0x0000
        /*0038*/ 	.byte	0x00, 0xf0, 0x01, 0x0a


	//----- nvinfo : EIATTR_MAXREG_COUNT
	.align		4
.L_592:
        /*003c*/ 	.byte	0x03, 0x1b
        /*003e*/ 	.short	0x00ff


	//----- nvinfo : EIATTR_NUM_BARRIERS
	.align		4
        /*0040*/ 	.byte	0x02, 0x4c
        /*0042*/ 	.byte	0x01
	.zero		1


	//----- nvinfo : EIATTR_MERCURY_ISA_VERSION
	.align		4
        /*0044*/ 	.byte	0x03, 0x5f
        /*0046*/ 	.short	0x0000


	//----- nvinfo : EIATTR_EXIT_INSTR_OFFSETS
	.align		4
        /*0048*/ 	.byte	0x04, 0x1c
        /*004a*/ 	.short	(.L_594 - .L_593)


	//   ....[0]....
.L_593:
        /*004c*/ 	.word	0x000000f0


	//   ....[1]....
        /*0050*/ 	.word	0x00001b80


	//   ....[2]....
        /*0054*/ 	.word	0x00001c80


	//   ....[3]....
        /*0058*/ 	.word	0x00001ca0


	//----- nvinfo : EIATTR_CTAIDZ_USED
	.align		4
.L_594:
        /*005c*/ 	.byte	0x01, 0x04
	.zero		2


	//----- nvinfo : EIATTR_CRS_STACK_SIZE
	.align		4
        /*0060*/ 	.byte	0x04, 0x1e
        /*0062*/ 	.short	(.L_596 - .L_595)
.L_595:
        /*0064*/ 	.word	0x00000000
.L_596:


//--------------------- .nv.info._ZN5flash44flash_bwd_dq_dk_dv_loop_seqk_parallel_kernelI23Flash_bwd_kernel_traitsILi192ELi64ELi64ELi8ELi4ELi2ELi2ELb0ELb0EN7cutlass10bfloat16_tE19Flash_kernel_traitsILi192ELi64ELi64ELi8ES3_EELb1ELb0ELb0ELb0ELb0ELb0ELb0EEEvNS_16Flash_bwd_paramsE --------------------------
	.section	.nv.info._ZN5flash44flash_bwd_dq_dk_dv_loop_seqk_parallel_kernelI23Flash_bwd_kernel_traitsILi192ELi64ELi64ELi8ELi4ELi2ELi2ELb0ELb0EN7cutlass10bfloat16_tE19Flash_kernel_traitsILi192ELi64ELi64ELi8ES3_EELb1ELb0ELb0ELb0ELb0ELb0ELb0EEEvNS_16Flash_bwd_paramsE,"",@"SHT_CUDA_INFO"
	.sectionflags	@""
	.align	4


	//----- nvinfo : EIATTR_CUDA_API_VERSION
	.align		4
        /*0000*/ 	.byte	0x04, 0x37
        /*0002*/ 	.short	(.L_598 - .L_597)
.L_597:
        /*0004*/ 	.word	0x00000082


	//----- nvinfo : EIATTR_SW2861232_WAR
	.align		4
.L_598:
        /*0008*/ 	.byte	0x01, 0x35
	.zero		2


	//----- nvinfo : EIATTR_PARAM_CBANK
	.align		4
        /*000c*/ 	.byte	0x04, 0x0a
        /*000e*/ 	.short	(.L_600 - .L_599)
	.align		4
.L_599:
        /*0010*/ 	.word	index@(.nv.constant0._ZN5flash44flash_bwd_dq_dk_dv_loop_seqk_parallel_kernelI23Flash_bwd_kernel_traitsILi192ELi64ELi64ELi8ELi4ELi2ELi2ELb0ELb0EN7cutlass10bfloat16_tE19Flash_kernel_traitsILi192ELi64ELi64ELi8ES3_EELb1ELb0ELb0ELb0ELb0ELb0ELb0EEEvNS_16Flash_bwd_paramsE)
        /*0014*/ 	.short	0x0160
        /*0016*/ 	.short	0x0280


	//----- nvinfo : EIATTR_CBANK_PARAM_SIZE
	.align		4
.L_600:
        /*0018*/ 	.byte	0x03, 0x19
        /*001a*/ 	.short	0x0280


	//----- nvinfo : EIATTR_KPARAM_INFO
	.align		4
        /*001c*/ 	.byte	0x04, 0x17
        /*001e*/ 	.short	(.L_602 - .L_601)
.L_601:
        /*0020*/ 	.word	0x00000000
        /*0024*/ 	.short	0x0000
        /*0026*/ 	.short	0x0000
        /*0028*/ 	.byte	0x00, 0xf0, 0x01, 0x0a


	//----- nvinfo : EIATTR_MAXREG_COUNT
	.align		4
.L_602:
        /*002c*/ 	.byte	0x03, 0x1b
        /*002e*/ 	.short	0x00ff


	//----- nvinfo : EIATTR_NUM_BARRIERS
	.align		4
        /*0030*/ 	.byte	0x02, 0x4c
        /*0032*/ 	.byte	0x01
	.zero		1


	//----- nvinfo : EIATTR_ANNOTATIONS
	.align		4
        /*0034*/ 	.byte	0x04, 0x55
        /*0036*/ 	.short	(.L_604 - .L_603)


	//   ....[0]....
.L_603:
        /*0038*/ 	.word	0x00000001
        /*003c*/ 	.byte	0x10, 0x03, 0x00, 0x00, 0x01, 0x00, 0x00, 0x00, 0x40, 0x05, 0x00, 0x00, 0x01, 0x00, 0x00, 0x00
        /*004c*/ 	.byte	0x80, 0x05, 0x00, 0x00, 0x01, 0x00, 0x00, 0x00, 0x90, 0x0a, 0x00, 0x00, 0x01, 0x00, 0x00, 0x00
        /*005c*/ 	.byte	0x10, 0x14, 0x00, 0x00, 0x01, 0x00, 0x00, 0x00, 0xc0, 0x1c, 0x00, 0x00, 0x01, 0x00, 0x00, 0x00
        /*006c*/ 	.byte	0x70, 0x2e, 0x00, 0x00, 0x01, 0x00, 0x00, 0x00, 0xd0, 0x71, 0x00, 0x00, 0x01, 0x00, 0x00, 0x00
        /*007c*/ 	.byte	0x30, 0x87, 0x00, 0x00


	//----- nvinfo : EIATTR_MERCURY_ISA_VERSION
	.align		4
.L_604:
        /*0080*/ 	.byte	0x03, 0x5f
        /*0082*/ 	.short	0x0000


	//----- nvinfo : EIATTR_EXIT_INSTR_OFFSETS
	.align		4
        /*0084*/ 	.byte	0x04, 0x1c
        /*0086*/ 	.short	(.L_606 - .L_605)


	//   ....[0]....
.L_605:
        /*0088*/ 	.word	0x00000090


	//   ....[1]....
        /*008c*/ 	.word	0x00008fb0


	//----- nvinfo : EIATTR_CTAIDZ_USED
	.align		4
.L_606:
        /*0090*/ 	.byte	0x01, 0x04
	.zero		2


	//----- nvinfo : EIATTR_CRS_STACK_SIZE
	.align		4
        /*0094*/ 	.byte	0x04, 0x1e
        /*0096*/ 	.short	(.L_608 - .L_607)
.L_607:
        /*0098*/ 	.word	0x00000000
.L_608:


//--------------------- .nv.info._ZN5flash44flash_bwd_dq_dk_dv_loop_seqk_parallel_kernelI23Flash_bwd_kernel_traitsILi192ELi64ELi64ELi8ELi4ELi2ELi2ELb0ELb0EN7cutlass10bfloat16_tE19Flash_kernel_traitsILi192ELi64ELi64ELi8ES3_EELb0ELb0ELb0ELb0ELb0ELb0ELb1EEEvNS_16Flash_bwd_paramsE --------------------------
	.section	.nv.info._ZN5flash44flash_bwd_dq_dk_dv_loop_seqk_parallel_kernelI23Flash_bwd_kernel_traitsILi192ELi64ELi64ELi8ELi4ELi2ELi2ELb0ELb0EN7cutlass10bfloat16_tE19Flash_kernel_traitsILi192ELi64ELi64ELi8ES3_EELb0ELb0ELb0ELb0ELb0ELb0ELb1EEEvNS_16Flash_bwd_paramsE,"",@"SHT_CUDA_INFO"
	.sectionflags	@""
	.align	4


	//----- nvinfo : EIATTR_CUDA_API_VERSION
	.align		4
        /*0000*/ 	.byte	0x04, 0x37
        /*0002*/ 	.short	(.L_610 - .L_609)
.L_609:
        /*0004*/ 	.word	0x00000082


	//----- nvinfo : EIATTR_SW2861232_WAR
	.align		4
.L_610:
        /*0008*/ 	.byte	0x01, 0x35
	.zero		2


	//----- nvinfo : EIATTR_PARAM_CBANK
	.align		4
        /*000c*/ 	.byte	0x04, 0x0a
        /*000e*/ 	.short	(.L_612 - .L_611)
	.align		4
.L_611:
        /*0010*/ 	.word	index@(.nv.constant0._ZN5flash44flash_bwd_dq_dk_dv_loop_seqk_parallel_kernelI23Flash_bwd_kernel_traitsILi192ELi64ELi64ELi8ELi4ELi2ELi2ELb0ELb0EN7cutlass10bfloat16_tE19Flash_kernel_traitsILi192ELi64ELi64ELi8ES3_EELb0ELb0ELb0ELb0ELb0ELb0ELb1EEEvNS_16Flash_bwd_paramsE)
        /*0014*/ 	.short	0x0160
        /*0016*/ 	.short	0x0280


	//----- nvinfo : EIATTR_CBANK_PARAM_SIZE
	.align		4
.L_612:
        /*0018*/ 	.byte	0x03, 0x19
        /*001a*/ 	.short	0x0280


	//----- nvinfo : EIATTR_KPARAM_INFO
	.align		4
        /*001c*/ 	.byte	0x04, 0x17
        /*001e*/ 	.short	(.L_614 - .L_613)
.L_613:
        /*0020*/ 	.word	0x00000000
        /*0024*/ 	.short	0x0000
        /*0026*/ 	.short	0x0000
        /*0028*/ 	.byte	0x00, 0xf0, 0x01, 0x0a


	//----- nvinfo : EIATTR_MAXREG_COUNT
	.align		4
.L_614:
        /*002c*/ 	.byte	0x03, 0x1b
        /*002e*/ 	.short	0x00ff


	//----- nvinfo : EIATTR_NUM_BARRIERS
	.align		4
        /*0030*/ 	.byte	0x02, 0x4c
        /*0032*/ 	.byte	0x01
	.zero		1


	//----- nvinfo : EIATTR_ANNOTATIONS
	.align		4
        /*0034*/ 	.byte	0x04, 0x55
        /*0036*/ 	.short	(.L_616 - .L_615)


	//   ....[0]....
.L_615:
        /*0038*/ 	.word	0x00000001
        /*003c*/ 	.byte	0x50, 0x04, 0x00, 0x00, 0x01, 0x00, 0x00, 0x00, 0x90, 0x05, 0x00, 0x00, 0x01, 0x00, 0x00, 0x00
        /*004c*/ 	.byte	0xd0, 0x05, 0x00, 0x00, 0x01, 0x00, 0x00, 0x00, 0xa0, 0x07, 0x00, 0x00, 0x01, 0x00, 0x00, 0x00
        /*005c*/ 	.byte	0x00, 0x08, 0x00, 0x00, 0x01, 0x00, 0x00, 0x00, 0x40, 0x14, 0x00, 0x00, 0x01, 0x00, 0x00, 0x00
        /*006c*/ 	.byte	0xf0, 0x1c, 0x00, 0x00, 0x01, 0x00, 0x00, 0x00, 0x70, 0x23, 0x00, 0x00, 0x01, 0x00, 0x00, 0x00
        /*007c*/ 	.byte	0x80, 0x23, 0x00, 0x00, 0x01, 0x00, 0x00, 0x00, 0xf0, 0x2e, 0x00, 0x00


	//----- nvinfo : EIATTR_MERCURY_ISA_VERSION
	.align		4
.L_616:
        /*0088*/ 	.byte	0x03, 0x5f
        /*008a*/ 	.short	0x0000


	//----- nvinfo : EIATTR_EXIT_INSTR_OFFSETS
	.align		4
        /*008c*/ 	.byte	0x04, 0x1c
        /*008e*/ 	.short	(.L_618 - .L_617)


	//   ....[0]....
.L_617:
        /*0090*/ 	.word	0x00000090


	//   ....[1]....
        /*0094*/ 	.word	0x000088b0


	//----- nvinfo : EIATTR_CTAIDZ_USED
	.align		4
.L_618:
        /*0098*/ 	.byte	0x01, 0x04
	.zero		2


	//----- nvinfo : EIATTR_CRS_STACK_SIZE
	.align		4
        /*009c*/ 	.byte	0x04, 0x1e
        /*009e*/ 	.short	(.L_620 - .L_619)
.L_619:
        /*00a0*/ 	.word	0x00000000
.L_620:


//--------------------- .nv.info._ZN5flash44flash_bwd_dq_dk_dv_loop_seqk_parallel_kernelI23Flash_bwd_kernel_traitsILi192ELi64ELi64ELi8ELi4ELi2ELi2ELb0ELb0EN7cutlass10bfloat16_tE19Flash_kernel_traitsILi192ELi64ELi64ELi8ES3_EELb1ELb0ELb1ELb0ELb0ELb0ELb0EEEvNS_16Flash_bwd_paramsE --------------------------
	.section	.nv.info._ZN5flash44flash_bwd_dq_dk_dv_loop_seqk_parallel_kernelI23Flash_bwd_kernel_traitsILi192ELi64ELi64ELi8ELi4ELi2ELi2ELb0ELb0EN7cutlass10bfloat16_tE19Flash_kernel_traitsILi192ELi64ELi64ELi8ES3_EELb1ELb0ELb1ELb0ELb0ELb0ELb0EEEvNS_16Flash_bwd_paramsE,"",@"SHT_CUDA_INFO"
	.sectionflags	@""
	.align	4


	//----- nvinfo : EIATTR_CUDA_API_VERSION
	.align		4
        /*0000*/ 	.byte	0x04, 0x37
        /*0002*/ 	.short	(.L_622 - .L_621)
.L_621:
        /*0004*/ 	.word	0x00000082


	//----- nvinfo : EIATTR_SW2861232_WAR
	.align		4
.L_622:
        /*0008*/ 	.byte	0x01, 0x35
	.zero		2


	//----- nvinfo : EIATTR_PARAM_CBANK
	.align		4
        /*000c*/ 	.byte	0x04, 0x0a
        /*000e*/ 	.short	(.L_624 - .L_623)
	.align		4
.L_623:
        /*0010*/ 	.word	index@(.nv.constant0._ZN5flash44flash_bwd_dq_dk_dv_loop_seqk_parallel_kernelI23Flash_bwd_kernel_traitsILi192ELi64ELi64ELi8ELi4ELi2ELi2ELb0ELb0EN7cutlass10bfloat16_tE19Flash_kernel_traitsILi192ELi64ELi64ELi8ES3_EELb1ELb0ELb1ELb0ELb0ELb0ELb0EEEvNS_16Flash_bwd_paramsE)
        /*0014*/ 	.short	0x0160
        /*0016*/ 	.short	0x0280


	//----- nvinfo : EIATTR_CBANK_PARAM_SIZE
	.align		4
.L_624:
        /*0018*/ 	.byte	0x03, 0x19
        /*001a*/ 	.short	0x0280


	//----- nvinfo : EIATTR_KPARAM_INFO
	.align		4
        /*001c*/ 	.byte	0x04, 0x17
        /*001e*/ 	.short	(.L_626 - .L_625)
.L_625:
        /*0020*/ 	.word	0x00000000
        /*0024*/ 	.short	0x0000
        /*0026*/ 	.short	0x0000
        /*0028*/ 	.byte	0x00, 0xf0, 0x01, 0x0a


	//----- nvinfo : EIATTR_MAXREG_COUNT
	.align		4
.L_626:
        /*002c*/ 	.byte	0x03, 0x1b
        /*002e*/ 	.short	0x00ff


	//----- nvinfo : EIATTR_NUM_BARRIERS
	.align		4
        /*0030*/ 	.byte	0x02, 0x4c
        /*0032*/ 	.byte	0x01
	.zero		1


	//----- nvinfo : EIATTR_MERCURY_ISA_VERSION
	.align		4
        /*0034*/ 	.byte	0x03, 0x5f
        /*0036*/ 	.short	0x0000


	//----- nvinfo : EIATTR_EXIT_INSTR_OFFSETS
	.align		4
        /*0038*/ 	.byte	0x04, 0x1c
        /*003a*/ 	.short	(.L_628 - .L_627)


	//   ....[0]....
.L_627:
        /*003c*/ 	.word	0x00000080


	//   ....[1]....
        /*0040*/ 	.word	0x00008e70


	//----- nvinfo : EIATTR_CTAIDZ_USED
	.align		4
.L_628:
        /*0044*/ 	.byte	0x01, 0x04
	.zero		2


	//----- nvinfo : EIATTR_CRS_STACK_SIZE
	.align		4
        /*0048*/ 	.byte	0x04, 0x1e
        /*004a*/ 	.short	(.L_630 - .L_629)
.L_629:
        /*004c*/ 	.word	0x00000000
.L_630:


//--------------------- .nv.info._ZN5flash44flash_bwd_dq_dk_dv_loop_seqk_parallel_kernelI23Flash_bwd_kernel_traitsILi192ELi64ELi64ELi8ELi4ELi2ELi2ELb0ELb0EN7cutlass10bfloat16_tE19Flash_kernel_traitsILi192ELi64ELi64ELi8ES3_EELb0ELb0ELb1ELb0ELb0ELb0ELb1EEEvNS_16Flash_bwd_paramsE --------------------------
	.section	.nv.info._ZN5flash44flash_bwd_dq_dk_dv_loop_seqk_parallel_kernelI23Flash_bwd_kernel_traitsILi192ELi64ELi64ELi8ELi4ELi2ELi2ELb0ELb0EN7cutlass10bfloat16_tE19Flash_kernel_traitsILi192ELi64ELi64ELi8ES3_EELb0ELb0ELb1ELb0ELb0ELb0ELb1EEEvNS_16Flash_bwd_paramsE,"",@"SHT_CUDA_INFO"
	.sectionflags	@""
	.align	4


	//----- nvinfo : EIATTR_CUDA_API_VERSION
	.align		4
        /*0000*/ 	.byte	0x04, 0x37
        /*0002*/ 	.short	(.L_632 - .L_631)
.L_631:
        /*0004*/ 	.word	0x00000082


	//----- nvinfo : EIATTR_SW2861232_WAR
	.align		4
.L_632:
        /*0008*/ 	.byte	0x01, 0x35
	.zero		2


	//----- nvinfo : EIATTR_PARAM_CBANK
	.align		4
        /*000c*/ 	.byte	0x04, 0x0a
        /*000e*/ 	.short	(.L_634 - .L_633)
	.align		4
.L_633:
        /*0010*/ 	.word	index@(.nv.constant0._ZN5flash44flash_bwd_dq_dk_dv_loop_seqk_parallel_kernelI23Flash_bwd_kernel_traitsILi192ELi64ELi64ELi8ELi4ELi2ELi2ELb0ELb0EN7cutlass10bfloat16_tE19Flash_kernel_traitsILi192ELi64ELi64ELi8ES3_EELb0ELb0ELb1ELb0ELb0ELb0ELb1EEEvNS_16Flash_bwd_paramsE)
        /*0014*/ 	.short	0x0160
        /*0016*/ 	.short	0x0280


	//----- nvinfo : EIATTR_CBANK_PARAM_SIZE
	.align		4
.L_634:
        /*0018*/ 	.byte	0x03, 0x19
        /*001a*/ 	.short	0x0280


	//----- nvinfo : EIATTR_KPARAM_INFO
	.align		4
        /*001c*/ 	.byte	0x04, 0x17
        /*001e*/ 	.short	(.L_636 - .L_635)
.L_635:
        /*0020*/ 	.word	0x00000000
        /*0024*/ 	.short	0x0000
        /*0026*/ 	.short	0x0000
        /*0028*/ 	.byte	0x00, 0xf0, 0x01, 0x0a


	//----- nvinfo : EIATTR_MAXREG_COUNT
	.align		4
.L_636:
        /*002c*/ 	.byte	0x03, 0x1b
        /*002e*/ 	.short	0x00ff


	//----- nvinfo : EIATTR_NUM_BARRIERS
	.align		4
        /*0030*/ 	.byte	0x02, 0x4c
        /*0032*/ 	.byte	0x01
	.zero		1


	//----- nvinfo : EIATTR_MERCURY_ISA_VERSION
	.align		4
        /*0034*/ 	.byte	0x03, 0x5f
        /*0036*/ 	.short	0x0000


	//----- nvinfo : EIATTR_EXIT_INSTR_OFFSETS
	.align		4
        /*0038*/ 	.byte	0x04, 0x1c
        /*003a*/ 	.short	(.L_638 - .L_637)


	//   ....[0]....
.L_637:
        /*003c*/ 	.word	0x00000080


	//   ....[1]....
        /*0040*/ 	.word	0x00008870


	//----- nvinfo : EIATTR_CTAIDZ_USED
	.align		4
.L_638:
        /*0044*/ 	.byte	0x01, 0x04
	.zero		2


	//----- nvinfo : EIATTR_CRS_STACK_SIZE
	.align		4
        /*0048*/ 	.byte	0x04, 0x1e
        /*004a*/ 	.short	(.L_640 - .L_639)
.L_639:
        /*004c*/ 	.word	0x00000000
.L_640:


//--------------------- .nv.info._ZN5flash44flash_bwd_dq_dk_dv_loop_seqk_parallel_kernelI23Flash_bwd_kernel_traitsILi192ELi64ELi64ELi8ELi4ELi2ELi2ELb0ELb0EN7cutlass10bfloat16_tE19Flash_kernel_traitsILi192ELi64ELi64ELi8ES3_EELb1ELb0ELb0ELb0ELb0ELb1ELb0EEEvNS_16Flash_bwd_paramsE --------------------------
	.section	.nv.info._ZN5flash44flash_bwd_dq_dk_dv_loop_seqk_parallel_kernelI23Flash_bwd_kernel_traitsILi192ELi64ELi64ELi8ELi4ELi2ELi2ELb0ELb0EN7cutlass10bfloat16_tE19Flash_kernel_traitsILi192ELi64ELi64ELi8ES3_EELb1ELb0ELb0ELb0ELb0ELb1ELb0EEEvNS_16Flash_bwd_paramsE,"",@"SHT_CUDA_INFO"
	.sectionflags	@""
	.align	4


	//----- nvinfo : EIATTR_CUDA_API_VERSION
	.align		4
        /*0000*/ 	.byte	0x04, 0x37
        /*0002*/ 	.short	(.L_642 - .L_641)
.L_641:
        /*0004*/ 	.word	0x00000082


	//----- nvinfo : EIATTR_SW2861232_WAR
	.align		4
.L_642:
        /*0008*/ 	.byte	0x01, 0x35
	.zero		2


	//----- nvinfo : EIATTR_PARAM_CBANK
	.align		4
        /*000c*/ 	.byte	0x04, 0x0a
        /*000e*/ 	.short	(.L_644 - .L_643)
	.align		4
.L_643:
        /*0010*/ 	.word	index@(.nv.constant0._ZN5flash44flash_bwd_dq_dk_dv_loop_seqk_parallel_kernelI23Flash_bwd_kernel_traitsILi192ELi64ELi64ELi8ELi4ELi2ELi2ELb0ELb0EN7cutlass10bfloat16_tE19Flash_kernel_traitsILi192ELi64ELi64ELi8ES3_EELb1ELb0ELb0ELb0ELb0ELb1ELb0EEEvNS_16Flash_bwd_paramsE)
        /*0014*/ 	.short	0x0160
        /*0016*/ 	.short	0x0280


	//----- nvinfo : EIATTR_CBANK_PARAM_SIZE
	.align		4
.L_644:
        /*0018*/ 	.byte	0x03, 0x19
        /*001a*/ 	.short	0x0280


	//----- nvinfo : EIATTR_KPARAM_INFO
	.align		4
        /*001c*/ 	.byte	0x04, 0x17
        /*001e*/ 	.short	(.L_646 - .L_645)
.L_645:
        /*0020*/ 	.word	0x00000000
        /*0024*/ 	.short	0x0000
        /*0026*/ 	.short	0x0000
        /*0028*/ 	.byte	0x00, 0xf0, 0x01, 0x0a


	//----- nvinfo : EIATTR_MAXREG_COUNT
	.align		4
.L_646:
        /*002c*/ 	.byte	0x03, 0x1b
        /*002e*/ 	.short	0x00ff


	//----- nvinfo : EIATTR_NUM_BARRIERS
	.align		4
        /*0030*/ 	.byte	0x02, 0x4c
        /*0032*/ 	.byte	0x01
	.zero		1


	//----- nvinfo : EIATTR_ANNOTATIONS
	.align		4
        /*0034*/ 	.byte	0x04, 0x55
        /*0036*/ 	.short	(.L_648 - .L_647)


	//   ....[0]....
.L_647:
        /*0038*/ 	.word	0x00000001
        /*003c*/ 	.byte	0xc0, 0x02, 0x00, 0x00, 0x01, 0x00, 0x00, 0x00, 0x40, 0x05, 0x00, 0x00, 0x01, 0x00, 0x00, 0x00
        /*004c*/ 	.byte	0x80, 0x05, 0x00, 0x00, 0x01, 0x00, 0x00, 0x00, 0x90, 0x06, 0x00, 0x00, 0x01, 0x00, 0x00, 0x00
        /*005c*/ 	.byte	0xf0, 0x13, 0x00, 0x00, 0x01, 0x00, 0x00, 0x00, 0x00, 0x14, 0x00, 0x00, 0x01, 0x00, 0x00, 0x00
        /*006c*/ 	.byte	0x90, 0x17, 0x00, 0x00, 0x01, 0x00, 0x00, 0x00, 0x50, 0x1c, 0x00, 0x00, 0x01, 0x00, 0x00, 0x00
        /*007c*/ 	.byte	0x10, 0x6f, 0x00, 0x00, 0x01, 0x00, 0x00, 0x00, 0x80, 0x77, 0x00, 0x00


	//----- nvinfo : EIATTR_MERCURY_ISA_VERSION
	.align		4
.L_648:
        /*0088*/ 	.byte	0x03, 0x5f
        /*008a*/ 	.short	0x0000


	//----- nvinfo : EIATTR_EXIT_INSTR_OFFSETS
	.align		4
        /*008c*/ 	.byte	0x04, 0x1c
        /*008e*/ 	.short	(.L_650 - .L_649)


	//   ....[0]....
.L_649:
        /*0090*/ 	.word	0x00000090


	//   ....[1]....
        /*0094*/ 	.word	0x00007d00


	//----- nvinfo : EIATTR_CTAIDZ_USED
	.align		4
.L_650:
        /*0098*/ 	.byte	0x01, 0x04
	.zero		2


	//----- nvinfo : EIATTR_CRS_STACK_SIZE
	.align		4
        /*009c*/ 	.byte	0x04, 0x1e
        /*009e*/ 	.short	(.L_652 - .L_651)
.L_651:
        /*00a0*/ 	.word	0x00000000
.L_652:


//--------------------- .nv.info._ZN5flash44flash_bwd_dq_dk_dv_loop_seqk_parallel_kernelI23Flash_bwd_kernel_traitsILi192ELi64ELi64ELi8ELi4ELi2ELi2ELb0ELb0EN7cutlass10bfloat16_tE19Flash_kernel_traitsILi192ELi64ELi64ELi8ES3_EELb0ELb0ELb0ELb0ELb0ELb1ELb1EEEvNS_16Flash_bwd_paramsE --------------------------
	.section	.nv.info._ZN5flash44flash_bwd_dq_dk_dv_loop_seqk_parallel_kernelI23Flash_bwd_kernel_traitsILi192ELi64ELi64ELi8ELi4ELi2ELi2ELb0ELb0EN7cutlass10bfloat16_tE19Flash_kernel_traitsILi192ELi64ELi64ELi8ES3_EELb0ELb0ELb0ELb0ELb0ELb1ELb1EEEvNS_16Flash_bwd_paramsE,"",@"SHT_CUDA_INFO"
	.sectionflags	@""
	.align	4


	//----- nvinfo : EIATTR_CUDA_API_VERSION
	.align		4
        /*0000*/ 	.byte	0x04, 0x37
        /*0002*/ 	.short	(.L_654 - .L_653)
.L_653:
        /*0004*/ 	.word	0x00000082


	//----- nvinfo : EIATTR_SW2861232_WAR
	.align		4
.L_654:
        /*0008*/ 	.byte	0x01, 0x35
	.zero		2


	//----- nvinfo : EIATTR_PARAM_CBANK
	.align		4
        /*000c*/ 	.byte	0x04, 0x0a
        /*000e*/ 	.short	(.L_656 - .L_655)
	.align		4
.L_655:
        /*0010*/ 	.word	index@(.nv.constant0._ZN5flash44flash_bwd_dq_dk_dv_loop_seqk_parallel_kernelI23Flash_bwd_kernel_traitsILi192ELi64ELi64ELi8ELi4ELi2ELi2ELb0ELb0EN7cutlass10bfloat16_tE19Flash_kernel_traitsILi192ELi64ELi64ELi8ES3_EELb0ELb0ELb0ELb0ELb0ELb1ELb1EEEvNS_16Flash_bwd_paramsE)
        /*0014*/ 	.short	0x0160
        /*0016*/ 	.short	0x0280


	//----- nvinfo : EIATTR_CBANK_PARAM_SIZE
	.align		4
.L_656:
        /*0018*/ 	.byte	0x03, 0x19
        /*001a*/ 	.short	0x0280


	//----- nvinfo : EIATTR_KPARAM_INFO
	.align		4
        /*001c*/ 	.byte	0x04, 0x17
        /*001e*/ 	.short	(.L_658 - .L_657)
.L_657:
        /*0020*/ 	.word	0x00000000
        /*0024*/ 	.short	0x0000
        /*0026*/ 	.short	0x0000
        /*0028*/ 	.byte	0x00, 0xf0, 0x01, 0x0a


	//----- nvinfo : EIATTR_MAXREG_COUNT
	.align		4
.L_658:
        /*002c*/ 	.byte	0x03, 0x1b
        /*002e*/ 	.short	0x00ff


	//----- nvinfo : EIATTR_NUM_BARRIERS
	.align		4
        /*0030*/ 	.byte	0x02, 0x4c
        /*0032*/ 	.byte	0x01
	.zero		1


	//----- nvinfo : EIATTR_ANNOTATIONS
	.align		4
        /*0034*/ 	.byte	0x04, 0x55
        /*0036*/ 	.short	(.L_660 - .L_659)


	//   ....[0]....
.L_659:
        /*0038*/ 	.word	0x00000001
        /*003c*/ 	.byte	0x80, 0x05, 0x00, 0x00, 0x01, 0x00, 0x00, 0x00, 0xe0, 0x05, 0x00, 0x00, 0x01, 0x00, 0x00, 0x00
        /*004c*/ 	.byte	0x40, 0x06, 0x00, 0x00, 0x01, 0x00, 0x00, 0x00, 0xc0, 0x07, 0x00, 0x00, 0x01, 0x00, 0x00, 0x00
        /*005c*/ 	.byte	0x00, 0x08, 0x00, 0x00, 0x01, 0x00, 0x00, 0x00, 0x00, 0x09, 0x00, 0x00, 0x01, 0x00, 0x00, 0x00
        /*006c*/ 	.byte	0x80, 0x14, 0x00, 0x00, 0x01, 0x00, 0x00, 0x00, 0x10, 0x18, 0x00, 0x00, 0x01, 0x00, 0x00, 0x00
        /*007c*/ 	.byte	0x20, 0x18, 0x00, 0x00, 0x01, 0x00, 0x00, 0x00, 0x00, 0x19, 0x00, 0x00, 0x01, 0x00, 0x00, 0x00
        /*008c*/ 	.byte	0xa0, 0x19, 0x00, 0x00, 0x01, 0x00, 0x00, 0x00, 0x50, 0x20, 0x00, 0x00


	//----- nvinfo : EIATTR_MERCURY_ISA_VERSION
	.align		4
.L_660:
        /*0098*/ 	.byte	0x03, 0x5f
        /*009a*/ 	.short	0x0000


	//----- nvinfo : EIATTR_EXIT_INSTR_OFFSETS
	.align		4
        /*009c*/ 	.byte	0x04, 0x1c
        /*009e*/ 	.short	(.L_662 - .L_661)


	//   ....[0]....
.L_661:
        /*00a0*/ 	.word	0x00000090


	//   ....[1]....
        /*00a4*/ 	.word	0x00007630


	//----- nvinfo : EIATTR_CTAIDZ_USED
	.align		4
.L_662:
        /*00a8*/ 	.byte	0x01, 0x04
	.zero		2


	//----- nvinfo : EIATTR_CRS_STACK_SIZE
	.align		4
        /*00ac*/ 	.byte	0x04, 0x1e
        /*00ae*/ 	.short	(.L_664 - .L_663)
.L_663:
        /*00b0*/ 	.word	0x00000000
.L_664:


//--------------------- .nv.info._ZN5flash44flash_bwd_dq_dk_dv_loop_seqk_parallel_kernelI23Flash_bwd_kernel_traitsILi192ELi64ELi64ELi8ELi4ELi2ELi2ELb0ELb0EN7cutlass10bfloat16_tE19Flash_kernel_traitsILi192ELi64ELi64ELi8ES3_EELb1ELb0ELb0ELb1ELb0ELb0ELb0EEEvNS_16Flash_bwd_paramsE --------------------------
	.section	.nv.info._ZN5flash44flash_bwd_dq_dk_dv_loop_seqk_parallel_kernelI23Flash_bwd_kernel_traitsILi192ELi64ELi64ELi8ELi4ELi2ELi2ELb0ELb0EN7cutlass10bfloat16_tE19Flash_kernel_traitsILi192ELi64ELi64ELi8ES3_EELb1ELb0ELb0ELb1ELb0ELb0ELb0EEEvNS_16Flash_bwd_paramsE,"",@"SHT_CUDA_INFO"
	.sectionflags	@""
	.align	4


	//----- nvinfo : EIATTR_CUDA_API_VERSION
	.align		4
        /*0000*/ 	.byte	0x04, 0x37
        /*0002*/ 	.short	(.L_666 - .L_665)
.L_665:
        /*0004*/ 	.word	0x00000082


	//----- nvinfo : EIATTR_SW2861232_WAR
	.align		4
.L_666:
        /*0008*/ 	.byte	0x01, 0x35
	.zero		2


	//----- nvinfo : EIATTR_PARAM_CBANK
	.align		4
        /*000c*/ 	.byte	0x04, 0x0a
        /*000e*/ 	.short	(.L_668 - .L_667)
	.align		4
.L_667:
        /*0010*/ 	.word	index@(.nv.constant0._ZN5flash44flash_bwd_dq_dk_dv_loop_seqk_parallel_kernelI23Flash_bwd_kernel_traitsILi192ELi64ELi64ELi8ELi4ELi2ELi2ELb0ELb0EN7cutlass10bfloat16_tE19Flash_kernel_traitsILi192ELi64ELi64ELi8ES3_EELb1ELb0ELb0ELb1ELb0ELb0ELb0EEEvNS_16Flash_bwd_paramsE)
        /*0014*/ 	.short	0x0160
        /*0016*/ 	.short	0x0280


	//----- nvinfo : EIATTR_CBANK_PARAM_SIZE
	.align		4
.L_668:
        /*0018*/ 	.byte	0x03, 0x19
        /*001a*/ 	.short	0x0280


	//----- nvinfo : EIATTR_KPARAM_INFO
	.align		4
        /*001c*/ 	.byte	0x04, 0x17
        /*001e*/ 	.short	(.L_670 - .L_669)
.L_669:
        /*0020*/ 	.word	0x00000000
        /*0024*/ 	.short	0x0000
        /*0026*/ 	.short	0x0000
        /*0028*/ 	.byte	0x00, 0xf0, 0x01, 0x0a


	//----- nvinfo : EIATTR_MAXREG_COUNT
	.align		4
.L_670:
        /*002c*/ 	.byte	0x03, 0x1b
        /*002e*/ 	.short	0x00ff


	//----- nvinfo : EIATTR_NUM_BARRIERS
	.align		4
        /*0030*/ 	.byte	0x02, 0x4c
        /*0032*/ 	.byte	0x01
	.zero		1


	//----- nvinfo : EIATTR_ANNOTATIONS
	.align		4
        /*0034*/ 	.byte	0x04, 0x55
        /*0036*/ 	.short	(.L_672 - .L_671)


	//   ....[0]....
.L_671:
        /* <DEDUP_REMOVED lines=16> */


	//----- nvinfo : EIATTR_MERCURY_ISA_VERSION
	.align		4
.L_672:
        /*0120*/ 	.byte	0x03, 0x5f
        /*0122*/ 	.short	0x0000


	//----- nvinfo : EIATTR_EXIT_INSTR_OFFSETS
	.align		4
        /*0124*/ 	.byte	0x04, 0x1c
        /*0126*/ 	.short	(.L_674 - .L_673)


	//   ....[0]....
.L_673:
        /*0128*/ 	.word	0x00000090


	//   ....[1]....
        /*012c*/ 	.word	0x00009650


	//----- nvinfo : EIATTR_CTAIDZ_USED
	.align		4
.L_674:
        /*0130*/ 	.byte	0x01, 0x04
	.zero		2


	//----- nvinfo : EIATTR_CRS_STACK_SIZE
	.align		4
        /*0134*/ 	.byte	0x04, 0x1e
        /*0136*/ 	.short	(.L_676 - .L_675)
.L_675:
        /*0138*/ 	.word	0x00000000
.L_676:


//--------------------- .nv.info._ZN5flash44flash_bwd_dq_dk_dv_loop_seqk_parallel_kernelI23Flash_bwd_kernel_traitsILi192ELi64ELi64ELi8ELi4ELi2ELi2ELb0ELb0EN7cutlass10bfloat16_tE19Flash_kernel_traitsILi192ELi64ELi64ELi8ES3_EELb0ELb0ELb0ELb1ELb0ELb0ELb1EEEvNS_16Flash_bwd_paramsE --------------------------
	.section	.nv.info._ZN5flash44flash_bwd_dq_dk_dv_loop_seqk_parallel_kernelI23Flash_bwd_kernel_traitsILi192ELi64ELi64ELi8ELi4ELi2ELi2ELb0ELb0EN7cutlass10bfloat16_tE19Flash_kernel_traitsILi192ELi64ELi64ELi8ES3_EELb0ELb0ELb0ELb1ELb0ELb0ELb1EEEvNS_16Flash_bwd_paramsE,"",@"SHT_CUDA_INFO"
	.sectionflags	@""
	.align	4


	//----- nvinfo : EIATTR_CUDA_API_VERSION
	.align		4
        /*0000*/ 	.byte	0x04, 0x37
        /*0002*/ 	.short	(.L_678 - .L_677)
.L_677:
        /*0004*/ 	.word	0x00000082


	//----- nvinfo : EIATTR_SW2861232_WAR
	.align		4
.L_678:
        /*0008*/ 	.byte	0x01, 0x35
	.zero		2


	//----- nvinfo : EIATTR_PARAM_CBANK
	.align		4
        /*000c*/ 	.byte	0x04, 0x0a
        /*000e*/ 	.short	(.L_680 - .L_679)
	.align		4
.L_679:
        /*0010*/ 	.word	index@(.nv.constant0._ZN5flash44flash_bwd_dq_dk_dv_loop_seqk_parallel_kernelI23Flash_bwd_kernel_traitsILi192ELi64ELi64ELi8ELi4ELi2ELi2ELb0ELb0EN7cutlass10bfloat16_tE19Flash_kernel_traitsILi192ELi64ELi64ELi8ES3_EELb0ELb0ELb0ELb1ELb0ELb0ELb1EEEvNS_16Flash_bwd_paramsE)
        /*0014*/ 	.short	0x0160
        /*0016*/ 	.short	0x0280


	//----- nvinfo : EIATTR_CBANK_PARAM_SIZE
	.align		4
.L_680:
        /*0018*/ 	.byte	0x03, 0x19
        /*001a*/ 	.short	0x0280


	//----- nvinfo : EIATTR_KPARAM_INFO
	.align		4
        /*001c*/ 	.byte	0x04, 0x17
        /*001e*/ 	.short	(.L_682 - .L_681)
.L_681:
        /*0020*/ 	.word	0x00000000
        /*0024*/ 	.short	0x0000
        /*0026*/ 	.short	0x0000
        /*0028*/ 	.byte	0x00, 0xf0, 0x01, 0x0a


	//----- nvinfo : EIATTR_MAXREG_COUNT
	.align		4
.L_682:
        /*002c*/ 	.byte	0x03, 0x1b
        /*002e*/ 	.short	0x00ff


	//----- nvinfo : EIATTR_NUM_BARRIERS
	.align		4
        /*0030*/ 	.byte	0x02, 0x4c
        /*0032*/ 	.byte	0x01
	.zero		1


	//----- nvinfo : EIATTR_ANNOTATIONS
	.align		4
        /*0034*/ 	.byte	0x04, 0x55
        /*0036*/ 	.short	(.L_684 - .L_683)


	//   ....[0]....
.L_683:
        /*0038*/ 	.word	0x00000001
        /*003c*/ 	.byte	0xc0, 0x05, 0x00, 0x00, 0x01, 0x00, 0x00, 0x00, 0x40, 0x06, 0x00, 0x00, 0x01, 0x00, 0x00, 0x00
        /*004c*/ 	.byte	0x90, 0x06, 0x00, 0x00, 0x01, 0x00, 0x00, 0x00, 0x30, 0x14, 0x00, 0x00, 0x01, 0x00, 0x00, 0x00
        /*005c*/ 	.byte	0xe0, 0x1c, 0x00, 0x00, 0x01, 0x00, 0x00, 0x00, 0xe0, 0x2e, 0x00, 0x00


	//----- nvinfo : EIATTR_MERCURY_ISA_VERSION
	.align		4
.L_684:
        /*0068*/ 	.byte	0x03, 0x5f
        /*006a*/ 	.short	0x0000


	//----- nvinfo : EIATTR_EXIT_INSTR_OFFSETS
	.align		4
        /*006c*/ 	.byte	0x04, 0x1c
        /*006e*/ 	.short	(.L_686 - .L_685)


	//   ....[0]....
.L_685:
        /*0070*/ 	.word	0x00000090


	//   ....[1]....
        /*0074*/ 	.word	0x00008bb0


	//----- nvinfo : EIATTR_CTAIDZ_USED
	.align		4
.L_686:
        /*0078*/ 	.byte	0x01, 0x04
	.zero		2


	//----- nvinfo : EIATTR_CRS_STACK_SIZE
	.align		4
        /*007c*/ 	.byte	0x04, 0x1e
        /*007e*/ 	.short	(.L_688 - .L_687)
.L_687:
        /*0080*/ 	.word	0x00000000
.L_688:


//--------------------- .nv.info._ZN5flash44flash_bwd_dq_dk_dv_loop_seqk_parallel_kernelI23Flash_bwd_kernel_traitsILi192ELi64ELi64ELi8ELi4ELi2ELi2ELb0ELb0EN7cutlass10bfloat16_tE19Flash_kernel_traitsILi192ELi64ELi64ELi8ES3_EELb1ELb0ELb1ELb0ELb0ELb1ELb0EEEvNS_16Flash_bwd_paramsE --------------------------
	.section	.nv.info._ZN5flash44flash_bwd_dq_dk_dv_loop_seqk_parallel_kernelI23Flash_bwd_kernel_traitsILi192ELi64ELi64ELi8ELi4ELi2ELi2ELb0ELb0EN7cutlass10bfloat16_tE19Flash_kernel_traitsILi192ELi64ELi64ELi8ES3_EELb1ELb0ELb1ELb0ELb0ELb1ELb0EEEvNS_16Flash_bwd_paramsE,"",@"SHT_CUDA_INFO"
	.sectionflags	@""
	.align	4


	//----- nvinfo : EIATTR_CUDA_API_VERSION
	.align		4
        /*0000*/ 	.byte	0x04, 0x37
        /*0002*/ 	.short	(.L_690 - .L_689)
.L_689:
        /*0004*/ 	.word	0x00000082


	//----- nvinfo : EIATTR_SW2861232_WAR
	.align		4
.L_690:
        /*0008*/ 	.byte	0x01, 0x35
	.zero		2


	//----- nvinfo : EIATTR_PARAM_CBANK
	.align		4
        /*000c*/ 	.byte	0x04, 0x0a
        /*000e*/ 	.short	(.L_692 - .L_691)
	.align		4
.L_691:
        /*0010*/ 	.word	index@(.nv.constant0._ZN5flash44flash_bwd_dq_dk_dv_loop_seqk_parallel_kernelI23Flash_bwd_kernel_traitsILi192ELi64ELi64ELi8ELi4ELi2ELi2ELb0ELb0EN7cutlass10bfloat16_tE19Flash_kernel_traitsILi192ELi64ELi64ELi8ES3_EELb1ELb0ELb1ELb0ELb0ELb1ELb0EEEvNS_16Flash_bwd_paramsE)
        /*0014*/ 	.short	0x0160
        /*0016*/ 	.short	0x0280


	//----- nvinfo : EIATTR_CBANK_PARAM_SIZE
	.align		4
.L_692:
        /*0018*/ 	.byte	0x03, 0x19
        /*001a*/ 	.short	0x0280


	//----- nvinfo : EIATTR_KPARAM_INFO
	.align		4
        /*001c*/ 	.byte	0x04, 0x17
        /*001e*/ 	.short	(.L_694 - .L_693)
.L_693:
        /*0020*/ 	.word	0x00000000
        /*0024*/ 	.short	0x0000
        /*0026*/ 	.short	0x0000
        /*0028*/ 	.byte	0x00, 0xf0, 0x01, 0x0a


	//----- nvinfo : EIATTR_MAXREG_COUNT
	.align		4
.L_694:
        /*002c*/ 	.byte	0x03, 0x1b
        /*002e*/ 	.short	0x00ff


	//----- nvinfo : EIATTR_NUM_BARRIERS
	.align		4
        /*0030*/ 	.byte	0x02, 0x4c
        /*0032*/ 	.byte	0x01
	.zero		1


	//----- nvinfo : EIATTR_MERCURY_ISA_VERSION
	.align		4
        /*0034*/ 	.byte	0x03, 0x5f
        /*0036*/ 	.short	0x0000


	//----- nvinfo : EIATTR_EXIT_INSTR_OFFSETS
	.align		4
        /*0038*/ 	.byte	0x04, 0x1c
        /*003a*/ 	.short	(.L_696 - .L_695)


	//   ....[0]....
.L_695:
        /*003c*/ 	.word	0x00000080


	//   ....[1]....
        /*0040*/ 	.word	0x00007bb0


	//----- nvinfo : EIATTR_CTAIDZ_USED
	.align		4
.L_696:
        /*0044*/ 	.byte	0x01, 0x04
	.zero		2


	//----- nvinfo : EIATTR_CRS_STACK_SIZE
	.align		4
        /*0048*/ 	.byte	0x04, 0x1e
        /*004a*/ 	.short	(.L_698 - .L_697)
.L_697:
        /*004c*/ 	.word	0x00000000
.L_698:


//--------------------- .nv.info._ZN5flash44flash_bwd_dq_dk_dv_loop_seqk_parallel_kernelI23Flash_bwd_kernel_traitsILi192ELi64ELi64ELi8ELi4ELi2ELi2ELb0ELb0EN7cutlass10bfloat16_tE19Flash_kernel_traitsILi192ELi64ELi64ELi8ES3_EELb0ELb0ELb1ELb0ELb0ELb1ELb1EEEvNS_16Flash_bwd_paramsE --------------------------
	.section	.nv.info._ZN5flash44flash_bwd_dq_dk_dv_loop_seqk_parallel_kernelI23Flash_bwd_kernel_traitsILi192ELi64ELi64ELi8ELi4ELi2ELi2ELb0ELb0EN7cutlass10bfloat16_tE19Flash_kernel_traitsILi192ELi64ELi64ELi8ES3_EELb0ELb0ELb1ELb0ELb0ELb1ELb1EEEvNS_16Flash_bwd_paramsE,"",@"SHT_CUDA_INFO"
	.sectionflags	@""
	.align	4


	//----- nvinfo : EIATTR_CUDA_API_VERSION
	.align		4
        /*0000*/ 	.byte	0x04, 0x37
        /*0002*/ 	.short	(.L_700 - .L_699)
.L_699:
        /*0004*/ 	.word	0x00000082


	//----- nvinfo : EIATTR_SW2861232_WAR
	.align		4
.L_700:
        /*0008*/ 	.byte	0x01, 0x35
	.zero		2


	//----- nvinfo : EIATTR_PARAM_CBANK
	.align		4
        /*000c*/ 	.byte	0x04, 0x0a
        /*000e*/ 	.short	(.L_702 - .L_701)
	.align		4
.L_701:
        /*0010*/ 	.word	index@(.nv.constant0._ZN5flash44flash_bwd_dq_dk_dv_loop_seqk_parallel_kernelI23Flash_bwd_kernel_traitsILi192ELi64ELi64ELi8ELi4ELi2ELi2ELb0ELb0EN7cutlass10bfloat16_tE19Flash_kernel_traitsILi192ELi64ELi64ELi8ES3_EELb0ELb0ELb1ELb0ELb0ELb1ELb1EEEvNS_16Flash_bwd_paramsE)
        /*0014*/ 	.short	0x0160
        /*0016*/ 	.short	0x0280


	//----- nvinfo : EIATTR_CBANK_PARAM_SIZE
	.align		4
.L_702:
        /*0018*/ 	.byte	0x03, 0x19
        /*001a*/ 	.short	0x0280


	//----- nvinfo : EIATTR_KPARAM_INFO
	.align		4
        /*001c*/ 	.byte	0x04, 0x17
        /*001e*/ 	.short	(.L_704 - .L_703)
.L_703:
        /*0020*/ 	.word	0x00000000
        /*0024*/ 	.short	0x0000
        /*0026*/ 	.short	0x0000
        /*0028*/ 	.byte	0x00, 0xf0, 0x01, 0x0a


	//----- nvinfo : EIATTR_MAXREG_COUNT
	.align		4
.L_704:
        /*002c*/ 	.byte	0x03, 0x1b
        /*002e*/ 	.short	0x00ff


	//----- nvinfo : EIATTR_NUM_BARRIERS
	.align		4
        /*0030*/ 	.byte	0x02, 0x4c
        /*0032*/ 	.byte	0x01
	.zero		1


	//----- nvinfo : EIATTR_MERCURY_ISA_VERSION
	.align		4
        /*0034*/ 	.byte	0x03, 0x5f
        /*0036*/ 	.short	0x0000


	//----- nvinfo : EIATTR_EXIT_INSTR_OFFSETS
	.align		4
        /*0038*/ 	.byte	0x04, 0x1c
        /*003a*/ 	.short	(.L_706 - .L_705)


	//   ....[0]....
.L_705:
        /*003c*/ 	.word	0x00000080


	//   ....[1]....
        /*0040*/ 	.word	0x000075c0


	//----- nvinfo : EIATTR_CTAIDZ_USED
	.align		4
.L_706:
        /*0044*/ 	.byte	0x01, 0x04
	.zero		2


	//----- nvinfo : EIATTR_CRS_STACK_SIZE
	.align		4
        /*0048*/ 	.byte	0x04, 0x1e
        /*004a*/ 	.short	(.L_708 - .L_707)
.L_707:
        /*004c*/ 	.word	0x00000000
.L_708:


//--------------------- .nv.info._ZN5flash44flash_bwd_dq_dk_dv_loop_seqk_parallel_kernelI23Flash_bwd_kernel_traitsILi192ELi64ELi64ELi8ELi4ELi2ELi2ELb0ELb0EN7cutlass10bfloat16_tE19Flash_kernel_traitsILi192ELi64ELi64ELi8ES3_EELb1ELb0ELb1ELb1ELb0ELb0ELb0EEEvNS_16Flash_bwd_paramsE --------------------------
	.section	.nv.info._ZN5flash44flash_bwd_dq_dk_dv_loop_seqk_parallel_kernelI23Flash_bwd_kernel_traitsILi192ELi64ELi64ELi8ELi4ELi2ELi2ELb0ELb0EN7cutlass10bfloat16_tE19Flash_kernel_traitsILi192ELi64ELi64ELi8ES3_EELb1ELb0ELb1ELb1ELb0ELb0ELb0EEEvNS_16Flash_bwd_paramsE,"",@"SHT_CUDA_INFO"
	.sectionflags	@""
	.align	4


	//----- nvinfo : EIATTR_CUDA_API_VERSION
	.align		4
        /*0000*/ 	.byte	0x04, 0x37
        /*0002*/ 	.short	(.L_710 - .L_709)
.L_709:
        /*0004*/ 	.word	0x00000082


	//----- nvinfo : EIATTR_SW2861232_WAR
	.align		4
.L_710:
        /*0008*/ 	.byte	0x01, 0x35
	.zero		2


	//----- nvinfo : EIATTR_PARAM_CBANK
	.align		4
        /*000c*/ 	.byte	0x04, 0x0a
        /*000e*/ 	.short	(.L_712 - .L_711)
	.align		4
.L_711:
        /*0010*/ 	.word	index@(.nv.constant0._ZN5flash44flash_bwd_dq_dk_dv_loop_seqk_parallel_kernelI23Flash_bwd_kernel_traitsILi192ELi64ELi64ELi8ELi4ELi2ELi2ELb0ELb0EN7cutlass10bfloat16_tE19Flash_kernel_traitsILi192ELi64ELi64ELi8ES3_EELb1ELb0ELb1ELb1ELb0ELb0ELb0EEEvNS_16Flash_bwd_paramsE)
        /*0014*/ 	.short	0x0160
        /*0016*/ 	.short	0x0280


	//----- nvinfo : EIATTR_CBANK_PARAM_SIZE
	.align		4
.L_712:
        /*0018*/ 	.byte	0x03, 0x19
        /*001a*/ 	.short	0x0280


	//----- nvinfo : EIATTR_KPARAM_INFO
	.align		4
        /*001c*/ 	.byte	0x04, 0x17
        /*001e*/ 	.short	(.L_714 - .L_713)
.L_713:
        /*0020*/ 	.word	0x00000000
        /*0024*/ 	.short	0x0000
        /*0026*/ 	.short	0x0000
        /*0028*/ 	.byte	0x00, 0xf0, 0x01, 0x0a


	//----- nvinfo : EIATTR_MAXREG_COUNT
	.align		4
.L_714:
        /*002c*/ 	.byte	0x03, 0x1b
        /*002e*/ 	.short	0x00ff


	//----- nvinfo : EIATTR_NUM_BARRIERS
	.align		4
        /*0030*/ 	.byte	0x02, 0x4c
        /*0032*/ 	.byte	0x01
	.zero		1


	//----- nvinfo : EIATTR_ANNOTATIONS
	.align		4
        /*0034*/ 	.byte	0x04, 0x55
        /*0036*/ 	.short	(.L_716 - .L_715)


	//   ....[0]....
.L_715:
        /*0038*/ 	.word	0x00000001
        /*003c*/ 	.byte	0x60, 0x05, 0x00, 0x00, 0x01, 0x00, 0x00, 0x00, 0xd0, 0x05, 0x00, 0x00, 0x01, 0x00, 0x00, 0x00
        /*004c*/ 	.byte	0x60, 0x0a, 0x00, 0x00, 0x01, 0x00, 0x00, 0x00, 0xc0, 0x0a, 0x00, 0x00, 0x01, 0x00, 0x00, 0x00
        /*005c*/ 	.byte	0xa0, 0x24, 0x00, 0x00, 0x01, 0x00, 0x00, 0x00, 0xe0, 0x7f, 0x00, 0x00, 0x01, 0x00, 0x00, 0x00
        /*006c*/ 	.byte	0x10, 0x8e, 0x00, 0x00, 0x01, 0x00, 0x00, 0x00, 0x10, 0x95, 0x00, 0x00, 0x01, 0x00, 0x00, 0x00
        /*007c*/ 	.byte	0x90, 0x95, 0x00, 0x00


	//----- nvinfo : EIATTR_MERCURY_ISA_VERSION
	.align		4
.L_716:
        /*0080*/ 	.byte	0x03, 0x5f
        /*0082*/ 	.short	0x0000


	//----- nvinfo : EIATTR_EXIT_INSTR_OFFSETS
	.align		4
        /*0084*/ 	.byte	0x04, 0x1c
        /*0086*/ 	.short	(.L_718 - .L_717)


	//   ....[0]....
.L_717:
        /*0088*/ 	.word	0x00000090


	//   ....[1]....
        /*008c*/ 	.word	0x000095c0


	//----- nvinfo : EIATTR_CTAIDZ_USED
	.align		4
.L_718:
        /*0090*/ 	.byte	0x01, 0x04
	.zero		2


	//----- nvinfo : EIATTR_CRS_STACK_SIZE
	.align		4
        /*0094*/ 	.byte	0x04, 0x1e
        /*0096*/ 	.short	(.L_720 - .L_719)
.L_719:
        /*0098*/ 	.word	0x00000000
.L_720:


//--------------------- .nv.info._ZN5flash44flash_bwd_dq_dk_dv_loop_seqk_parallel_kernelI23Flash_bwd_kernel_traitsILi192ELi64ELi64ELi8ELi4ELi2ELi2ELb0ELb0EN7cutlass10bfloat16_tE19Flash_kernel_traitsILi192ELi64ELi64ELi8ES3_EELb0ELb0ELb1ELb1ELb0ELb0ELb1EEEvNS_16Flash_bwd_paramsE --------------------------
	.section	.nv.info._ZN5flash44flash_bwd_dq_dk_dv_loop_seqk_parallel_kernelI23Flash_bwd_kernel_traitsILi192ELi64ELi64ELi8ELi4ELi2ELi2ELb0ELb0EN7cutlass10bfloat16_tE19Flash_kernel_traitsILi192ELi64ELi64ELi8ES3_EELb0ELb0ELb1ELb1ELb0ELb0ELb1EEEvNS_16Flash_bwd_paramsE,"",@"SHT_CUDA_INFO"
	.sectionflags	@""
	.align	4


	//----- nvinfo : EIATTR_CUDA_API_VERSION
	.align		4
        /*0000*/ 	.byte	0x04, 0x37
        /*0002*/ 	.short	(.L_722 - .L_721)
.L_721:
        /*0004*/ 	.word	0x00000082


	//----- nvinfo : EIATTR_SW2861232_WAR
	.align		4
.L_722:
        /*0008*/ 	.byte	0x01, 0x35
	.zero		2


	//----- nvinfo : EIATTR_PARAM_CBANK
	.align		4
        /*000c*/ 	.byte	0x04, 0x0a
        /*000e*/ 	.short	(.L_724 - .L_723)
	.align		4
.L_723:
        /*0010*/ 	.word	index@(.nv.constant0._ZN5flash44flash_bwd_dq_dk_dv_loop_seqk_parallel_kernelI23Flash_bwd_kernel_traitsILi192ELi64ELi64ELi8ELi4ELi2ELi2ELb0ELb0EN7cutlass10bfloat16_tE19Flash_kernel_traitsILi192ELi64ELi64ELi8ES3_EELb0ELb0ELb1ELb1ELb0ELb0ELb1EEEvNS_16Flash_bwd_paramsE)
        /*0014*/ 	.short	0x0160
        /*0016*/ 	.short	0x0280


	//----- nvinfo : EIATTR_CBANK_PARAM_SIZE
	.align		4
.L_724:
        /*0018*/ 	.byte	0x03, 0x19
        /*001a*/ 	.short	0x0280


	//----- nvinfo : EIATTR_KPARAM_INFO
	.align		4
        /*001c*/ 	.byte	0x04, 0x17
        /*001e*/ 	.short	(.L_726 - .L_725)
.L_725:
        /*0020*/ 	.word	0x00000000
        /*0024*/ 	.short	0x0000
        /*0026*/ 	.short	0x0000
        /*0028*/ 	.byte	0x00, 0xf0, 0x01, 0x0a


	//----- nvinfo : EIATTR_MAXREG_COUNT
	.align		4
.L_726:
        /*002c*/ 	.byte	0x03, 0x1b
        /*002e*/ 	.short	0x00ff


	//----- nvinfo : EIATTR_NUM_BARRIERS
	.align		4
        /*0030*/ 	.byte	0x02, 0x4c
        /*0032*/ 	.byte	0x01
	.zero		1


	//----- nvinfo : EIATTR_MERCURY_ISA_VERSION
	.align		4
        /*0034*/ 	.byte	0x03, 0x5f
        /*0036*/ 	.short	0x0000


	//----- nvinfo : EIATTR_EXIT_INSTR_OFFSETS
	.align		4
        /*0038*/ 	.byte	0x04, 0x1c
        /*003a*/ 	.short	(.L_728 - .L_727)


	//   ....[0]....
.L_727:
        /*003c*/ 	.word	0x00000080


	//   ....[1]....
        /*0040*/ 	.word	0x00008d80


	//----- nvinfo : EIATTR_CTAIDZ_USED
	.align		4
.L_728:
        /*0044*/ 	.byte	0x01, 0x04
	.zero		2


	//----- nvinfo : EIATTR_CRS_STACK_SIZE
	.align		4
        /*0048*/ 	.byte	0x04, 0x1e
        /*004a*/ 	.short	(.L_730 - .L_729)
.L_729:
        /*004c*/ 	.word	0x00000000
.L_730:


//--------------------- .nv.info._ZN5flash25flash_bwd_dot_do_o_kernelILb0E23Flash_bwd_kernel_traitsILi192ELi64ELi64ELi8ELi4ELi2ELi2ELb0ELb0EN7cutlass10bfloat16_tE19Flash_kernel_traitsILi192ELi64ELi64ELi8ES3_EEEEvNS_16Flash_bwd_paramsE --------------------------
	.section	.nv.info._ZN5flash25flash_bwd_dot_do_o_kernelILb0E23Flash_bwd_kernel_traitsILi192ELi64ELi64ELi8ELi4ELi2ELi2ELb0ELb0EN7cutlass10bfloat16_tE19Flash_kernel_traitsILi192ELi64ELi64ELi8ES3_EEEEvNS_16Flash_bwd_paramsE,"",@"SHT_CUDA_INFO"
	.sectionflags	@""
	.align	4


	//----- nvinfo : EIATTR_CUDA_API_VERSION
	.align		4
        /*0000*/ 	.byte	0x04, 0x37
        /*0002*/ 	.short	(.L_732 - .L_731)
.L_731:
        /*0004*/ 	.word	0x00000082


	//----- nvinfo : EIATTR_SW2861232_WAR
	.align		4
.L_732:
        /*0008*/ 	.byte	0x01, 0x35
	.zero		2


	//----- nvinfo : EIATTR_PARAM_CBANK
	.align		4
        /*000c*/ 	.byte	0x04, 0x0a
        /*000e*/ 	.short	(.L_734 - .L_733)
	.align		4
.L_733:
        /*0010*/ 	.word	index@(.nv.constant0._ZN5flash25flash_bwd_dot_do_o_kernelILb0E23Flash_bwd_kernel_traitsILi192ELi64ELi64ELi8ELi4ELi2ELi2ELb0ELb0EN7cutlass10bfloat16_tE19Flash_kernel_traitsILi192ELi64ELi64ELi8ES3_EEEEvNS_16Flash_bwd_paramsE)
        /*0014*/ 	.short	0x0160
        /*0016*/ 	.short	0x0280


	//----- nvinfo : EIATTR_CBANK_PARAM_SIZE
	.align		4
.L_734:
        /*0018*/ 	.byte	0x03, 0x19
        /*001a*/ 	.short	0x0280


	//----- nvinfo : EIATTR_KPARAM_INFO
	.align		4
        /*001c*/ 	.byte	0x04, 0x17
        /*001e*/ 	.short	(.L_736 - .L_735)
.L_735:
        /*0020*/ 	.word	0x00000000
        /*0024*/ 	.short	0x0000
        /*0026*/ 	.short	0x0000
        /*0028*/ 	.byte	0x00, 0xf0, 0x01, 0x0a


	//----- nvinfo : EIATTR_MAXREG_COUNT
	.align		4
.L_736:
        /*002c*/ 	.byte	0x03, 0x1b
        /*002e*/ 	.short	0x00ff


	//----- nvinfo : EIATTR_MERCURY_ISA_VERSION
	.align		4
        /*0030*/ 	.byte	0x03, 0x5f
        /*0032*/ 	.short	0x0000


	//----- nvinfo : EIATTR_COOP_GROUP_MASK_REGIDS
	.align		4
        /*0034*/ 	.byte	0x04, 0x29
        /*0036*/ 	.short	(.L_738 - .L_737)


	//   ....[0]....
.L_737:
        /*0038*/ 	.word	0xffffffff


	//   ....[1]....
        /*003c*/ 	.word	0xffffffff


	//   ....[2]....
        /*0040*/ 	.word	0xffffffff


	//   ....[3]....
        /*0044*/ 	.word	0xffffffff


	//   ....[4]....
        /*0048*/ 	.word	0xffffffff


	//   ....[5]....
        /*004c*/ 	.word	0xffffffff


	//----- nvinfo : EIATTR_COOP_GROUP_INSTR_OFFSETS
	.align		4
.L_738:
        /*0050*/ 	.byte	0x04, 0x28
        /*0052*/ 	.short	(.L_740 - .L_739)


	//   ....[0]....
.L_739:
        /*0054*/ 	.word	0x00001470


	//   ....[1]....
        /*0058*/ 	.word	0x00001490


	//   ....[2]....
        /*005c*/ 	.word	0x000014b0


	//   ....[3]....
        /*0060*/ 	.word	0x000014d0


	//   ....[4]....
        /*0064*/ 	.word	0x00001510


	//   ....[5]....
        /*0068*/ 	.word	0x00001550


	//----- nvinfo : EIATTR_EXIT_INSTR_OFFSETS
	.align		4
.L_740:
        /*006c*/ 	.byte	0x04, 0x1c
        /*006e*/ 	.short	(.L_742 - .L_741)


	//   ....[0]....
.L_741:
        /*0070*/ 	.word	0x00000120


	//   ....[1]....
        /*0074*/ 	.word	0x000015b0


	//   ....[2]....
        /*0078*/ 	.word	0x000015e0


	//----- nvinfo : EIATTR_CTAIDZ_USED
	.align		4
.L_742:
        /*007c*/ 	.byte	0x01, 0x04
	.zero		2


	//----- nvinfo : EIATTR_CRS_STACK_SIZE
	.align		4
        /*0080*/ 	.byte	0x04, 0x1e
        /*0082*/ 	.short	(.L_744 - .L_743)
.L_743:
        /*0084*/ 	.word	0x00000000
.L_744:


//--------------------- .nv.info._ZN5flash25flash_bwd_dot_do_o_kernelILb1E23Flash_bwd_kernel_traitsILi192ELi64ELi64ELi8ELi4ELi2ELi2ELb0ELb0EN7cutlass10bfloat16_tE19Flash_kernel_traitsILi192ELi64ELi64ELi8ES3_EEEEvNS_16Flash_bwd_paramsE --------------------------
	.section	.nv.info._ZN5flash25flash_bwd_dot_do_o_kernelILb1E23Flash_bwd_kernel_traitsILi192ELi64ELi64ELi8ELi4ELi2ELi2ELb0ELb0EN7cutlass10bfloat16_tE19Flash_kernel_traitsILi192ELi64ELi64ELi8ES3_EEEEvNS_16Flash_bwd_paramsE,"",@"SHT_CUDA_INFO"
	.sectionflags	@""
	.align	4


	//----- nvinfo : EIATTR_CUDA_API_VERSION
	.align		4
        /*0000*/ 	.byte	0x04, 0x37
        /*0002*/ 	.short	(.L_746 - .L_745)
.L_745:
        /*0004*/ 	.word	0x00000082


	//----- nvinfo : EIATTR_SW2861232_WAR
	.align		4
.L_746:
        /*0008*/ 	.byte	0x01, 0x35
	.zero		2


	//----- nvinfo : EIATTR_PARAM_CBANK
	.align		4
        /*000c*/ 	.byte	0x04, 0x0a
        /*000e*/ 	.short	(.L_748 - .L_747)
	.align		4
.L_747:
        /*0010*/ 	.word	index@(.nv.constant0._ZN5flash25flash_bwd_dot_do_o_kernelILb1E23Flash_bwd_kernel_traitsILi192ELi64ELi64ELi8ELi4ELi2ELi2ELb0ELb0EN7cutlass10bfloat16_tE19Flash_kernel_traitsILi192ELi64ELi64ELi8ES3_EEEEvNS_16Flash_bwd_paramsE)
        /*0014*/ 	.short	0x0160
        /*0016*/ 	.short	0x0280


	//----- nvinfo : EIATTR_CBANK_PARAM_SIZE
	.align		4
.L_748:
        /*0018*/ 	.byte	0x03, 0x19
        /*001a*/ 	.short	0x0280


	//----- nvinfo : EIATTR_KPARAM_INFO
	.align		4
        /*001c*/ 	.byte	0x04, 0x17
        /*001e*/ 	.short	(.L_750 - .L_749)
.L_749:
        /*0020*/ 	.word	0x00000000
        /*0024*/ 	.short	0x0000
        /*0026*/ 	.short	0x0000
        /*0028*/ 	.byte	0x00, 0xf0, 0x01, 0x0a


	//----- nvinfo : EIATTR_MAXREG_COUNT
	.align		4
.L_750:
        /*002c*/ 	.byte	0x03, 0x1b
        /*002e*/ 	.short	0x00ff


	//----- nvinfo : EIATTR_MERCURY_ISA_VERSION
	.align		4
        /*0030*/ 	.byte	0x03, 0x5f
        /*0032*/ 	.short	0x0000


	//----- nvinfo : EIATTR_COOP_GROUP_MASK_REGIDS
	.align		4
        /*0034*/ 	.byte	0x04, 0x29
        /*0036*/ 	.short	(.L_752 - .L_751)


	//   ....[0]....
.L_751:
        /*0038*/ 	.word	0xffffffff


	//   ....[1]....
        /*003c*/ 	.word	0xffffffff


	//   ....[2]....
        /*0040*/ 	.word	0xffffffff


	//   ....[3]....
        /*0044*/ 	.word	0xffffffff


	//   ....[4]....
        /*0048*/ 	.word	0xffffffff


	//   ....[5]....
        /*004c*/ 	.word	0xffffffff


	//----- nvinfo : EIATTR_COOP_GROUP_INSTR_OFFSETS
	.align		4
.L_752:
        /*0050*/ 	.byte	0x04, 0x28
        /*0052*/ 	.short	(.L_754 - .L_753)


	//   ....[0]....
.L_753:
        /*0054*/ 	.word	0x000017b0


	//   ....[1]....
        /*0058*/ 	.word	0x000017c0


	//   ....[2]....
        /*005c*/ 	.word	0x000017f0


	//   ....[3]....
        /*0060*/ 	.word	0x00001800


	//   ....[4]....
        /*0064*/ 	.word	0x00001830


	//   ....[5]....
        /*0068*/ 	.word	0x00001860


	//----- nvinfo : EIATTR_EXIT_INSTR_OFFSETS
	.align		4
.L_754:
        /*006c*/ 	.byte	0x04, 0x1c
        /*006e*/ 	.short	(.L_756 - .L_755)


	//   ....[0]....
.L_755:
        /*0070*/ 	.word	0x00000120


	//   ....[1]....
        /*0074*/ 	.word	0x000019f0


	//----- nvinfo : EIATTR_CTAIDZ_USED
	.align		4
.L_756:
        /*0078*/ 	.byte	0x01, 0x04
	.zero		2


	//----- nvinfo : EIATTR_CRS_STACK_SIZE
	.align		4
        /*007c*/ 	.byte	0x04, 0x1e
        /*007e*/ 	.short	(.L_758 - .L_757)
.L_757:
        /*0080*/ 	.word	0x00000000
.L_758:


//--------------------- .nv.callgraph             --------------------------
	.section	.nv.callgraph,"",@"SHT_CUDA_CALLGRAPH"
	.align	4
	.sectionentsize	8
	.align		4
        /*0000*/ 	.word	0x00000000
	.align		4
        /*0004*/ 	.word	0xffffffff
	.align		4
        /*0008*/ 	.word	0x00000000
	.align		4
        /*000c*/ 	.word	0xfffffffe
	.align		4
        /*0010*/ 	.word	0x00000000
	.align		4
        /*0014*/ 	.word	0xfffffffd
	.align		4
        /*0018*/ 	.word	0x00000000
	.align		4
        /*001c*/ 	.word	0xfffffffc


//--------------------- .nv.rel.action            --------------------------
	.section	.nv.rel.action,"",@"SHT_CUDA_RELOCINFO"
	.align	8
	.sectionentsize	8
        /*0000*/ 	.byte	0x73, 0x00, 0x00, 0x00, 0x00, 0x00, 0x00, 0x00, 0x00, 0x00, 0x00, 0x11, 0x25, 0x00, 0x05, 0x36


//--------------------- .nv.constant4             --------------------------
	.section	.nv.constant4,"a",@progbits
	.align	8
	.align		8
.nv.constant4:
        /*0000*/ 	.dword	_ZN66_INTERNAL_f8426be4_30_flash_bwd_hdim192_bf16_sm80_cu_9afb97bd_33004cuda3std3__45__cpo5beginE
	.align		8
        /*0008*/ 	.dword	_ZN66_INTERNAL_f8426be4_30_flash_bwd_hdim192_bf16_sm80_cu_9afb97bd_33004cuda3std3__45__cpo3endE
	.align		8
        /*0010*/ 	.dword	_ZN66_INTERNAL_f8426be4_30_flash_bwd_hdim192_bf16_sm80_cu_9afb97bd_33004cuda3std3__45__cpo6cbeginE
	.align		8
        /*0018*/ 	.dword	_ZN66_INTERNAL_f8426be4_30_flash_bwd_hdim192_bf16_sm80_cu_9afb97bd_33004cuda3std3__45__cpo4cendE
	.align		8
        /*0020*/ 	.dword	_ZN66_INTERNAL_f8426be4_30_flash_bwd_hdim192_bf16_sm80_cu_9afb97bd_33004cuda3std3__468_GLOBAL__N__f8426be4_30_flash_bwd_hdim192_bf16_sm80_cu_9afb97bd_33006ignoreE
	.align		8
        /*0028*/ 	.dword	_ZN66_INTERNAL_f8426be4_30_flash_bwd_hdim192_bf16_sm80_cu_9afb97bd_33004cuda3std3__419piecewise_constructE
	.align		8
        /*0030*/ 	.dword	_ZN66_INTERNAL_f8426be4_30_flash_bwd_hdim192_bf16_sm80_cu_9afb97bd_33004cuda3std3__48in_placeE
	.align		8
        /*0038*/ 	.dword	_ZN66_INTERNAL_f8426be4_30_flash_bwd_hdim192_bf16_sm80_cu_9afb97bd_33004cuda3std6ranges3__45__cpo4swapE
	.align		8
        /*0040*/ 	.dword	_ZN66_INTERNAL_f8426be4_30_flash_bwd_hdim192_bf16_sm80_cu_9afb97bd_33004cuda3std6ranges3__45__cpo9iter_moveE
	.align		8
        /*0048*/ 	.dword	_ZN66_INTERNAL_f8426be4_30_flash_bwd_hdim192_bf16_sm80_cu_9afb97bd_33004cute7productE
	.align		8
        /*0050*/ 	.dword	_ZN66_INTERNAL_f8426be4_30_flash_bwd_hdim192_bf16_sm80_cu_9afb97bd_33004cute1_E


//--------------------- .nv.constant0._ZN5flash44flash_bwd_dq_dk_dv_loop_seqk_parallel_kernelI23Flash_bwd_kernel_traitsILi192ELi64ELi64ELi8ELi4ELi2ELi2ELb1ELb1EN7cutlass10bfloat16_tE19Flash_kernel_traitsILi192ELi64ELi64ELi8ES3_EELb0ELb0ELb0ELb0ELb0ELb0ELb0EEEvNS_16Flash_bwd_paramsE --------------------------
	.section	.nv.constant0._ZN5flash44flash_bwd_dq_dk_dv_loop_seqk_parallel_kernelI23Flash_bwd_kernel_traitsILi192ELi64ELi64ELi8ELi4ELi2ELi2ELb1ELb1EN7cutlass10bfloat16_tE19Flash_kernel_traitsILi192ELi64ELi64ELi8ES3_EELb0ELb0ELb0ELb0ELb0ELb0ELb0EEEvNS_16Flash_bwd_paramsE,"a",@progbits
	.sectionflags	@""
	.align	4
.nv.constant0._ZN5flash44flash_bwd_dq_dk_dv_loop_seqk_parallel_kernelI23Flash_bwd_kernel_traitsILi192ELi64ELi64ELi8ELi4ELi2ELi2ELb1ELb1EN7cutlass10bfloat16_tE19Flash_kernel_traitsILi192ELi64ELi64ELi8ES3_EELb0ELb0ELb0ELb0ELb0ELb0ELb0EEEvNS_16Flash_bwd_paramsE:
	.zero		992


//--------------------- .nv.constant0._ZN5flash44flash_bwd_dq_dk_dv_loop_seqk_parallel_kernelI23Flash_bwd_kernel_traitsILi192ELi64ELi64ELi8ELi4ELi2ELi2ELb1ELb1EN7cutlass10bfloat16_tE19Flash_kernel_traitsILi192ELi64ELi64ELi8ES3_EELb0ELb0ELb1ELb0ELb0ELb0ELb0EEEvNS_16Flash_bwd_paramsE --------------------------
	.section	.nv.constant0._ZN5flash44flash_bwd_dq_dk_dv_loop_seqk_parallel_kernelI23Flash_bwd_kernel_traitsILi192ELi64ELi64ELi8ELi4ELi2ELi2ELb1ELb1EN7cutlass10bfloat16_tE19Flash_kernel_traitsILi192ELi64ELi64ELi8ES3_EELb0ELb0ELb1ELb0ELb0ELb0ELb0EEEvNS_16Flash_bwd_paramsE,"a",@progbits
	.sectionflags	@""
	.align	4
.nv.constant0._ZN5flash44flash_bwd_dq_dk_dv_loop_seqk_parallel_kernelI23Flash_bwd_kernel_traitsILi192ELi64ELi64ELi8ELi4ELi2ELi2ELb1ELb1EN7cutlass10bfloat16_tE19Flash_kernel_traitsILi192ELi64ELi64ELi8ES3_EELb0ELb0ELb1ELb0ELb0ELb0ELb0EEEvNS_16Flash_bwd_paramsE:
	.zero		992


//--------------------- .nv.constant0._ZN5flash44flash_bwd_dq_dk_dv_loop_seqk_parallel_kernelI23Flash_bwd_kernel_traitsILi192ELi64ELi64ELi8ELi4ELi2ELi2ELb1ELb1EN7cutlass10bfloat16_tE19Flash_kernel_traitsILi192ELi64ELi64ELi8ES3_EELb0ELb0ELb0ELb0ELb0ELb1ELb0EEEvNS_16Flash_bwd_paramsE --------------------------
	.section	.nv.constant0._ZN5flash44flash_bwd_dq_dk_dv_loop_seqk_parallel_kernelI23Flash_bwd_kernel_traitsILi192ELi64ELi64ELi8ELi4ELi2ELi2ELb1ELb1EN7cutlass10bfloat16_tE19Flash_kernel_traitsILi192ELi64ELi64ELi8ES3_EELb0ELb0ELb0ELb0ELb0ELb1ELb0EEEvNS_16Flash_bwd_paramsE,"a",@progbits
	.sectionflags	@""
	.align	4
.nv.constant0._ZN5flash44flash_bwd_dq_dk_dv_loop_seqk_parallel_kernelI23Flash_bwd_kernel_traitsILi192ELi64ELi64ELi8ELi4ELi2ELi2ELb1ELb1EN7cutlass10bfloat16_tE19Flash_kernel_traitsILi192ELi64ELi64ELi8ES3_EELb0ELb0ELb0ELb0ELb0ELb1ELb0EEEvNS_16Flash_bwd_paramsE:
	.zero		992


//--------------------- .nv.constant0._ZN5flash44flash_bwd_dq_dk_dv_loop_seqk_parallel_kernelI23Flash_bwd_kernel_traitsILi192ELi64ELi64ELi8ELi4ELi2ELi2ELb1ELb1EN7cutlass10bfloat16_tE19Flash_kernel_traitsILi192ELi64ELi64ELi8ES3_EELb0ELb0ELb0ELb1ELb0ELb0ELb0EEEvNS_16Flash_bwd_paramsE --------------------------
	.section	.nv.constant0._ZN5flash44flash_bwd_dq_dk_dv_loop_seqk_parallel_kernelI23Flash_bwd_kernel_traitsILi192ELi64ELi64ELi8ELi4ELi2ELi2ELb1ELb1EN7cutlass10bfloat16_tE19Flash_kernel_traitsILi192ELi64ELi64ELi8ES3_EELb0ELb0ELb0ELb1ELb0ELb0ELb0EEEvNS_16Flash_bwd_paramsE,"a",@progbits
	.sectionflags	@""
	.align	4
.nv.constant0._ZN5flash44flash_bwd_dq_dk_dv_loop_seqk_parallel_kernelI23Flash_bwd_kernel_traitsILi192ELi64ELi64ELi8ELi4ELi2ELi2ELb1ELb1EN7cutlass10bfloat16_tE19Flash_kernel_traitsILi192ELi64ELi64ELi8ES3_EELb0ELb0ELb0ELb1ELb0ELb0ELb0EEEvNS_16Flash_bwd_paramsE:
	.zero		992


//--------------------- .nv.constant0._ZN5flash44flash_bwd_dq_dk_dv_loop_seqk_parallel_kernelI23Flash_bwd_kernel_traitsILi192ELi64ELi64ELi8ELi4ELi2ELi2ELb1ELb1EN7cutlass10bfloat16_tE19Flash_kernel_traitsILi192ELi64ELi64ELi8ES3_EELb0ELb0ELb1ELb0ELb0ELb1ELb0EEEvNS_16Flash_bwd_paramsE --------------------------
	.section	.nv.constant0._ZN5flash44flash_bwd_dq_dk_dv_loop_seqk_parallel_kernelI23Flash_bwd_kernel_traitsILi192ELi64ELi64ELi8ELi4ELi2ELi2ELb1ELb1EN7cutlass10bfloat16_tE19Flash_kernel_traitsILi192ELi64ELi64ELi8ES3_EELb0ELb0ELb1ELb0ELb0ELb1ELb0EEEvNS_16Flash_bwd_paramsE,"a",@progbits
	.sectionflags	@""
	.align	4
.nv.constant0._ZN5flash44flash_bwd_dq_dk_dv_loop_seqk_parallel_kernelI23Flash_bwd_kernel_traitsILi192ELi64ELi64ELi8ELi4ELi2ELi2ELb1ELb1EN7cutlass10bfloat16_tE19Flash_kernel_traitsILi192ELi64ELi64ELi8ES3_EELb0ELb0ELb1ELb0ELb0ELb1ELb0EEEvNS_16Flash_bwd_paramsE:
	.zero		992


//--------------------- .nv.constant0._ZN5flash44flash_bwd_dq_dk_dv_loop_seqk_parallel_kernelI23Flash_bwd_kernel_traitsILi192ELi64ELi64ELi8ELi4ELi2ELi2ELb1ELb1EN7cutlass10bfloat16_tE19Flash_kernel_traitsILi192ELi64ELi64ELi8ES3_EELb0ELb0ELb1ELb1ELb0ELb0ELb0EEEvNS_16Flash_bwd_paramsE --------------------------
	.section	.nv.constant0._ZN5flash44flash_bwd_dq_dk_dv_loop_seqk_parallel_kernelI23Flash_bwd_kernel_traitsILi192ELi64ELi64ELi8ELi4ELi2ELi2ELb1ELb1EN7cutlass10bfloat16_tE19Flash_kernel_traitsILi192ELi64ELi64ELi8ES3_EELb0ELb0ELb1ELb1ELb0ELb0ELb0EEEvNS_16Flash_bwd_paramsE,"a",@progbits
	.sectionflags	@""
	.align	4
.nv.constant0._ZN5flash44flash_bwd_dq_dk_dv_loop_seqk_parallel_kernelI23Flash_bwd_kernel_traitsILi192ELi64ELi64ELi8ELi4ELi2ELi2ELb1ELb1EN7cutlass10bfloat16_tE19Flash_kernel_traitsILi192ELi64ELi64ELi8ES3_EELb0ELb0ELb1ELb1ELb0ELb0ELb0EEEvNS_16Flash_bwd_paramsE:
	.zero		992


//--------------------- .nv.constant0._ZN5flash44flash_bwd_dq_dk_dv_loop_seqk_parallel_kernelI23Flash_bwd_kernel_traitsILi192ELi64ELi64ELi8ELi4ELi2ELi2ELb0ELb0EN7cutlass10bfloat16_tE19Flash_kernel_traitsILi192ELi64ELi64ELi8ES3_EELb0ELb0ELb0ELb0ELb0ELb0ELb0EEEvNS_16Flash_bwd_paramsE --------------------------
	.section	.nv.constant0._ZN5flash44flash_bwd_dq_dk_dv_loop_seqk_parallel_kernelI23Flash_bwd_kernel_traitsILi192ELi64ELi64ELi8ELi4ELi2ELi2ELb0ELb0EN7cutlass10bfloat16_tE19Flash_kernel_traitsILi192ELi64ELi64ELi8ES3_EELb0ELb0ELb0ELb0ELb0ELb0ELb0EEEvNS_16Flash_bwd_paramsE,"a",@progbits
	.sectionflags	@""
	.align	4
.nv.constant0._ZN5flash44flash_bwd_dq_dk_dv_loop_seqk_parallel_kernelI23Flash_bwd_kernel_traitsILi192ELi64ELi64ELi8ELi4ELi2ELi2ELb0ELb0EN7cutlass10bfloat16_tE19Flash_kernel_traitsILi192ELi64ELi64ELi8ES3_EELb0ELb0ELb0ELb0ELb0ELb0ELb0EEEvNS_16Flash_bwd_paramsE:
	.zero		992


//--------------------- .nv.constant0._ZN5flash44flash_bwd_dq_dk_dv_loop_seqk_parallel_kernelI23Flash_bwd_kernel_traitsILi192ELi64ELi64ELi8ELi4ELi2ELi2ELb0ELb0EN7cutlass10bfloat16_tE19Flash_kernel_traitsILi192ELi64ELi64ELi8ES3_EELb0ELb0ELb1ELb0ELb0ELb0ELb0EEEvNS_16Flash_bwd_paramsE --------------------------
	.section	.nv.constant0._ZN5flash44flash_bwd_dq_dk_dv_loop_seqk_parallel_kernelI23Flash_bwd_kernel_traitsILi192ELi64ELi64ELi8ELi4ELi2ELi2ELb0ELb0EN7cutlass10bfloat16_tE19Flash_kernel_traitsILi192ELi64ELi64ELi8ES3_EELb0ELb0ELb1ELb0ELb0ELb0ELb0EEEvNS_16Flash_bwd_paramsE,"a",@progbits
	.sectionflags	@""
	.align	4
.nv.constant0._ZN5flash44flash_bwd_dq_dk_dv_loop_seqk_parallel_kernelI23Flash_bwd_kernel_traitsILi192ELi64ELi64ELi8ELi4ELi2ELi2ELb0ELb0EN7cutlass10bfloat16_tE19Flash_kernel_traitsILi192ELi64ELi64ELi8ES3_EELb0ELb0ELb1ELb0ELb0ELb0ELb0EEEvNS_16Flash_bwd_paramsE:
	.zero		992


//--------------------- .nv.constant0._ZN5flash44flash_bwd_dq_dk_dv_loop_seqk_parallel_kernelI23Flash_bwd_kernel_traitsILi192ELi64ELi64ELi8ELi4ELi2ELi2ELb0ELb0EN7cutlass10bfloat16_tE19Flash_kernel_traitsILi192ELi64ELi64ELi8ES3_EELb0ELb0ELb0ELb0ELb0ELb1ELb0EEEvNS_16Flash_bwd_paramsE --------------------------
	.section	.nv.constant0._ZN5flash44flash_bwd_dq_dk_dv_loop_seqk_parallel_kernelI23Flash_bwd_kernel_traitsILi192ELi64ELi64ELi8ELi4ELi2ELi2ELb0ELb0EN7cutlass10bfloat16_tE19Flash_kernel_traitsILi192ELi64ELi64ELi8ES3_EELb0ELb0ELb0ELb0ELb0ELb1ELb0EEEvNS_16Flash_bwd_paramsE,"a",@progbits
	.sectionflags	@""
	.align	4
.nv.constant0._ZN5flash44flash_bwd_dq_dk_dv_loop_seqk_parallel_kernelI23Flash_bwd_kernel_traitsILi192ELi64ELi64ELi8ELi4ELi2ELi2ELb0ELb0EN7cutlass10bfloat16_tE19Flash_kernel_traitsILi192ELi64ELi64ELi8ES3_EELb0ELb0ELb0ELb0ELb0ELb1ELb0EEEvNS_16Flash_bwd_paramsE:
	.zero		992


//--------------------- .nv.constant0._ZN5flash44flash_bwd_dq_dk_dv_loop_seqk_parallel_kernelI23Flash_bwd_kernel_traitsILi192ELi64ELi64ELi8ELi4ELi2ELi2ELb0ELb0EN7cutlass10bfloat16_tE19Flash_kernel_traitsILi192ELi64ELi64ELi8ES3_EELb0ELb0ELb0ELb1ELb0ELb0ELb0EEEvNS_16Flash_bwd_paramsE --------------------------
	.section	.nv.constant0._ZN5flash44flash_bwd_dq_dk_dv_loop_seqk_parallel_kernelI23Flash_bwd_kernel_traitsILi192ELi64ELi64ELi8ELi4ELi2ELi2ELb0ELb0EN7cutlass10bfloat16_tE19Flash_kernel_traitsILi192ELi64ELi64ELi8ES3_EELb0ELb0ELb0ELb1ELb0ELb0ELb0EEEvNS_16Flash_bwd_paramsE,"a",@progbits
	.sectionflags	@""
	.align	4
.nv.constant0._ZN5flash44flash_bwd_dq_dk_dv_loop_seqk_parallel_kernelI23Flash_bwd_kernel_traitsILi192ELi64ELi64ELi8ELi4ELi2ELi2ELb0ELb0EN7cutlass10bfloat16_tE19Flash_kernel_traitsILi192ELi64ELi64ELi8ES3_EELb0ELb0ELb0ELb1ELb0ELb0ELb0EEEvNS_16Flash_bwd_paramsE:
	.zero		992


//--------------------- .nv.constant0._ZN5flash44flash_bwd_dq_dk_dv_loop_seqk_parallel_kernelI23Flash_bwd_kernel_traitsILi192ELi64ELi64ELi8ELi4ELi2ELi2ELb0ELb0EN7cutlass10bfloat16_tE19Flash_kernel_traitsILi192ELi64ELi64ELi8ES3_EELb0ELb0ELb1ELb0ELb0ELb1ELb0EEEvNS_16Flash_bwd_paramsE --------------------------
	.section	.nv.constant0._ZN5flash44flash_bwd_dq_dk_dv_loop_seqk_parallel_kernelI23Flash_bwd_kernel_traitsILi192ELi64ELi64ELi8ELi4ELi2ELi2ELb0ELb0EN7cutlass10bfloat16_tE19Flash_kernel_traitsILi192ELi64ELi64ELi8ES3_EELb0ELb0ELb1ELb0ELb0ELb1ELb0EEEvNS_16Flash_bwd_paramsE,"a",@progbits
	.sectionflags	@""
	.align	4
.nv.constant0._ZN5flash44flash_bwd_dq_dk_dv_loop_seqk_parallel_kernelI23Flash_bwd_kernel_traitsILi192ELi64ELi64ELi8ELi4ELi2ELi2ELb0ELb0EN7cutlass10bfloat16_tE19Flash_kernel_traitsILi192ELi64ELi64ELi8ES3_EELb0ELb0ELb1ELb0ELb0ELb1ELb0EEEvNS_16Flash_bwd_paramsE:
	.zero		992


//--------------------- .nv.constant0._ZN5flash44flash_bwd_dq_dk_dv_loop_seqk_parallel_kernelI23Flash_bwd_kernel_traitsILi192ELi64ELi64ELi8ELi4ELi2ELi2ELb0ELb0EN7cutlass10bfloat16_tE19Flash_kernel_traitsILi192ELi64ELi64ELi8ES3_EELb0ELb0ELb1ELb1ELb0ELb0ELb0EEEvNS_16Flash_bwd_paramsE --------------------------
	.section	.nv.constant0._ZN5flash44flash_bwd_dq_dk_dv_loop_seqk_parallel_kernelI23Flash_bwd_kernel_traitsILi192ELi64ELi64ELi8ELi4ELi2ELi2ELb0ELb0EN7cutlass10bfloat16_tE19Flash_kernel_traitsILi192ELi64ELi64ELi8ES3_EELb0ELb0ELb1ELb1ELb0ELb0ELb0EEEvNS_16Flash_bwd_paramsE,"a",@progbits
	.sectionflags	@""
	.align	4
.nv.constant0._ZN5flash44flash_bwd_dq_dk_dv_loop_seqk_parallel_kernelI23Flash_bwd_kernel_traitsILi192ELi64ELi64ELi8ELi4ELi2ELi2ELb0ELb0EN7cutlass10bfloat16_tE19Flash_kernel_traitsILi192ELi64ELi64ELi8ES3_EELb0ELb0ELb1ELb1ELb0ELb0ELb0EEEvNS_16Flash_bwd_paramsE:
	.zero		992


//--------------------- .nv.constant0._ZN5flash27flash_bwd_convert_dq_kernelI23Flash_bwd_kernel_traitsILi192ELi64ELi64ELi8ELi4ELi2ELi2ELb1ELb1EN7cutlass10bfloat16_tE19Flash_kernel_traitsILi192ELi64ELi64ELi8ES3_EEEEvNS_16Flash_bwd_paramsEi --------------------------
	.section	.nv.constant0._ZN5flash27flash_bwd_convert_dq_kernelI23Flash_bwd_kernel_traitsILi192ELi64ELi64ELi8ELi4ELi2ELi2ELb1ELb1EN7cutlass10bfloat16_tE19Flash_kernel_traitsILi192ELi64ELi64ELi8ES3_EEEEvNS_16Flash_bwd_paramsEi,"a",@progbits
	.sectionflags	@""
	.align	4
.nv.constant0._ZN5flash27flash_bwd_convert_dq_kernelI23Flash_bwd_kernel_traitsILi192ELi64ELi64ELi8ELi4ELi2ELi2ELb1ELb1EN7cutlass10bfloat16_tE19Flash_kernel_traitsILi192ELi64ELi64ELi8ES3_EEEEvNS_16Flash_bwd_paramsEi:
	.zero		996


//--------------------- .nv.constant0._ZN5flash44flash_bwd_dq_dk_dv_loop_seqk_parallel_kernelI23Flash_bwd_kernel_traitsILi192ELi64ELi64ELi8ELi4ELi2ELi2ELb1ELb1EN7cutlass10bfloat16_tE19Flash_kernel_traitsILi192ELi64ELi64ELi8ES3_EELb1ELb0ELb0ELb0ELb0ELb0ELb0EEEvNS_16Flash_bwd_paramsE --------------------------
	.section	.nv.constant0._ZN5flash44flash_bwd_dq_dk_dv_loop_seqk_parallel_kernelI23Flash_bwd_kernel_traitsILi192ELi64ELi64ELi8ELi4ELi2ELi2ELb1ELb1EN7cutlass10bfloat16_tE19Flash_kernel_traitsILi192ELi64ELi64ELi8ES3_EELb1ELb0ELb0ELb0ELb0ELb0ELb0EEEvNS_16Flash_bwd_paramsE,"a",@progbits
	.sectionflags	@""
	.align	4
.nv.constant0._ZN5flash44flash_bwd_dq_dk_dv_loop_seqk_parallel_kernelI23Flash_bwd_kernel_traitsILi192ELi64ELi64ELi8ELi4ELi2ELi2ELb1ELb1EN7cutlass10bfloat16_tE19Flash_kernel_traitsILi192ELi64ELi64ELi8ES3_EELb1ELb0ELb0ELb0ELb0ELb0ELb0EEEvNS_16Flash_bwd_paramsE:
	.zero		992


//--------------------- .nv.constant0._ZN5flash44flash_bwd_dq_dk_dv_loop_seqk_parallel_kernelI23Flash_bwd_kernel_traitsILi192ELi64ELi64ELi8ELi4ELi2ELi2ELb1ELb1EN7cutlass10bfloat16_tE19Flash_kernel_traitsILi192ELi64ELi64ELi8ES3_EELb0ELb0ELb0ELb0ELb0ELb0ELb1EEEvNS_16Flash_bwd_paramsE --------------------------
	.section	.nv.constant0._ZN5flash44flash_bwd_dq_dk_dv_loop_seqk_parallel_kernelI23Flash_bwd_kernel_traitsILi192ELi64ELi64ELi8ELi4ELi2ELi2ELb1ELb1EN7cutlass10bfloat16_tE19Flash_kernel_traitsILi192ELi64ELi64ELi8ES3_EELb0ELb0ELb0ELb0ELb0ELb0ELb1EEEvNS_16Flash_bwd_paramsE,"a",@progbits
	.sectionflags	@""
	.align	4
.nv.constant0._ZN5flash44flash_bwd_dq_dk_dv_loop_seqk_parallel_kernelI23Flash_bwd_kernel_traitsILi192ELi64ELi64ELi8ELi4ELi2ELi2ELb1ELb1EN7cutlass10bfloat16_tE19Flash_kernel_traitsILi192ELi64ELi64ELi8ES3_EELb0ELb0ELb0ELb0ELb0ELb0ELb1EEEvNS_16Flash_bwd_paramsE:
	.zero		992


//--------------------- .nv.constant0._ZN5flash44flash_bwd_dq_dk_dv_loop_seqk_parallel_kernelI23Flash_bwd_kernel_traitsILi192ELi64ELi64ELi8ELi4ELi2ELi2ELb1ELb1EN7cutlass10bfloat16_tE19Flash_kernel_traitsILi192ELi64ELi64ELi8ES3_EELb1ELb0ELb1ELb0ELb0ELb0ELb0EEEvNS_16Flash_bwd_paramsE --------------------------
	.section	.nv.constant0._ZN5flash44flash_bwd_dq_dk_dv_loop_seqk_parallel_kernelI23Flash_bwd_kernel_traitsILi192ELi64ELi64ELi8ELi4ELi2ELi2ELb1ELb1EN7cutlass10bfloat16_tE19Flash_kernel_traitsILi192ELi64ELi64ELi8ES3_EELb1ELb0ELb1ELb0ELb0ELb0ELb0EEEvNS_16Flash_bwd_paramsE,"a",@progbits
	.sectionflags	@""
	.align	4
.nv.constant0._ZN5flash44flash_bwd_dq_dk_dv_loop_seqk_parallel_kernelI23Flash_bwd_kernel_traitsILi192ELi64ELi64ELi8ELi4ELi2ELi2ELb1ELb1EN7cutlass10bfloat16_tE19Flash_kernel_traitsILi192ELi64ELi64ELi8ES3_EELb1ELb0ELb1ELb0ELb0ELb0ELb0EEEvNS_16Flash_bwd_paramsE:
	.zero		992


//--------------------- .nv.constant0._ZN5flash44flash_bwd_dq_dk_dv_loop_seqk_parallel_kernelI23Flash_bwd_kernel_traitsILi192ELi64ELi64ELi8ELi4ELi2ELi2ELb1ELb1EN7cutlass10bfloat16_tE19Flash_kernel_traitsILi192ELi64ELi64ELi8ES3_EELb0ELb0ELb1ELb0ELb0ELb0ELb1EEEvNS_16Flash_bwd_paramsE --------------------------
	.section	.nv.constant0._ZN5flash44flash_bwd_dq_dk_dv_loop_seqk_parallel_kernelI23Flash_bwd_kernel_traitsILi192ELi64ELi64ELi8ELi4ELi2ELi2ELb1ELb1EN7cutlass10bfloat16_tE19Flash_kernel_traitsILi192ELi64ELi64ELi8ES3_EELb0ELb0ELb1ELb0ELb0ELb0ELb1EEEvNS_16Flash_bwd_paramsE,"a",@progbits
	.sectionflags	@""
	.align	4
.nv.constant0._ZN5flash44flash_bwd_dq_dk_dv_loop_seqk_parallel_kernelI23Flash_bwd_kernel_traitsILi192ELi64ELi64ELi8ELi4ELi2ELi2ELb1ELb1EN7cutlass10bfloat16_tE19Flash_kernel_traitsILi192ELi64ELi64ELi8ES3_EELb0ELb0ELb1ELb0ELb0ELb0ELb1EEEvNS_16Flash_bwd_paramsE:
	.zero		992


//--------------------- .nv.constant0._ZN5flash44flash_bwd_dq_dk_dv_loop_seqk_parallel_kernelI23Flash_bwd_kernel_traitsILi192ELi64ELi64ELi8ELi4ELi2ELi2ELb1ELb1EN7cutlass10bfloat16_tE19Flash_kernel_traitsILi192ELi64ELi64ELi8ES3_EELb1ELb0ELb0ELb0ELb0ELb1ELb0EEEvNS_16Flash_bwd_paramsE --------------------------
	.section	.nv.constant0._ZN5flash44flash_bwd_dq_dk_dv_loop_seqk_parallel_kernelI23Flash_bwd_kernel_traitsILi192ELi64ELi64ELi8ELi4ELi2ELi2ELb1ELb1EN7cutlass10bfloat16_tE19Flash_kernel_traitsILi192ELi64ELi64ELi8ES3_EELb1ELb0ELb0ELb0ELb0ELb1ELb0EEEvNS_16Flash_bwd_paramsE,"a",@progbits
	.sectionflags	@""
	.align	4
.nv.constant0._ZN5flash44flash_bwd_dq_dk_dv_loop_seqk_parallel_kernelI23Flash_bwd_kernel_traitsILi192ELi64ELi64ELi8ELi4ELi2ELi2ELb1ELb1EN7cutlass10bfloat16_tE19Flash_kernel_traitsILi192ELi64ELi64ELi8ES3_EELb1ELb0ELb0ELb0ELb0ELb1ELb0EEEvNS_16Flash_bwd_paramsE:
	.zero		992


//--------------------- .nv.constant0._ZN5flash44flash_bwd_dq_dk_dv_loop_seqk_parallel_kernelI23Flash_bwd_kernel_traitsILi192ELi64ELi64ELi8ELi4ELi2ELi2ELb1ELb1EN7cutlass10bfloat16_tE19Flash_kernel_traitsILi192ELi64ELi64ELi8ES3_EELb0ELb0ELb0ELb0ELb0ELb1ELb1EEEvNS_16Flash_bwd_paramsE --------------------------
	.section	.nv.constant0._ZN5flash44flash_bwd_dq_dk_dv_loop_seqk_parallel_kernelI23Flash_bwd_kernel_traitsILi192ELi64ELi64ELi8ELi4ELi2ELi2ELb1ELb1EN7cutlass10bfloat16_tE19Flash_kernel_traitsILi192ELi64ELi64ELi8ES3_EELb0ELb0ELb0ELb0ELb0ELb1ELb1EEEvNS_16Flash_bwd_paramsE,"a",@progbits
	.sectionflags	@""
	.align	4
.nv.constant0._ZN5flash44flash_bwd_dq_dk_dv_loop_seqk_parallel_kernelI23Flash_bwd_kernel_traitsILi192ELi64ELi64ELi8ELi4ELi2ELi2ELb1ELb1EN7cutlass10bfloat16_tE19Flash_kernel_traitsILi192ELi64ELi64ELi8ES3_EELb0ELb0ELb0ELb0ELb0ELb1ELb1EEEvNS_16Flash_bwd_paramsE:
	.zero		992


//--------------------- .nv.constant0._ZN5flash44flash_bwd_dq_dk_dv_loop_seqk_parallel_kernelI23Flash_bwd_kernel_traitsILi192ELi64ELi64ELi8ELi4ELi2ELi2ELb1ELb1EN7cutlass10bfloat16_tE19Flash_kernel_traitsILi192ELi64ELi64ELi8ES3_EELb1ELb0ELb0ELb1ELb0ELb0ELb0EEEvNS_16Flash_bwd_paramsE --------------------------
	.section	.nv.constant0._ZN5flash44flash_bwd_dq_dk_dv_loop_seqk_parallel_kernelI23Flash_bwd_kernel_traitsILi192ELi64ELi64ELi8ELi4ELi2ELi2ELb1ELb1EN7cutlass10bfloat16_tE19Flash_kernel_traitsILi192ELi64ELi64ELi8ES3_EELb1ELb0ELb0ELb1ELb0ELb0ELb0EEEvNS_16Flash_bwd_paramsE,"a",@progbits
	.sectionflags	@""
	.align	4
.nv.constant0._ZN5flash44flash_bwd_dq_dk_dv_loop_seqk_parallel_kernelI23Flash_bwd_kernel_traitsILi192ELi64ELi64ELi8ELi4ELi2ELi2ELb1ELb1EN7cutlass10bfloat16_tE19Flash_kernel_traitsILi192ELi64ELi64ELi8ES3_EELb1ELb0ELb0ELb1ELb0ELb0ELb0EEEvNS_16Flash_bwd_paramsE:
	.zero		992


//--------------------- .nv.constant0._ZN5flash44flash_bwd_dq_dk_dv_loop_seqk_parallel_kernelI23Flash_bwd_kernel_traitsILi192ELi64ELi64ELi8ELi4ELi2ELi2ELb1ELb1EN7cutlass10bfloat16_tE19Flash_kernel_traitsILi192ELi64ELi64ELi8ES3_EELb0ELb0ELb0ELb1ELb0ELb0ELb1EEEvNS_16Flash_bwd_paramsE --------------------------
	.section	.nv.constant0._ZN5flash44flash_bwd_dq_dk_dv_loop_seqk_parallel_kernelI23Flash_bwd_kernel_traitsILi192ELi64ELi64ELi8ELi4ELi2ELi2ELb1ELb1EN7cutlass10bfloat16_tE19Flash_kernel_traitsILi192ELi64ELi64ELi8ES3_EELb0ELb0ELb0ELb1ELb0ELb0ELb1EEEvNS_16Flash_bwd_paramsE,"a",@progbits
	.sectionflags	@""
	.align	4
.nv.constant0._ZN5flash44flash_bwd_dq_dk_dv_loop_seqk_parallel_kernelI23Flash_bwd_kernel_traitsILi192ELi64ELi64ELi8ELi4ELi2ELi2ELb1ELb1EN7cutlass10bfloat16_tE19Flash_kernel_traitsILi192ELi64ELi64ELi8ES3_EELb0ELb0ELb0ELb1ELb0ELb0ELb1EEEvNS_16Flash_bwd_paramsE:
	.zero		992


//--------------------- .nv.constant0._ZN5flash44flash_bwd_dq_dk_dv_loop_seqk_parallel_kernelI23Flash_bwd_kernel_traitsILi192ELi64ELi64ELi8ELi4ELi2ELi2ELb1ELb1EN7cutlass10bfloat16_tE19Flash_kernel_traitsILi192ELi64ELi64ELi8ES3_EELb1ELb0ELb1ELb0ELb0ELb1ELb0EEEvNS_16Flash_bwd_paramsE --------------------------
	.section	.nv.constant0._ZN5flash44flash_bwd_dq_dk_dv_loop_seqk_parallel_kernelI23Flash_bwd_kernel_traitsILi192ELi64ELi64ELi8ELi4ELi2ELi2ELb1ELb1EN7cutlass10bfloat16_tE19Flash_kernel_traitsILi192ELi64ELi64ELi8ES3_EELb1ELb0ELb1ELb0ELb0ELb1ELb0EEEvNS_16Flash_bwd_paramsE,"a",@progbits
	.sectionflags	@""
	.align	4
.nv.constant0._ZN5flash44flash_bwd_dq_dk_dv_loop_seqk_parallel_kernelI23Flash_bwd_kernel_traitsILi192ELi64ELi64ELi8ELi4ELi2ELi2ELb1ELb1EN7cutlass10bfloat16_tE19Flash_kernel_traitsILi192ELi64ELi64ELi8ES3_EELb1ELb0ELb1ELb0ELb0ELb1ELb0EEEvNS_16Flash_bwd_paramsE:
	.zero		992


//--------------------- .nv.constant0._ZN5flash44flash_bwd_dq_dk_dv_loop_seqk_parallel_kernelI23Flash_bwd_kernel_traitsILi192ELi64ELi64ELi8ELi4ELi2ELi2ELb1ELb1EN7cutlass10bfloat16_tE19Flash_kernel_traitsILi192ELi64ELi64ELi8ES3_EELb0ELb0ELb1ELb0ELb0ELb1ELb1EEEvNS_16Flash_bwd_paramsE --------------------------
	.section	.nv.constant0._ZN5flash44flash_bwd_dq_dk_dv_loop_seqk_parallel_kernelI23Flash_bwd_kernel_traitsILi192ELi64ELi64ELi8ELi4ELi2ELi2ELb1ELb1EN7cutlass10bfloat16_tE19Flash_kernel_traitsILi192ELi64ELi64ELi8ES3_EELb0ELb0ELb1ELb0ELb0ELb1ELb1EEEvNS_16Flash_bwd_paramsE,"a",@progbits
	.sectionflags	@""
	.align	4
.nv.constant0._ZN5flash44flash_bwd_dq_dk_dv_loop_seqk_parallel_kernelI23Flash_bwd_kernel_traitsILi192ELi64ELi64ELi8ELi4ELi2ELi2ELb1ELb1EN7cutlass10bfloat16_tE19Flash_kernel_traitsILi192ELi64ELi64ELi8ES3_EELb0ELb0ELb1ELb0ELb0ELb1ELb1EEEvNS_16Flash_bwd_paramsE:
	.zero		992


//--------------------- .nv.constant0._ZN5flash44flash_bwd_dq_dk_dv_loop_seqk_parallel_kernelI23Flash_bwd_kernel_traitsILi192ELi64ELi64ELi8ELi4ELi2ELi2ELb1ELb1EN7cutlass10bfloat16_tE19Flash_kernel_traitsILi192ELi64ELi64ELi8ES3_EELb1ELb0ELb1ELb1ELb0ELb0ELb0EEEvNS_16Flash_bwd_paramsE --------------------------
	.section	.nv.constant0._ZN5flash44flash_bwd_dq_dk_dv_loop_seqk_parallel_kernelI23Flash_bwd_kernel_traitsILi192ELi64ELi64ELi8ELi4ELi2ELi2ELb1ELb1EN7cutlass10bfloat16_tE19Flash_kernel_traitsILi192ELi64ELi64ELi8ES3_EELb1ELb0ELb1ELb1ELb0ELb0ELb0EEEvNS_16Flash_bwd_paramsE,"a",@progbits
	.sectionflags	@""
	.align	4
.nv.constant0._ZN5flash44flash_bwd_dq_dk_dv_loop_seqk_parallel_kernelI23Flash_bwd_kernel_traitsILi192ELi64ELi64ELi8ELi4ELi2ELi2ELb1ELb1EN7cutlass10bfloat16_tE19Flash_kernel_traitsILi192ELi64ELi64ELi8ES3_EELb1ELb0ELb1ELb1ELb0ELb0ELb0EEEvNS_16Flash_bwd_paramsE:
	.zero		992


//--------------------- .nv.constant0._ZN5flash44flash_bwd_dq_dk_dv_loop_seqk_parallel_kernelI23Flash_bwd_kernel_traitsILi192ELi64ELi64ELi8ELi4ELi2ELi2ELb1ELb1EN7cutlass10bfloat16_tE19Flash_kernel_traitsILi192ELi64ELi64ELi8ES3_EELb0ELb0ELb1ELb1ELb0ELb0ELb1EEEvNS_16Flash_bwd_paramsE --------------------------
	.section	.nv.constant0._ZN5flash44flash_bwd_dq_dk_dv_loop_seqk_parallel_kernelI23Flash_bwd_kernel_traitsILi192ELi64ELi64ELi8ELi4ELi2ELi2ELb1ELb1EN7cutlass10bfloat16_tE19Flash_kernel_traitsILi192ELi64ELi64ELi8ES3_EELb0ELb0ELb1ELb1ELb0ELb0ELb1EEEvNS_16Flash_bwd_paramsE,"a",@progbits
	.sectionflags	@""
	.align	4
.nv.constant0._ZN5flash44flash_bwd_dq_dk_dv_loop_seqk_parallel_kernelI23Flash_bwd_kernel_traitsILi192ELi64ELi64ELi8ELi4ELi2ELi2ELb1ELb1EN7cutlass10bfloat16_tE19Flash_kernel_traitsILi192ELi64ELi64ELi8ES3_EELb0ELb0ELb1ELb1ELb0ELb0ELb1EEEvNS_16Flash_bwd_paramsE:
	.zero		992


//--------------------- .nv.constant0._ZN5flash25flash_bwd_dot_do_o_kernelILb0E23Flash_bwd_kernel_traitsILi192ELi64ELi64ELi8ELi4ELi2ELi2ELb1ELb1EN7cutlass10bfloat16_tE19Flash_kernel_traitsILi192ELi64ELi64ELi8ES3_EEEEvNS_16Flash_bwd_paramsE --------------------------
	.section	.nv.constant0._ZN5flash25flash_bwd_dot_do_o_kernelILb0E23Flash_bwd_kernel_traitsILi192ELi64ELi64ELi8ELi4ELi2ELi2ELb1ELb1EN7cutlass10bfloat16_tE19Flash_kernel_traitsILi192ELi64ELi64ELi8ES3_EEEEvNS_16Flash_bwd_paramsE,"a",@progbits
	.sectionflags	@""
	.align	4
.nv.constant0._ZN5flash25flash_bwd_dot_do_o_kernelILb0E23Flash_bwd_kernel_traitsILi192ELi64ELi64ELi8ELi4ELi2ELi2ELb1ELb1EN7cutlass10bfloat16_tE19Flash_kernel_traitsILi192ELi64ELi64ELi8ES3_EEEEvNS_16Flash_bwd_paramsE:
	.zero		992


//--------------------- .nv.constant0._ZN5flash25flash_bwd_dot_do_o_kernelILb1E23Flash_bwd_kernel_traitsILi192ELi64ELi64ELi8ELi4ELi2ELi2ELb1ELb1EN7cutlass10bfloat16_tE19Flash_kernel_traitsILi192ELi64ELi64ELi8ES3_EEEEvNS_16Flash_bwd_paramsE --------------------------
	.section	.nv.constant0._ZN5flash25flash_bwd_dot_do_o_kernelILb1E23Flash_bwd_kernel_traitsILi192ELi64ELi64ELi8ELi4ELi2ELi2ELb1ELb1EN7cutlass10bfloat16_tE19Flash_kernel_traitsILi192ELi64ELi64ELi8ES3_EEEEvNS_16Flash_bwd_paramsE,"a",@progbits
	.sectionflags	@""
	.align	4
.nv.constant0._ZN5flash25flash_bwd_dot_do_o_kernelILb1E23Flash_bwd_kernel_traitsILi192ELi64ELi64ELi8ELi4ELi2ELi2ELb1ELb1EN7cutlass10bfloat16_tE19Flash_kernel_traitsILi192ELi64ELi64ELi8ES3_EEEEvNS_16Flash_bwd_paramsE:
	.zero		992


//--------------------- .nv.constant0._ZN5flash27flash_bwd_convert_dq_kernelI23Flash_bwd_kernel_traitsILi192ELi64ELi64ELi8ELi4ELi2ELi2ELb0ELb0EN7cutlass10bfloat16_tE19Flash_kernel_traitsILi192ELi64ELi64ELi8ES3_EEEEvNS_16Flash_bwd_paramsEi --------------------------
	.section	.nv.constant0._ZN5flash27flash_bwd_convert_dq_kernelI23Flash_bwd_kernel_traitsILi192ELi64ELi64ELi8ELi4ELi2ELi2ELb0ELb0EN7cutlass10bfloat16_tE19Flash_kernel_traitsILi192ELi64ELi64ELi8ES3_EEEEvNS_16Flash_bwd_paramsEi,"a",@progbits
	.sectionflags	@""
	.align	4
.nv.constant0._ZN5flash27flash_bwd_convert_dq_kernelI23Flash_bwd_kernel_traitsILi192ELi64ELi64ELi8ELi4ELi2ELi2ELb0ELb0EN7cutlass10bfloat16_tE19Flash_kernel_traitsILi192ELi64ELi64ELi8ES3_EEEEvNS_16Flash_bwd_paramsEi:
	.zero		996


//--------------------- .nv.constant0._ZN5flash44flash_bwd_dq_dk_dv_loop_seqk_parallel_kernelI23Flash_bwd_kernel_traitsILi192ELi64ELi64ELi8ELi4ELi2ELi2ELb0ELb0EN7cutlass10bfloat16_tE19Flash_kernel_traitsILi192ELi64ELi64ELi8ES3_EELb1ELb0ELb0ELb0ELb0ELb0ELb0EEEvNS_16Flash_bwd_paramsE --------------------------
	.section	.nv.constant0._ZN5flash44flash_bwd_dq_dk_dv_loop_seqk_parallel_kernelI23Flash_bwd_kernel_traitsILi192ELi64ELi64ELi8ELi4ELi2ELi2ELb0ELb0EN7cutlass10bfloat16_tE19Flash_kernel_traitsILi192ELi64ELi64ELi8ES3_EELb1ELb0ELb0ELb0ELb0ELb0ELb0EEEvNS_16Flash_bwd_paramsE,"a",@progbits
	.sectionflags	@""
	.align	4
.nv.constant0._ZN5flash44flash_bwd_dq_dk_dv_loop_seqk_parallel_kernelI23Flash_bwd_kernel_traitsILi192ELi64ELi64ELi8ELi4ELi2ELi2ELb0ELb0EN7cutlass10bfloat16_tE19Flash_kernel_traitsILi192ELi64ELi64ELi8ES3_EELb1ELb0ELb0ELb0ELb0ELb0ELb0EEEvNS_16Flash_bwd_paramsE:
	.zero		992


//--------------------- .nv.constant0._ZN5flash44flash_bwd_dq_dk_dv_loop_seqk_parallel_kernelI23Flash_bwd_kernel_traitsILi192ELi64ELi64ELi8ELi4ELi2ELi2ELb0ELb0EN7cutlass10bfloat16_tE19Flash_kernel_traitsILi192ELi64ELi64ELi8ES3_EELb0ELb0ELb0ELb0ELb0ELb0ELb1EEEvNS_16Flash_bwd_paramsE --------------------------
	.section	.nv.constant0._ZN5flash44flash_bwd_dq_dk_dv_loop_seqk_parallel_kernelI23Flash_bwd_kernel_traitsILi192ELi64ELi64ELi8ELi4ELi2ELi2ELb0ELb0EN7cutlass10bfloat16_tE19Flash_kernel_traitsILi192ELi64ELi64ELi8ES3_EELb0ELb0ELb0ELb0ELb0ELb0ELb1EEEvNS_16Flash_bwd_paramsE,"a",@progbits
	.sectionflags	@""
	.align	4
.nv.constant0._ZN5flash44flash_bwd_dq_dk_dv_loop_seqk_parallel_kernelI23Flash_bwd_kernel_traitsILi192ELi64ELi64ELi8ELi4ELi2ELi2ELb0ELb0EN7cutlass10bfloat16_tE19Flash_kernel_traitsILi192ELi64ELi64ELi8ES3_EELb0ELb0ELb0ELb0ELb0ELb0ELb1EEEvNS_16Flash_bwd_paramsE:
	.zero		992


//--------------------- .nv.constant0._ZN5flash44flash_bwd_dq_dk_dv_loop_seqk_parallel_kernelI23Flash_bwd_kernel_traitsILi192ELi64ELi64ELi8ELi4ELi2ELi2ELb0ELb0EN7cutlass10bfloat16_tE19Flash_kernel_traitsILi192ELi64ELi64ELi8ES3_EELb1ELb0ELb1ELb0ELb0ELb0ELb0EEEvNS_16Flash_bwd_paramsE --------------------------
	.section	.nv.constant0._ZN5flash44flash_bwd_dq_dk_dv_loop_seqk_parallel_kernelI23Flash_bwd_kernel_traitsILi192ELi64ELi64ELi8ELi4ELi2ELi2ELb0ELb0EN7cutlass10bfloat16_tE19Flash_kernel_traitsILi192ELi64ELi64ELi8ES3_EELb1ELb0ELb1ELb0ELb0ELb0ELb0EEEvNS_16Flash_bwd_paramsE,"a",@progbits
	.sectionflags	@""
	.align	4
.nv.constant0._ZN5flash44flash_bwd_dq_dk_dv_loop_seqk_parallel_kernelI23Flash_bwd_kernel_traitsILi192ELi64ELi64ELi8ELi4ELi2ELi2ELb0ELb0EN7cutlass10bfloat16_tE19Flash_kernel_traitsILi192ELi64ELi64ELi8ES3_EELb1ELb0ELb1ELb0ELb0ELb0ELb0EEEvNS_16Flash_bwd_paramsE:
	.zero		992


//--------------------- .nv.constant0._ZN5flash44flash_bwd_dq_dk_dv_loop_seqk_parallel_kernelI23Flash_bwd_kernel_traitsILi192ELi64ELi64ELi8ELi4ELi2ELi2ELb0ELb0EN7cutlass10bfloat16_tE19Flash_kernel_traitsILi192ELi64ELi64ELi8ES3_EELb0ELb0ELb1ELb0ELb0ELb0ELb1EEEvNS_16Flash_bwd_paramsE --------------------------
	.section	.nv.constant0._ZN5flash44flash_bwd_dq_dk_dv_loop_seqk_parallel_kernelI23Flash_bwd_kernel_traitsILi192ELi64ELi64ELi8ELi4ELi2ELi2ELb0ELb0EN7cutlass10bfloat16_tE19Flash_kernel_traitsILi192ELi64ELi64ELi8ES3_EELb0ELb0ELb1ELb0ELb0ELb0ELb1EEEvNS_16Flash_bwd_paramsE,"a",@progbits
	.sectionflags	@""
	.align	4
.nv.constant0._ZN5flash44flash_bwd_dq_dk_dv_loop_seqk_parallel_kernelI23Flash_bwd_kernel_traitsILi192ELi64ELi64ELi8ELi4ELi2ELi2ELb0ELb0EN7cutlass10bfloat16_tE19Flash_kernel_traitsILi192ELi64ELi64ELi8ES3_EELb0ELb0ELb1ELb0ELb0ELb0ELb1EEEvNS_16Flash_bwd_paramsE:
	.zero		992


//--------------------- .nv.constant0._ZN5flash44flash_bwd_dq_dk_dv_loop_seqk_parallel_kernelI23Flash_bwd_kernel_traitsILi192ELi64ELi64ELi8ELi4ELi2ELi2ELb0ELb0EN7cutlass10bfloat16_tE19Flash_kernel_traitsILi192ELi64ELi64ELi8ES3_EELb1ELb0ELb0ELb0ELb0ELb1ELb0EEEvNS_16Flash_bwd_paramsE --------------------------
	.section	.nv.constant0._ZN5flash44flash_bwd_dq_dk_dv_loop_seqk_parallel_kernelI23Flash_bwd_kernel_traitsILi192ELi64ELi64ELi8ELi4ELi2ELi2ELb0ELb0EN7cutlass10bfloat16_tE19Flash_kernel_traitsILi192ELi64ELi64ELi8ES3_EELb1ELb0ELb0ELb0ELb0ELb1ELb0EEEvNS_16Flash_bwd_paramsE,"a",@progbits
	.sectionflags	@""
	.align	4
.nv.constant0._ZN5flash44flash_bwd_dq_dk_dv_loop_seqk_parallel_kernelI23Flash_bwd_kernel_traitsILi192ELi64ELi64ELi8ELi4ELi2ELi2ELb0ELb0EN7cutlass10bfloat16_tE19Flash_kernel_traitsILi192ELi64ELi64ELi8ES3_EELb1ELb0ELb0ELb0ELb0ELb1ELb0EEEvNS_16Flash_bwd_paramsE:
	.zero		992


//--------------------- .nv.constant0._ZN5flash44flash_bwd_dq_dk_dv_loop_seqk_parallel_kernelI23Flash_bwd_kernel_traitsILi192ELi64ELi64ELi8ELi4ELi2ELi2ELb0ELb0EN7cutlass10bfloat16_tE19Flash_kernel_traitsILi192ELi64ELi64ELi8ES3_EELb0ELb0ELb0ELb0ELb0ELb1ELb1EEEvNS_16Flash_bwd_paramsE --------------------------
	.section	.nv.constant0._ZN5flash44flash_bwd_dq_dk_dv_loop_seqk_parallel_kernelI23Flash_bwd_kernel_traitsILi192ELi64ELi64ELi8ELi4ELi2ELi2ELb0ELb0EN7cutlass10bfloat16_tE19Flash_kernel_traitsILi192ELi64ELi64ELi8ES3_EELb0ELb0ELb0ELb0ELb0ELb1ELb1EEEvNS_16Flash_bwd_paramsE,"a",@progbits
	.sectionflags	@""
	.align	4
.nv.constant0._ZN5flash44flash_bwd_dq_dk_dv_loop_seqk_parallel_kernelI23Flash_bwd_kernel_traitsILi192ELi64ELi64ELi8ELi4ELi2ELi2ELb0ELb0EN7cutlass10bfloat16_tE19Flash_kernel_traitsILi192ELi64ELi64ELi8ES3_EELb0ELb0ELb0ELb0ELb0ELb1ELb1EEEvNS_16Flash_bwd_paramsE:
	.zero		992


//--------------------- .nv.constant0._ZN5flash44flash_bwd_dq_dk_dv_loop_seqk_parallel_kernelI23Flash_bwd_kernel_traitsILi192ELi64ELi64ELi8ELi4ELi2ELi2ELb0ELb0EN7cutlass10bfloat16_tE19Flash_kernel_traitsILi192ELi64ELi64ELi8ES3_EELb1ELb0ELb0ELb1ELb0ELb0ELb0EEEvNS_16Flash_bwd_paramsE --------------------------
	.section	.nv.constant0._ZN5flash44flash_bwd_dq_dk_dv_loop_seqk_parallel_kernelI23Flash_bwd_kernel_traitsILi192ELi64ELi64ELi8ELi4ELi2ELi2ELb0ELb0EN7cutlass10bfloat16_tE19Flash_kernel_traitsILi192ELi64ELi64ELi8ES3_EELb1ELb0ELb0ELb1ELb0ELb0ELb0EEEvNS_16Flash_bwd_paramsE,"a",@progbits
	.sectionflags	@""
	.align	4
.nv.constant0._ZN5flash44flash_bwd_dq_dk_dv_loop_seqk_parallel_kernelI23Flash_bwd_kernel_traitsILi192ELi64ELi64ELi8ELi4ELi2ELi2ELb0ELb0EN7cutlass10bfloat16_tE19Flash_kernel_traitsILi192ELi64ELi64ELi8ES3_EELb1ELb0ELb0ELb1ELb0ELb0ELb0EEEvNS_16Flash_bwd_paramsE:
	.zero		992


//--------------------- .nv.constant0._ZN5flash44flash_bwd_dq_dk_dv_loop_seqk_parallel_kernelI23Flash_bwd_kernel_traitsILi192ELi64ELi64ELi8ELi4ELi2ELi2ELb0ELb0EN7cutlass10bfloat16_tE19Flash_kernel_traitsILi192ELi64ELi64ELi8ES3_EELb0ELb0ELb0ELb1ELb0ELb0ELb1EEEvNS_16Flash_bwd_paramsE --------------------------
	.section	.nv.constant0._ZN5flash44flash_bwd_dq_dk_dv_loop_seqk_parallel_kernelI23Flash_bwd_kernel_traitsILi192ELi64ELi64ELi8ELi4ELi2ELi2ELb0ELb0EN7cutlass10bfloat16_tE19Flash_kernel_traitsILi192ELi64ELi64ELi8ES3_EELb0ELb0ELb0ELb1ELb0ELb0ELb1EEEvNS_16Flash_bwd_paramsE,"a",@progbits
	.sectionflags	@""
	.align	4
.nv.constant0._ZN5flash44flash_bwd_dq_dk_dv_loop_seqk_parallel_kernelI23Flash_bwd_kernel_traitsILi192ELi64ELi64ELi8ELi4ELi2ELi2ELb0ELb0EN7cutlass10bfloat16_tE19Flash_kernel_traitsILi192ELi64ELi64ELi8ES3_EELb0ELb0ELb0ELb1ELb0ELb0ELb1EEEvNS_16Flash_bwd_paramsE:
	.zero		992


//--------------------- .nv.constant0._ZN5flash44flash_bwd_dq_dk_dv_loop_seqk_parallel_kernelI23Flash_bwd_kernel_traitsILi192ELi64ELi64ELi8ELi4ELi2ELi2ELb0ELb0EN7cutlass10bfloat16_tE19Flash_kernel_traitsILi192ELi64ELi64ELi8ES3_EELb1ELb0ELb1ELb0ELb0ELb1ELb0EEEvNS_16Flash_bwd_paramsE --------------------------
	.section	.nv.constant0._ZN5flash44flash_bwd_dq_dk_dv_loop_seqk_parallel_kernelI23Flash_bwd_kernel_traitsILi192ELi64ELi64ELi8ELi4ELi2ELi2ELb0ELb0EN7cutlass10bfloat16_tE19Flash_kernel_traitsILi192ELi64ELi64ELi8ES3_EELb1ELb0ELb1ELb0ELb0ELb1ELb0EEEvNS_16Flash_bwd_paramsE,"a",@progbits
	.sectionflags	@""
	.align	4
.nv.constant0._ZN5flash44flash_bwd_dq_dk_dv_loop_seqk_parallel_kernelI23Flash_bwd_kernel_traitsILi192ELi64ELi64ELi8ELi4ELi2ELi2ELb0ELb0EN7cutlass10bfloat16_tE19Flash_kernel_traitsILi192ELi64ELi64ELi8ES3_EELb1ELb0ELb1ELb0ELb0ELb1ELb0EEEvNS_16Flash_bwd_paramsE:
	.zero		992


//--------------------- .nv.constant0._ZN5flash44flash_bwd_dq_dk_dv_loop_seqk_parallel_kernelI23Flash_bwd_kernel_traitsILi192ELi64ELi64ELi8ELi4ELi2ELi2ELb0ELb0EN7cutlass10bfloat16_tE19Flash_kernel_traitsILi192ELi64ELi64ELi8ES3_EELb0ELb0ELb1ELb0ELb0ELb1ELb1EEEvNS_16Flash_bwd_paramsE --------------------------
	.section	.nv.constant0._ZN5flash44flash_bwd_dq_dk_dv_loop_seqk_parallel_kernelI23Flash_bwd_kernel_traitsILi192ELi64ELi64ELi8ELi4ELi2ELi2ELb0ELb0EN7cutlass10bfloat16_tE19Flash_kernel_traitsILi192ELi64ELi64ELi8ES3_EELb0ELb0ELb1ELb0ELb0ELb1ELb1EEEvNS_16Flash_bwd_paramsE,"a",@progbits
	.sectionflags	@""
	.align	4
.nv.constant0._ZN5flash44flash_bwd_dq_dk_dv_loop_seqk_parallel_kernelI23Flash_bwd_kernel_traitsILi192ELi64ELi64ELi8ELi4ELi2ELi2ELb0ELb0EN7cutlass10bfloat16_tE19Flash_kernel_traitsILi192ELi64ELi64ELi8ES3_EELb0ELb0ELb1ELb0ELb0ELb1ELb1EEEvNS_16Flash_bwd_paramsE:
	.zero		992


//--------------------- .nv.constant0._ZN5flash44flash_bwd_dq_dk_dv_loop_seqk_parallel_kernelI23Flash_bwd_kernel_traitsILi192ELi64ELi64ELi8ELi4ELi2ELi2ELb0ELb0EN7cutlass10bfloat16_tE19Flash_kernel_traitsILi192ELi64ELi64ELi8ES3_EELb1ELb0ELb1ELb1ELb0ELb0ELb0EEEvNS_16Flash_bwd_paramsE --------------------------
	.section	.nv.constant0._ZN5flash44flash_bwd_dq_dk_dv_loop_seqk_parallel_kernelI23Flash_bwd_kernel_traitsILi192ELi64ELi64ELi8ELi4ELi2ELi2ELb0ELb0EN7cutlass10bfloat16_tE19Flash_kernel_traitsILi192ELi64ELi64ELi8ES3_EELb1ELb0ELb1ELb1ELb0ELb0ELb0EEEvNS_16Flash_bwd_paramsE,"a",@progbits
	.sectionflags	@""
	.align	4
.nv.constant0._ZN5flash44flash_bwd_dq_dk_dv_loop_seqk_parallel_kernelI23Flash_bwd_kernel_traitsILi192ELi64ELi64ELi8ELi4ELi2ELi2ELb0ELb0EN7cutlass10bfloat16_tE19Flash_kernel_traitsILi192ELi64ELi64ELi8ES3_EELb1ELb0ELb1ELb1ELb0ELb0ELb0EEEvNS_16Flash_bwd_paramsE:
	.zero		992


//--------------------- .nv.constant0._ZN5flash44flash_bwd_dq_dk_dv_loop_seqk_parallel_kernelI23Flash_bwd_kernel_traitsILi192ELi64ELi64ELi8ELi4ELi2ELi2ELb0ELb0EN7cutlass10bfloat16_tE19Flash_kernel_traitsILi192ELi64ELi64ELi8ES3_EELb0ELb0ELb1ELb1ELb0ELb0ELb1EEEvNS_16Flash_bwd_paramsE --------------------------
	.section	.nv.constant0._ZN5flash44flash_bwd_dq_dk_dv_loop_seqk_parallel_kernelI23Flash_bwd_kernel_traitsILi192ELi64ELi64ELi8ELi4ELi2ELi2ELb0ELb0EN7cutlass10bfloat16_tE19Flash_kernel_traitsILi192ELi64ELi64ELi8ES3_EELb0ELb0ELb1ELb1ELb0ELb0ELb1EEEvNS_16Flash_bwd_paramsE,"a",@progbits
	.sectionflags	@""
	.align	4
.nv.constant0._ZN5flash44flash_bwd_dq_dk_dv_loop_seqk_parallel_kernelI23Flash_bwd_kernel_traitsILi192ELi64ELi64ELi8ELi4ELi2ELi2ELb0ELb0EN7cutlass10bfloat16_tE19Flash_kernel_traitsILi192ELi64ELi64ELi8ES3_EELb0ELb0ELb1ELb1ELb0ELb0ELb1EEEvNS_16Flash_bwd_paramsE:
	.zero		992


//--------------------- .nv.constant0._ZN5flash25flash_bwd_dot_do_o_kernelILb0E23Flash_bwd_kernel_traitsILi192ELi64ELi64ELi8ELi4ELi2ELi2ELb0ELb0EN7cutlass10bfloat16_tE19Flash_kernel_traitsILi192ELi64ELi64ELi8ES3_EEEEvNS_16Flash_bwd_paramsE --------------------------
	.section	.nv.constant0._ZN5flash25flash_bwd_dot_do_o_kernelILb0E23Flash_bwd_kernel_traitsILi192ELi64ELi64ELi8ELi4ELi2ELi2ELb0ELb0EN7cutlass10bfloat16_tE19Flash_kernel_traitsILi192ELi64ELi64ELi8ES3_EEEEvNS_16Flash_bwd_paramsE,"a",@progbits
	.sectionflags	@""
	.align	4
.nv.constant0._ZN5flash25flash_bwd_dot_do_o_kernelILb0E23Flash_bwd_kernel_traitsILi192ELi64ELi64ELi8ELi4ELi2ELi2ELb0ELb0EN7cutlass10bfloat16_tE19Flash_kernel_traitsILi192ELi64ELi64ELi8ES3_EEEEvNS_16Flash_bwd_paramsE:
	.zero		992


//--------------------- .nv.constant0._ZN5flash25flash_bwd_dot_do_o_kernelILb1E23Flash_bwd_kernel_traitsILi192ELi64ELi64ELi8ELi4ELi2ELi2ELb0ELb0EN7cutlass10bfloat16_tE19Flash_kernel_traitsILi192ELi64ELi64ELi8ES3_EEEEvNS_16Flash_bwd_paramsE --------------------------
	.section	.nv.constant0._ZN5flash25flash_bwd_dot_do_o_kernelILb1E23Flash_bwd_kernel_traitsILi192ELi64ELi64ELi8ELi4ELi2ELi2ELb0ELb0EN7cutlass10bfloat16_tE19Flash_kernel_traitsILi192ELi64ELi64ELi8ES3_EEEEvNS_16Flash_bwd_paramsE,"a",@progbits
	.sectionflags	@""
	.align	4
.nv.constant0._ZN5flash25flash_bwd_dot_do_o_kernelILb1E23Flash_bwd_kernel_traitsILi192ELi64ELi64ELi8ELi4ELi2ELi2ELb0ELb0EN7cutlass10bfloat16_tE19Flash_kernel_traitsILi192ELi64ELi64ELi8ES3_EEEEvNS_16Flash_bwd_paramsE:
	.zero		992


//--------------------- .text._ZN5flash44flash_bwd_dq_dk_dv_loop_seqk_parallel_kernelI23Flash_bwd_kernel_traitsILi192ELi64ELi64ELi8ELi4ELi2ELi2ELb1ELb1EN7cutlass10bfloat16_tE19Flash_kernel_traitsILi192ELi64ELi64ELi8ES3_EELb0ELb0ELb0ELb0ELb0ELb0ELb0EEEvNS_16Flash_bwd_paramsE --------------------------
	.section	.text._ZN5flash44flash_bwd_dq_dk_dv_loop_seqk_parallel_kernelI23Flash_bwd_kernel_traitsILi192ELi64ELi64ELi8ELi4ELi2ELi2ELb1ELb1EN7cutlass10bfloat16_tE19Flash_kernel_traitsILi192ELi64ELi64ELi8ES3_EELb0ELb0ELb0ELb0ELb0ELb0ELb0EEEvNS_16Flash_bwd_paramsE,"ax",@progbits
	.sectioninfo	@"SHI_REGISTERS=255"
	.align	128
        .global         _ZN5flash44flash_bwd_dq_dk_dv_loop_seqk_parallel_kernelI23Flash_bwd_kernel_traitsILi192ELi64ELi64ELi8ELi4ELi2ELi2ELb1ELb1EN7cutlass10bfloat16_tE19Flash_kernel_traitsILi192ELi64ELi64ELi8ES3_EELb0ELb0ELb0ELb0ELb0ELb0ELb0EEEvNS_16Flash_bwd_paramsE
        .type           _ZN5flash44flash_bwd_dq_dk_dv_loop_seqk_parallel_kernelI23Flash_bwd_kernel_traitsILi192ELi64ELi64ELi8ELi4ELi2ELi2ELb1ELb1EN7cutlass10bfloat16_tE19Flash_kernel_traitsILi192ELi64ELi64ELi8ES3_EELb0ELb0ELb0ELb0ELb0ELb0ELb0EEEvNS_16Flash_bwd_paramsE,@function
        .size           _ZN5flash44flash_bwd_dq_dk_dv_loop_seqk_parallel_kernelI23Flash_bwd_kernel_traitsILi192ELi64ELi64ELi8ELi4ELi2ELi2ELb1ELb1EN7cutlass10bfloat16_tE19Flash_kernel_traitsILi192ELi64ELi64ELi8ES3_EELb0ELb0ELb0ELb0ELb0ELb0ELb0EEEvNS_16Flash_bwd_paramsE,(.L_x_1578 - _ZN5flash44flash_bwd_dq_dk_dv_loop_seqk_parallel_kernelI23Flash_bwd_kernel_traitsILi192ELi64ELi64ELi8ELi4ELi2ELi2ELb1ELb1EN7cutlass10bfloat16_tE19Flash_kernel_traitsILi192ELi64ELi64ELi8ES3_EELb0ELb0ELb0ELb0ELb0ELb0ELb0EEEvNS_16Flash_bwd_paramsE)
        .other          _ZN5flash44flash_bwd_dq_dk_dv_loop_seqk_parallel_kernelI23Flash_bwd_kernel_traitsILi192ELi64ELi64ELi8ELi4ELi2ELi2ELb1ELb1EN7cutlass10bfloat16_tE19Flash_kernel_traitsILi192ELi64ELi64ELi8ES3_EELb0ELb0ELb0ELb0ELb0ELb0ELb0EEEvNS_16Flash_bwd_paramsE,@"STO_CUDA_ENTRY STV_DEFAULT"
_ZN5flash44flash_bwd_dq_dk_dv_loop_seqk_parallel_kernelI23Flash_bwd_kernel_traitsILi192ELi64ELi64ELi8ELi4ELi2ELi2ELb1ELb1EN7cutlass10bfloat16_tE19Flash_kernel_traitsILi192ELi64ELi64ELi8ES3_EELb0ELb0ELb0ELb0ELb0ELb0ELb0EEEvNS_16Flash_bwd_paramsE:
.text._ZN5flash44flash_bwd_dq_dk_dv_loop_seqk_parallel_kernelI23Flash_bwd_kernel_traitsILi192ELi64ELi64ELi8ELi4ELi2ELi2ELb1ELb1EN7cutlass10bfloat16_tE19Flash_kernel_traitsILi192ELi64ELi64ELi8ES3_EELb0ELb0ELb0ELb0ELb0ELb0ELb0EEEvNS_16Flash_bwd_paramsE:
[----:B------:R-:W-:Y:S02]  /*0000*/  MOV R1, c[0x0][0x28] ;  /* 0x00000a0000017a02 */ /* 0x000fe40000000f00 */
[----:B------:R-:W1:Y:S01]  /*0010*/  S2UR UR19, SR_CTAID.X ;  /* 0x00000000001379c3 */ /* 0x000e620000002500 */
[----:B------:R-:W-:Y:S01]  /*0020*/  ULDC UR4, c[0x0][0x218] ;  /* 0x0000860000047ab9 */ /* 0x000fe20000000800 */
[----:B------:R-:W-:Y:S01]  /*0030*/  IADD3 R1, R1, -0xd0, RZ ;  /* 0xffffff3001017810 */ /* 0x000fe20007ffe0ff */
[----:B------:R-:W-:-:S04]  /*0040*/  UIADD3 UR5, UR4, 0x3f, URZ ;  /* 0x0000003f04057890 */ /* 0x000fc8000fffe03f */
[----:B------:R-:W-:-:S04]  /*0050*/  USHF.R.S32.HI UR4, URZ, 0x1f, UR5 ;  /* 0x0000001f3f047899 */ /* 0x000fc80008011405 */
[----:B------:R-:W-:-:S04]  /*0060*/  ULEA.HI UR4, UR4, UR5, URZ, 0x6 ;  /* 0x0000000504047291 */ /* 0x000fc8000f8f303f */
[----:B------:R-:W-:-:S04]  /*0070*/  USHF.R.S32.HI UR4, URZ, 0x6, UR4 ;  /* 0x000000063f047899 */ /* 0x000fc80008011404 */
[----:B-1----:R-:W-:-:S06]  /*0080*/  UISETP.GE.AND UP0, UPT, UR19, UR4, UPT ;  /* 0x000000041300728c */ /* 0x002fcc000bf06270 */
[----:B------:R-:W-:-:S13]  /*0090*/  PLOP3.LUT P0, PT, PT, PT, UP0, 0x80, 0x0 ;  /* 0x000000000000781c */ /* 0x000fda0003f0f008 */
[----:B------:R-:W-:Y:S05]  /*00a0*/  @P0 EXIT ;  /* 0x000000000000094d */ /* 0x000fea0003800000 */
[----:B------:R-:W1:Y:S01]  /*00b0*/  S2R R15, SR_TID.X ;  /* 0x00000000000f7919 */ /* 0x000e620000002100 */
[----:B------:R-:W2:Y:S01]  /*00c0*/  S2UR UR32, SR_CTAID.Y ;  /* 0x00000000002079c3 */ /* 0x000ea20000002600 */
[----:B------:R-:W-:Y:S02]  /*00d0*/  ULDC UR14, c[0x0][0x224] ;  /* 0x00008900000e7ab9 */ /* 0x000fe40000000800 */
[----:B------:R-:W-:Y:S02]  /*00e0*/  USHF.R.S32.HI UR7, URZ, 0x1f, UR14 ;  /* 0x0000001f3f077899 */ /* 0x000fe4000801140e */
[----:B------:R-:W-:Y:S02]  /*00f0*/  ULDC.U8 UR9, c[0x0][0x328] ;  /* 0x0000ca0000097ab9 */ /* 0x000fe40000000000 */
[----:B------:R-:W-:Y:S01]  /*0100*/  UISETP.NE.AND UP2, UPT, UR9, URZ, UPT ;  /* 0x0000003f0900728c */ /* 0x000fe2000bf45270 */
[----:B------:R-:W3:Y:S01]  /*0110*/  S2UR UR35, SR_CTAID.Z ;  /* 0x00000000002379c3 */ /* 0x000ee20000002700 */
[----:B------:R-:W-:-:S02]  /*0120*/  ULDC UR45, c[0x0][0x22c] ;  /* 0x00008b00002d7ab9 */ /* 0x000fc40000000800 */
[----:B------:R-:W-:Y:S02]  /*0130*/  ULDC UR36, c[0x0][0x1c0] ;  /* 0x0000700000247ab9 */ /* 0x000fe40000000800 */
[----:B------:R-:W-:Y:S02]  /*0140*/  ULDC UR12, c[0x0][0x1c0] ;  /* 0x00007000000c7ab9 */ /* 0x000fe40000000800 */
[----:B------:R-:W-:Y:S01]  /*0150*/  UIMAD.WIDE UR36, UR45, UR36, URZ ;  /* 0x000000242d2472a5 */ /* 0x000fe2000f8e023f */
[----:B------:R-:W4:Y:S01]  /*0160*/  S2UR UR61, SR_CTAID.X ;  /* 0x00000000003d79c3 */ /* 0x000f220000002500 */
[----:B------:R-:W-:Y:S02]  /*0170*/  UMOV UR8, 0x80 ;  /* 0x0000008000087882 */ /* 0x000fe40000000000 */
[----:B------:R-:W-:Y:S02]  /*0180*/  ULDC UR6, c[0x0][0x210] ;  /* 0x0000840000067ab9 */ /* 0x000fe40000000800 */
[----:B------:R-:W-:Y:S01]  /*0190*/  ULDC UR54, c[0x0][0x234] ;  /* 0x00008d0000367ab9 */ /* 0x000fe20000000800 */
[----:B-1----:R-:W-:Y:S01]  /*01a0*/  SHF.R.S32.HI R11, RZ, 0x1f, R15 ;  /* 0x0000001fff0b7819 */ /* 0x002fe2000001140f */
[----:B--2---:R-:W-:-:S02]  /*01b0*/  UIMAD.WIDE.U32 UR42, UR32, UR14, URZ ;  /* 0x0000000e202a72a5 */ /* 0x004fc4000f8e003f */
[----:B------:R-:W-:Y:S01]  /*01c0*/  USHF.L.U32 UR14, UR32, 0x7, URZ ;  /* 0x00000007200e7899 */ /* 0x000fe2000800063f */
[CC--:B------:R-:W-:Y:S01]  /*01d0*/  LEA.HI R2, R11.reuse, R15.reuse, RZ, 0x5 ;  /* 0x0000000f0b027211 */ /* 0x0c0fe200078f28ff */
[----:B------:R-:W-:Y:S01]  /*01e0*/  ULDC UR13, c[0x0][0x1c0] ;  /* 0x00007000000d7ab9 */ /* 0x000fe20000000800 */
[----:B------:R-:W-:Y:S01]  /*01f0*/  LEA.HI R6, R11, R15, RZ, 0x4 ;  /* 0x0000000f0b067211 */ /* 0x000fe200078f20ff */
[----:B------:R-:W-:Y:S01]  /*0200*/  ULDC UR11, c[0x0][0x1c0] ;  /* 0x00007000000b7ab9 */ /* 0x000fe20000000800 */
[--C-:B------:R-:W-:Y:S01]  /*0210*/  SHF.R.S32.HI R0, RZ, 0x5, R2.reuse ;  /* 0x00000005ff007819 */ /* 0x100fe20000011402 */
[----:B---3--:R-:W-:Y:S01]  /*0220*/  UIMAD UR46, UR35, UR45, URZ ;  /* 0x0000002d232e72a4 */ /* 0x008fe2000f8e023f */
[----:B------:R-:W-:Y:S01]  /*0230*/  SHF.R.S32.HI R3, RZ, 0x1f, R2 ;  /* 0x0000001fff037819 */ /* 0x000fe20000011402 */
[----:B------:R-:W-:Y:S01]  /*0240*/  UIMAD UR45, UR45, UR12, URZ ;  /* 0x0000000c2d2d72a4 */ /* 0x000fe2000f8e023f */
[----:B------:R-:W-:Y:S01]  /*0250*/  SHF.R.S32.HI R7, RZ, 0x4, R6 ;  /* 0x00000004ff077819 */ /* 0x000fe20000011406 */
[----:B------:R-:W-:Y:S01]  /*0260*/  UIMAD UR54, UR8, UR6, UR54 ;  /* 0x00000006083672a4 */ /* 0x000fe2000f8e0236 */
[-C--:B------:R-:W-:Y:S01]  /*0270*/  LEA.HI R3, R3, R0.reuse, RZ, 0x2 ;  /* 0x0000000003037211 */ /* 0x080fe200078f10ff */
[----:B------:R-:W-:Y:S01]  /*0280*/  UIMAD UR51, UR7, UR32, URZ ;  /* 0x00000020073372a4 */ /* 0x000fe2000f8e023f */
[----:B------:R-:W-:Y:S01]  /*0290*/  LEA.HI R2, R2, R0, RZ, 0x1 ;  /* 0x0000000002027211 */ /* 0x000fe200078f08ff */
[----:B------:R-:W-:Y:S01]  /*02a0*/  UIMAD UR6, UR32, UR11, UR35 ;  /* 0x0000000b200672a4 */ /* 0x000fe2000f8e0223 */
[----:B------:R-:W-:Y:S01]  /*02b0*/  LEA.HI R5, R6, R7, RZ, 0x1 ;  /* 0x0000000706057211 */ /* 0x000fe200078f08ff */
[----:B------:R-:W-:Y:S01]  /*02c0*/  @!UP2 UIMAD UR7, UR32, UR13, UR35 ;  /* 0x0000000d2007a2a4 */ /* 0x000fe2000f8e0223 */
[----:B------:R-:W-:Y:S01]  /*02d0*/  LOP3.LUT R4, R3, 0xfffffffc, RZ, 0xc0, !PT ;  /* 0xfffffffc03047812 */ /* 0x000fe200078ec0ff */
[----:B------:R-:W-:Y:S01]  /*02e0*/  USHF.L.U32 UR44, UR45, 0x6, URZ ;  /* 0x000000062d2c7899 */ /* 0x000fe2000800063f */
[----:B------:R-:W-:Y:S01]  /*02f0*/  LOP3.LUT R2, R2, 0xfffffffe, RZ, 0xc0, !PT ;  /* 0xfffffffe02027812 */ /* 0x000fe200078ec0ff */
[----:B------:R-:W-:Y:S01]  /*0300*/  ULDC UR48, c[0x0][0x214] ;  /* 0x0000850000307ab9 */ /* 0x000fe20000000800 */
[CC--:B------:R-:W-:Y:S01]  /*0310*/  LEA.HI R16, R11.reuse, R15.reuse, RZ, 0x3 ;  /* 0x0000000f0b107211 */ /* 0x0c0fe200078f18ff */
[C---:B------:R-:W-:Y:S01]  /*0320*/  IMAD.IADD R17, R0.reuse, 0x1, -R4 ;  /* 0x0000000100117824 */ /* 0x040fe200078e0a04 */
[-C--:B------:R-:W-:Y:S01]  /*0330*/  LEA.HI R18, R11, R15.reuse, RZ, 0x2 ;  /* 0x0000000f0b127211 */ /* 0x080fe200078f10ff */
[----:B------:R-:W-:Y:S01]  /*0340*/  IMAD.IADD R13, R0, 0x1, -R2 ;  /* 0x00000001000d7824 */ /* 0x000fe200078e0a02 */
[----:B------:R-:W-:Y:S01]  /*0350*/  LOP3.LUT R3, R5, 0xfffffffe, RZ, 0xc0, !PT ;  /* 0xfffffffe05037812 */ /* 0x000fe200078ec0ff */
[----:B------:R-:W-:Y:S01]  /*0360*/  ULDC UR55, c[0x0][0x1c8] ;  /* 0x0000720000377ab9 */ /* 0x000fe20000000800 */
[----:B------:R-:W-:Y:S01]  /*0370*/  SHF.R.S32.HI R9, RZ, 0x3, R16 ;  /* 0x00000003ff097819 */ /* 0x000fe20000011410 */
[----:B------:R-:W-:Y:S01]  /*0380*/  ULDC.U8 UR10, c[0x0][0x3d0] ;  /* 0x0000f400000a7ab9 */ /* 0x000fe20000000000 */
[--C-:B------:R-:W-:Y:S01]  /*0390*/  SHF.R.S32.HI R8, RZ, 0x2, R18.reuse ;  /* 0x00000002ff087819 */ /* 0x100fe20000011412 */
[----:B------:R-:W-:Y:S01]  /*03a0*/  IMAD.IADD R12, R7, 0x1, -R3 ;  /* 0x00000001070c7824 */ /* 0x000fe200078e0a03 */
[----:B------:R-:W-:Y:S01]  /*03b0*/  SHF.R.S32.HI R0, RZ, 0x1f, R18 ;  /* 0x0000001fff007819 */ /* 0x000fe20000011412 */
[----:B------:R-:W-:Y:S01]  /*03c0*/  IMAD.SHL.U32 R4, R9, 0x40, RZ ;  /* 0x0000004009047824 */ /* 0x000fe200078e00ff */
[----:B------:R-:W-:Y:S01]  /*03d0*/  LOP3.LUT R2, R6, 0xfffffff0, RZ, 0xc0, !PT ;  /* 0xfffffff006027812 */ /* 0x000fe200078ec0ff */
[----:B------:R-:W-:Y:S01]  /*03e0*/  ULDC UR49, c[0x0][0x224] ;  /* 0x0000890000317ab9 */ /* 0x000fe20000000800 */
[----:B------:R-:W-:Y:S01]  /*03f0*/  LOP3.LUT R5, R16, 0xfffffff8, RZ, 0xc0, !PT ;  /* 0xfffffff810057812 */ /* 0x000fe200078ec0ff */
[----:B------:R-:W-:Y:S01]  /*0400*/  @UP2 UIMAD UR53, UR32, UR48, URZ ;  /* 0x00000030203522a4 */ /* 0x000fe2000f8e023f */
[----:B------:R-:W-:Y:S01]  /*0410*/  LEA.HI R3, R0, R8, RZ, 0x3 ;  /* 0x0000000800037211 */ /* 0x000fe200078f18ff */
[----:B------:R-:W-:Y:S01]  /*0420*/  IMAD.IADD R2, R15, 0x1, -R2 ;  /* 0x000000010f027824 */ /* 0x000fe200078e0a02 */
[-C--:B------:R-:W-:Y:S01]  /*0430*/  LEA.HI R7, R11, R15.reuse, RZ, 0x7 ;  /* 0x0000000f0b077211 */ /* 0x080fe200078f38ff */
[----:B------:R-:W-:Y:S01]  /*0440*/  IMAD.IADD R0, R15, 0x1, -R5 ;  /* 0x000000010f007824 */ /* 0x000fe200078e0a05 */
[----:B------:R-:W-:Y:S01]  /*0450*/  LOP3.LUT R5, R3, 0xfffffff8, RZ, 0xc0, !PT ;  /* 0xfffffff803057812 */ /* 0x000fe200078ec0ff */
[----:B------:R-:W-:Y:S01]  /*0460*/  ULDC.64 UR4, c[0x0][0x118] ;  /* 0x0000460000047ab9 */ /* 0x000fe20000000a00 */
[----:B------:R-:W-:Y:S01]  /*0470*/  LOP3.LUT R3, R4, 0x1c0, RZ, 0xc0, !PT ;  /* 0x000001c004037812 */ /* 0x000fe200078ec0ff */
[----:B------:R-:W-:Y:S01]  /*0480*/  IMAD.SHL.U32 R20, R0, 0x8, RZ ;  /* 0x0000000800147824 */ /* 0x000fe200078e00ff */
[----:B------:R-:W-:Y:S01]  /*0490*/  SHF.R.S32.HI R4, RZ, 0x1f, R2 ;  /* 0x0000001fff047819 */ /* 0x000fe20000011402 */
[----:B------:R-:W-:Y:S01]  /*04a0*/  IMAD.IADD R8, R8, 0x1, -R5 ;  /* 0x0000000108087824 */ /* 0x000fe200078e0a05 */
[----:B------:R-:W-:Y:S01]  /*04b0*/  LOP3.LUT P4, RZ, R0, 0x4, RZ, 0xc0, !PT ;  /* 0x0000000400ff7812 */ /* 0x000fe2000788c0ff */
[----:B------:R-:W-:Y:S01]  /*04c0*/  ULOP3.LUT UR55, UR35, UR55, URZ, 0x3c, !UPT ;  /* 0x0000003723377292 */ /* 0x000fe2000f8e3c3f */
[----:B------:R-:W-:Y:S01]  /*04d0*/  LEA.HI R14, R4, R2, RZ, 0x3 ;  /* 0x00000002040e7211 */ /* 0x000fe200078f18ff */
[----:B------:R-:W-:Y:S01]  /*04e0*/  STL [R1+0x48], R20 ;  /* 0x0000481401007387 */ /* 0x000fe20000100800 */
[----:B------:R-:W-:Y:S01]  /*04f0*/  LOP3.LUT R5, R3, 0x38, R20, 0xf8, !PT ;  /* 0x0000003803057812 */ /* 0x000fe200078ef814 */
[----:B------:R-:W-:Y:S01]  /*0500*/  USHF.R.S32.HI UR60, URZ, 0x1f, UR35 ;  /* 0x0000001f3f3c7899 */ /* 0x000fe20008011423 */
[----:B------:R-:W-:Y:S01]  /*0510*/  SHF.R.U32.HI R4, RZ, 0x3, R3 ;  /* 0x00000003ff047819 */ /* 0x000fe20000011603 */
[----:B------:R-:W-:Y:S01]  /*0520*/  UISETP.NE.AND UP3, UPT, UR10, URZ, UPT ;  /* 0x0000003f0a00728c */ /* 0x000fe2000bf65270 */
[----:B------:R-:W-:Y:S01]  /*0530*/  LOP3.LUT R3, R14, 0xfffffff8, RZ, 0xc0, !PT ;  /* 0xfffffff80e037812 */ /* 0x000fe200078ec0ff */
[----:B------:R-:W-:Y:S01]  /*0540*/  USHF.R.S32.HI UR59, URZ, 0x1f, UR32 ;  /* 0x0000001f3f3b7899 */ /* 0x000fe20008011420 */
[C---:B------:R-:W-:Y:S01]  /*0550*/  LOP3.LUT P3, RZ, R0.reuse, 0x2, RZ, 0xc0, !PT ;  /* 0x0000000200ff7812 */ /* 0x040fe2000786c0ff */
[----:B------:R-:W-:Y:S01]  /*0560*/  IMAD.SHL.U32 R0, R0, 0x40, RZ ;  /* 0x0000004000007824 */ /* 0x000fe200078e00ff */
[----:B------:R-:W-:Y:S01]  /*0570*/  LOP3.LUT R9, R5, R4, RZ, 0x3c, !PT ;  /* 0x0000000405097212 */ /* 0x000fe200078e3cff */
[----:B------:R-:W-:Y:S01]  /*0580*/  IMAD.IADD R10, R2, 0x1, -R3 ;  /* 0x00000001020a7824 */ /* 0x000fe200078e0a03 */
[----:B------:R-:W-:Y:S01]  /*0590*/  LOP3.LUT R3, R8, 0x1, RZ, 0xc0, !PT ;  /* 0x0000000108037812 */ /* 0x000fe200078ec0ff */
[----:B------:R-:W-:Y:S01]  /*05a0*/  IMAD.SHL.U32 R2, R13, 0x10, RZ ;  /* 0x000000100d027824 */ /* 0x000fe200078e00ff */
[----:B------:R-:W-:Y:S01]  /*05b0*/  LOP3.LUT R0, R0, 0x1c0, RZ, 0xc0, !PT ;  /* 0x000001c000007812 */ /* 0x000fe200078ec0ff */
[----:B------:R-:W-:Y:S01]  /*05c0*/  USHF.R.S32.HI UR58, URZ, 0x1f, UR35 ;  /* 0x0000001f3f3a7899 */ /* 0x000fe20008011423 */
[----:B------:R-:W-:Y:S01]  /*05d0*/  ISETP.NE.U32.AND P0, PT, R3, 0x1, PT ;  /* 0x000000010300780c */ /* 0x000fe20003f05070 */
[----:B------:R-:W-:Y:S01]  /*05e0*/  IMAD.SHL.U32 R3, R12, 0x200, RZ ;  /* 0x000002000c037824 */ /* 0x000fe200078e00ff */
[----:B------:R-:W-:Y:S01]  /*05f0*/  SHF.R.S32.HI R7, RZ, 0x7, R7 ;  /* 0x00000007ff077819 */ /* 0x000fe20000011407 */
[----:B------:R-:W-:Y:S01]  /*0600*/  USHF.R.S32.HI UR57, URZ, 0x1f, UR32 ;  /* 0x0000001f3f397899 */ /* 0x000fe20008011420 */
[C---:B------:R-:W-:Y:S01]  /*0610*/  LOP3.LUT R2, R0.reuse, 0x10, R2, 0xf8, !PT ;  /* 0x0000001000027812 */ /* 0x040fe200078ef802 */
[----:B------:R-:W-:Y:S01]  /*0620*/  USHF.R.S32.HI UR56, URZ, 0x1f, UR35 ;  /* 0x0000001f3f387899 */ /* 0x000fe20008011423 */
[----:B------:R-:W-:Y:S01]  /*0630*/  LOP3.LUT R5, R0, 0x8, R16, 0xf8, !PT ;  /* 0x0000000800057812 */ /* 0x000fe200078ef810 */
[----:B------:R-:W-:Y:S01]  /*0640*/  UIMAD.WIDE.U32 UR40, UR36, UR42, URZ ;  /* 0x0000002a242872a5 */ /* 0x000fe2000f8e003f */
[----:B------:R-:W-:Y:S01]  /*0650*/  SHF.R.U32.HI R4, RZ, 0x3, R0 ;  /* 0x00000003ff047819 */ /* 0x000fe20000011600 */
[----:B------:R-:W-:Y:S01]  /*0660*/  UIMAD UR50, UR37, UR42, URZ ;  /* 0x0000002a253272a4 */ /* 0x000fe2000f8e023f */
[----:B------:R-:W-:Y:S01]  /*0670*/  LOP3.LUT R6, R2, 0x8, R16, 0xf8, !PT ;  /* 0x0000000802067812 */ /* 0x000fe200078ef810 */
[----:B------:R-:W-:Y:S01]  /*0680*/  IMAD R2, R7, 0x800, R3 ;  /* 0x0000080007027824 */ /* 0x000fe200078e0203 */
[----:B------:R-:W-:Y:S01]  /*0690*/  LOP3.LUT R0, R5, R4, RZ, 0x3c, !PT ;  /* 0x0000000405007212 */ /* 0x000fe200078e3cff */
[----:B------:R-:W-:Y:S01]  /*06a0*/  IMAD.U32 R16, RZ, RZ, UR14 ;  /* 0x0000000eff107e24 */ /* 0x000fe2000f8e00ff */
[----:B------:R-:W-:Y:S01]  /*06b0*/  LEA.HI R5, R11, R15, RZ, 0x6 ;  /* 0x0000000f0b057211 */ /* 0x000fe200078f30ff */
[----:B------:R-:W-:Y:S01]  /*06c0*/  USHF.R.S32.HI UR52, URZ, 0x1f, UR46 ;  /* 0x0000001f3f347899 */ /* 0x000fe2000801142e */
[----:B------:R-:W-:Y:S01]  /*06d0*/  LOP3.LUT R4, R3, R6, R4, 0xf6, !PT ;  /* 0x0000000603047212 */ /* 0x000fe200078ef604 */
[----:B------:R-:W-:Y:S01]  /*06e0*/  IMAD.IADD R0, R2, 0x1, R0 ;  /* 0x0000000102007824 */ /* 0x000fe200078e0200 */
[----:B------:R-:W-:Y:S01]  /*06f0*/  SHF.R.S32.HI R2, RZ, 0x6, R5 ;  /* 0x00000006ff027819 */ /* 0x000fe20000011405 */
[----:B------:R-:W-:Y:S01]  /*0700*/  IMAD.SHL.U32 R5, R7, 0x20, RZ ;  /* 0x0000002007057824 */ /* 0x000fe200078e00ff */
[----:B------:R-:W-:Y:S01]  /*0710*/  LOP3.LUT R3, R18, 0x7ffffffc, RZ, 0xc0, !PT ;  /* 0x7ffffffc12037812 */ /* 0x000fe200078ec0ff */
[----:B------:R-:W-:Y:S01]  /*0720*/  IMAD.SHL.U32 R7, R12, 0x20, RZ ;  /* 0x000000200c077824 */ /* 0x000fe200078e00ff */
[----:B------:R-:W-:Y:S01]  /*0730*/  R2P PR, R8, 0x6 ;  /* 0x0000000608007804 */ /* 0x000fe20000000000 */
[----:B------:R-:W-:Y:S01]  /*0740*/  IMAD R18, R2, 0x200, R9 ;  /* 0x0000020002127824 */ /* 0x000fe200078e0209 */
[----:B------:R-:W-:Y:S01]  /*0750*/  LOP3.LUT P6, RZ, R10, 0x4, RZ, 0xc0, !PT ;  /* 0x000000040aff7812 */ /* 0x000fe200078cc0ff */
[----:B------:R-:W-:Y:S01]  /*0760*/  IMAD.SHL.U32 R6, R2, 0x8, RZ ;  /* 0x0000000802067824 */ /* 0x000fe200078e00ff */
[----:B------:R-:W-:Y:S01]  /*0770*/  LOP3.LUT P5, RZ, R10, 0x2, RZ, 0xc0, !PT ;  /* 0x000000020aff7812 */ /* 0x000fe200078ac0ff */
[----:B------:R-:W-:Y:S01]  /*0780*/  IMAD.SHL.U32 R2, R8, 0x40, RZ ;  /* 0x0000004008027824 */ /* 0x000fe200078e00ff */
[----:B------:R-:W-:Y:S01]  /*0790*/  UIMAD UR49, UR6, UR49, URZ ;  /* 0x00000031063172a4 */ /* 0x000fe2000f8e023f */
[C---:B------:R-:W-:Y:S01]  /*07a0*/  IMAD.IADD R9, R15.reuse, 0x1, -R3 ;  /* 0x000000010f097824 */ /* 0x040fe200078e0a03 */
[----:B------:R-:W-:Y:S01]  /*07b0*/  LOP3.LUT R3, R6, 0x18, RZ, 0xc0, !PT ;  /* 0x0000001806037812 */ /* 0x000fe200078ec0ff */
[----:B------:R-:W-:Y:S01]  /*07c0*/  IMAD.SHL.U32 R15, R15, 0x2, RZ ;  /* 0x000000020f0f7824 */ /* 0x000fe200078e00ff */
[----:B------:R-:W-:Y:S01]  /*07d0*/  LOP3.LUT R2, R2, 0x1c0, RZ, 0xc0, !PT ;  /* 0x000001c002027812 */ /* 0x000fe200078ec0ff */
[----:B------:R-:W-:Y:S01]  /*07e0*/  IMAD.SHL.U32 R0, R0, 0x2, RZ ;  /* 0x0000000200007824 */ /* 0x000fe200078e00ff */
[----:B------:R-:W-:Y:S01]  /*07f0*/  LOP3.LUT R11, R3, 0x20, R7, 0xf8, !PT ;  /* 0x00000020030b7812 */ /* 0x000fe200078ef807 */
[----:B------:R-:W-:Y:S01]  /*0800*/  IMAD.SHL.U32 R7, R10, 0x40, RZ ;  /* 0x000000400a077824 */ /* 0x000fe200078e00ff */
[----:B------:R-:W-:Y:S01]  /*0810*/  LOP3.LUT R8, R5, 0x6, R15, 0xf8, !PT ;  /* 0x0000000605087812 */ /* 0x000fe200078ef80f */
[----:B------:R-:W-:Y:S01]  /*0820*/  IMAD.MOV.U32 R10, RZ, RZ, -0x10 ;  /* 0xfffffff0ff0a7424 */ /* 0x000fe200078e00ff */
[----:B------:R-:W-:Y:S01]  /*0830*/  SHF.R.U32.HI R6, RZ, 0x3, R2 ;  /* 0x00000003ff067819 */ /* 0x000fe20000011602 */
[----:B------:R-:W-:Y:S01]  /*0840*/  @!UP2 UIMAD UR48, UR7, UR48, URZ ;  /* 0x000000300730a2a4 */ /* 0x000fe2000f8e023f */
[----:B------:R-:W-:Y:S01]  /*0850*/  LOP3.LUT R5, R2, 0x20, R5, 0xf8, !PT ;  /* 0x0000002002057812 */ /* 0x000fe200078ef805 */
[----:B------:R1:W-:Y:S01]  /*0860*/  STL [R1+0x80], R8 ;  /* 0x0000800801007387 */ /* 0x0003e20000100800 */
[----:B------:R-:W-:Y:S01]  /*0870*/  SEL R10, R10, 0x10, !P0 ;  /* 0x000000100a0a7807 */ /* 0x000fe20004000000 */
[----:B------:R-:W-:Y:S01]  /*0880*/  USHF.R.S32.HI UR47, URZ, 0x1f, UR44 ;  /* 0x0000001f3f2f7899 */ /* 0x000fe2000801142c */
[----:B-1----:R-:W-:Y:S01]  /*0890*/  LOP3.LUT R8, R6, R2, R3, 0x1e, !PT ;  /* 0x0000000206087212 */ /* 0x002fe200078e1e03 */
[----:B------:R-:W-:Y:S01]  /*08a0*/  IMAD.SHL.U32 R2, R9, 0x2, RZ ;  /* 0x0000000209027824 */ /* 0x000fe200078e00ff */
[----:B------:R-:W-:-:S03]  /*08b0*/  LOP3.LUT R6, R5, R6, RZ, 0x3c, !PT ;  /* 0x0000000605067212 */ /* 0x000fc600078e3cff */
[--C-:B------:R-:W-:Y:S02]  /*08c0*/  IMAD R5, R17, 0x400, R2.reuse ;  /* 0x0000040011057824 */ /* 0x100fe400078e0202 */
[----:B------:R-:W-:Y:S01]  /*08d0*/  IMAD R3, R13, 0x400, R2 ;  /* 0x000004000d037824 */ /* 0x000fe200078e0202 */
[----:B------:R-:W-:Y:S01]  /*08e0*/  LOP3.LUT R2, R7, 0x1c0, RZ, 0xc0, !PT ;  /* 0x000001c007027812 */ /* 0x000fe200078ec0ff */
[----:B------:R-:W-:Y:S02]  /*08f0*/  IMAD.IADD R16, R5, 0x1, R6 ;  /* 0x0000000105107824 */ /* 0x000fe400078e0206 */
[----:B------:R-:W-:Y:S01]  /*0900*/  IMAD.IADD R15, R3, 0x1, R8 ;  /* 0x00000001030f7824 */ /* 0x000fe200078e0208 */
[----:B------:R-:W-:Y:S01]  /*0910*/  SHF.R.U32.HI R3, RZ, 0x3, R2 ;  /* 0x00000003ff037819 */ /* 0x000fe20000011602 */
[----:B------:R-:W-:Y:S01]  /*0920*/  IMAD.SHL.U32 R5, R12, 0x8, RZ ;  /* 0x000000080c057824 */ /* 0x000fe200078e00ff */
[----:B------:R-:W-:Y:S01]  /*0930*/  IADD3 R12, R20, 0x80, RZ ;  /* 0x00000080140c7810 */ /* 0x000fe20007ffe0ff */
[----:B------:R-:W-:-:S02]  /*0940*/  IMAD.SHL.U32 R8, R14, 0x40, RZ ;  /* 0x000000400e087824 */ /* 0x000fc400078e00ff */
[----:B------:R-:W-:Y:S01]  /*0950*/  IMAD.MOV.U32 R6, RZ, RZ, 0x20 ;  /* 0x00000020ff067424 */ /* 0x000fe200078e00ff */
[----:B------:R-:W-:Y:S02]  /*0960*/  LOP3.LUT R5, R2, 0x8, R5, 0xf8, !PT ;  /* 0x0000000802057812 */ /* 0x000fe400078ef805 */
[----:B------:R-:W-:Y:S02]  /*0970*/  LOP3.LUT R8, R8, 0xfffffe00, RZ, 0xc0, !PT ;  /* 0xfffffe0008087812 */ /* 0x000fe400078ec0ff */
[----:B------:R-:W-:Y:S01]  /*0980*/  LOP3.LUT R2, R3, R11, R2, 0x1e, !PT ;  /* 0x0000000b03027212 */ /* 0x000fe200078e1e02 */
[----:B------:R-:W-:Y:S01]  /*0990*/  IMAD.SHL.U32 R11, R18, 0x2, RZ ;  /* 0x00000002120b7824 */ /* 0x000fe200078e00ff */
[----:B------:R-:W-:Y:S01]  /*09a0*/  LOP3.LUT R3, R5, R3, RZ, 0x3c, !PT ;  /* 0x0000000305037212 */ /* 0x000fe200078e3cff */
[--C-:B------:R-:W-:Y:S02]  /*09b0*/  IMAD R7, R17, 0x400, R8.reuse ;  /* 0x0000040011077824 */ /* 0x100fe400078e0208 */
[----:B------:R-:W-:Y:S01]  /*09c0*/  IMAD R9, R13, 0x400, R8 ;  /* 0x000004000d097824 */ /* 0x000fe200078e0208 */
[----:B------:R-:W-:Y:S01]  /*09d0*/  IADD3 R13, R20, 0x40, RZ ;  /* 0x00000040140d7810 */ /* 0x000fe20007ffe0ff */
[----:B------:R-:W-:Y:S01]  /*09e0*/  IMAD.MOV.U32 R5, RZ, RZ, 0x40 ;  /* 0x00000040ff057424 */ /* 0x000fe200078e00ff */
[----:B------:R-:W-:Y:S01]  /*09f0*/  LOP3.LUT R8, R2, R8, RZ, 0xfc, !PT ;  /* 0x0000000802087212 */ /* 0x000fe200078efcff */
[----:B------:R-:W-:Y:S01]  /*0a00*/  IMAD.IADD R7, R7, 0x1, R3 ;  /* 0x0000000107077824 */ /* 0x000fe200078e0203 */
[C---:B------:R-:W-:Y:S01]  /*0a10*/  SEL R2, R6.reuse, 0xffffffe0, !P3 ;  /* 0xffffffe006027807 */ /* 0x040fe20005800000 */
[----:B------:R-:W-:Y:S01]  /*0a20*/  IMAD.IADD R9, R3, 0x1, R9 ;  /* 0x0000000103097824 */ /* 0x000fe200078e0209 */
[----:B------:R-:W-:Y:S01]  /*0a30*/  SEL R3, R5, 0xffffffc0, !P4 ;  /* 0xffffffc005037807 */ /* 0x000fe20006000000 */
[----:B------:R1:W-:Y:S01]  /*0a40*/  STL [R1+0x68], R13 ;  /* 0x0000680d01007387 */ /* 0x0003e20000100800 */
[----:B------:R-:W-:-:S02]  /*0a50*/  SEL R6, R6, 0xffffffe0, !P5 ;  /* 0xffffffe006067807 */ /* 0x000fc40006800000 */
[----:B------:R-:W-:Y:S01]  /*0a60*/  SEL R5, R5, 0xffffffc0, !P6 ;  /* 0xffffffc005057807 */ /* 0x000fe20007000000 */
[----:B------:R-:W-:Y:S01]  /*0a70*/  STL [R1+0x6c], R12 ;  /* 0x00006c0c01007387 */ /* 0x000fe20000100800 */
[C---:B------:R-:W-:Y:S01]  /*0a80*/  IMAD.IADD R252, R0.reuse, 0x1, R3 ;  /* 0x0000000100fc7824 */ /* 0x040fe200078e0203 */
[----:B------:R-:W-:Y:S02]  /*0a90*/  LEA R9, R9, 0x12000, 0x1 ;  /* 0x0001200009097811 */ /* 0x000fe400078e08ff */
[----:B------:R2:W-:Y:S04]  /*0aa0*/  STL [R1+0x2c], R11 ;  /* 0x00002c0b01007387 */ /* 0x0005e80000100800 */
[----:B------:R3:W-:Y:S01]  /*0ab0*/  STL [R1], R0 ;  /* 0x0000000001007387 */ /* 0x0007e20000100800 */
[----:B-1----:R-:W-:Y:S01]  /*0ac0*/  LEA R13, R15, 0xc000, 0x1 ;  /* 0x0000c0000f0d7811 */ /* 0x002fe200078e08ff */
[--C-:B--2---:R-:W-:Y:S01]  /*0ad0*/  IMAD.IADD R11, R0, 0x1, R2.reuse ;  /* 0x00000001000b7824 */ /* 0x104fe200078e0202 */
[----:B------:R-:W-:Y:S01]  /*0ae0*/  IADD3 R2, R3, R0, R2 ;  /* 0x0000000003027210 */ /* 0x000fe20007ffe002 */
[----:B---3--:R-:W-:-:S03]  /*0af0*/  IMAD.SHL.U32 R0, R16, 0x2, RZ ;  /* 0x0000000210007824 */ /* 0x008fc600078e00ff */
[----:B------:R1:W-:Y:S04]  /*0b00*/  STL [R1+0x4], R11 ;  /* 0x0000040b01007387 */ /* 0x0003e80000100800 */
[----:B------:R2:W-:Y:S01]  /*0b10*/  STL [R1+0x10], R2 ;  /* 0x0000100201007387 */ /* 0x0005e20000100800 */
[C---:B------:R-:W-:Y:S02]  /*0b20*/  IADD3 R12, R0.reuse, 0x20, RZ ;  /* 0x00000020000c7810 */ /* 0x040fe40007ffe0ff */
[C---:B------:R-:W-:Y:S01]  /*0b30*/  @P1 IADD3 R12, R0.reuse, -0x20, RZ ;  /* 0xffffffe0000c1810 */ /* 0x040fe20007ffe0ff */
[----:B------:R3:W-:Y:S04]  /*0b40*/  STL [R1+0x50], R0 ;  /* 0x0000500001007387 */ /* 0x0007e80000100800 */
[----:B------:R-:W-:Y:S01]  /*0b50*/  STL [R1+0x78], R13 ;  /* 0x0000780d01007387 */ /* 0x000fe20000100800 */
[----:B-1----:R-:W-:-:S02]  /*0b60*/  IMAD.IADD R11, R0, 0x1, R10 ;  /* 0x00000001000b7824 */ /* 0x002fc400078e020a */
[----:B--2---:R-:W-:-:S03]  /*0b70*/  IMAD R2, R4, 0x2, R3 ;  /* 0x0000000204027824 */ /* 0x004fc600078e0203 */
[----:B------:R1:W-:Y:S01]  /*0b80*/  STL [R1+0x5c], R11 ;  /* 0x00005c0b01007387 */ /* 0x0003e20000100800 */
[----:B------:R-:W-:Y:S01]  /*0b90*/  IMAD.SHL.U32 R3, R4, 0x2, RZ ;  /* 0x0000000204037824 */ /* 0x000fe200078e00ff */
[C---:B------:R-:W-:Y:S01]  /*0ba0*/  IADD3 R4, R13.reuse, 0x40, RZ ;  /* 0x000000400d047810 */ /* 0x040fe20007ffe0ff */
[----:B---3--:R-:W-:Y:S01]  /*0bb0*/  IMAD.SHL.U32 R0, R8, 0x2, RZ ;  /* 0x0000000208007824 */ /* 0x008fe200078e00ff */
[----:B------:R-:W-:Y:S01]  /*0bc0*/  @P2 IADD3 R4, R13, -0x40, RZ ;  /* 0xffffffc00d042810 */ /* 0x000fe20007ffe0ff */
[----:B------:R-:W-:Y:S02]  /*0bd0*/  IMAD.IADD R8, R6, 0x1, R9 ;  /* 0x0000000106087824 */ /* 0x000fe400078e0209 */
[----:B-1----:R-:W-:-:S04]  /*0be0*/  IMAD.SHL.U32 R11, R7, 0x2, RZ ;  /* 0x00000002070b7824 */ /* 0x002fc800078e00ff */
[----:B------:R-:W-:Y:S01]  /*0bf0*/  IMAD.IADD R7, R11, 0x1, R6 ;  /* 0x000000010b077824 */ /* 0x000fe200078e0206 */
[----:B------:R-:W-:Y:S04]  /*0c00*/  STL [R1+0x8], R11 ;  /* 0x0000080b01007387 */ /* 0x000fe80000100800 */
[----:B------:R-:W-:Y:S04]  /*0c10*/  STL [R1+0x54], R12 ;  /* 0x0000540c01007387 */ /* 0x000fe80000100800 */
[----:B------:R1:W-:Y:S04]  /*0c20*/  STL [R1+0x7c], R4 ;  /* 0x00007c0401007387 */ /* 0x0003e80000100800 */
[----:B------:R-:W-:Y:S01]  /*0c30*/  STL [R1+0x1c], R9 ;  /* 0x00001c0901007387 */ /* 0x000fe20000100800 */
[----:B-1----:R-:W-:-:S02]  /*0c40*/  IMAD.IADD R4, R10, 0x1, R12 ;  /* 0x000000010a047824 */ /* 0x002fc400078e020c */
[----:B------:R-:W-:-:S03]  /*0c50*/  IMAD.IADD R10, R11, 0x1, R5 ;  /* 0x000000010b0a7824 */ /* 0x000fc600078e0205 */
[----:B------:R1:W-:Y:S04]  /*0c60*/  STL [R1+0x58], R4 ;  /* 0x0000580401007387 */ /* 0x0003e80000100800 */
[----:B------:R-:W-:Y:S04]  /*0c70*/  STL [R1+0xc], R7 ;  /* 0x00000c0701007387 */ /* 0x000fe80000100800 */
[----:B------:R-:W-:Y:S04]  /*0c80*/  STL [R1+0x18], R10 ;  /* 0x0000180a01007387 */ /* 0x000fe80000100800 */
[----:B------:R-:W-:Y:S01]  /*0c90*/  STL [R1+0x28], R8 ;  /* 0x0000280801007387 */ /* 0x000fe20000100800 */
[----:B-1----:R-:W-:-:S02]  /*0ca0*/  IMAD.IADD R4, R5, 0x1, R9 ;  /* 0x0000000105047824 */ /* 0x002fc400078e0209 */
[----:B------:R-:W-:-:S03]  /*0cb0*/  IMAD.IADD R5, R7, 0x1, R5 ;  /* 0x0000000107057824 */ /* 0x000fc600078e0205 */
[----:B------:R1:W-:Y:S04]  /*0cc0*/  STL [R1+0x20], R4 ;  /* 0x0000200401007387 */ /* 0x0003e80000100800 */
[----:B------:R2:W-:Y:S01]  /*0cd0*/  STL [R1+0x14], R5 ;  /* 0x0000140501007387 */ /* 0x0005e20000100800 */
[----:B-1----:R-:W-:-:S05]  /*0ce0*/  IMAD.IADD R4, R6, 0x1, R4 ;  /* 0x0000000106047824 */ /* 0x002fca00078e0204 */
[----:B----4-:R2:W-:Y:S02]  /*0cf0*/  STL [R1+0x24], R4 ;  /* 0x0000240401007387 */ /* 0x0105e40000100800 */
.L_x_44:
[----:B------:R-:W-:Y:S02]  /*0d00*/  ULDC.64 UR6, c[0x0][0x240] ;  /* 0x0000900000067ab9 */ /* 0x000fe40000000a00 */
[----:B------:R-:W-:Y:S02]  /*0d10*/  UISETP.NE.U32.AND UP6, UPT, URZ, UR6, UPT ;  /* 0x000000063f00728c */ /* 0x000fe4000bfc5070 */
[----:B------:R-:W-:Y:S02]  /*0d20*/  USHF.L.U32 UR13, UR32, 0x2, URZ ;  /* 0x00000002200d7899 */ /* 0x000fe4000800063f */
[----:B------:R-:W-:Y:S02]  /*0d30*/  USHF.R.S32.HI UR38, URZ, 0x1f, UR32 ;  /* 0x0000001f3f267899 */ /* 0x000fe40008011420 */
[----:B------:R-:W-:Y:S02]  /*0d40*/  UISETP.NE.AND.EX UP6, UPT, URZ, UR7, UPT, UP6 ;  /* 0x000000073f00728c */ /* 0x000fe4000bfc5360 */
[----:B------:R-:W-:-:S02]  /*0d50*/  ULDC.64 UR10, c[0x0][0x250] ;  /* 0x00009400000a7ab9 */ /* 0x000fc40000000a00 */
[----:B------:R-:W-:Y:S02]  /*0d60*/  UISETP.NE.U32.AND UP4, UPT, URZ, UR10, UPT ;  /* 0x0000000a3f00728c */ /* 0x000fe4000bf85070 */
[----:B------:R-:W-:Y:S01]  /*0d70*/  USHF.L.U64.HI UR12, UR32, 0x2, UR38 ;  /* 0x00000002200c7899 */ /* 0x000fe20008010226 */
[----:B------:R-:W-:Y:S01]  /*0d80*/  PLOP3.LUT P2, PT, PT, PT, UP6, 0x80, 0x0 ;  /* 0x000000000000781c */ /* 0x000fe20003f4f068 */
[----:B------:R-:W-:Y:S02]  /*0d90*/  UIADD3 UR6, UP0, UR13, UR6, URZ ;  /* 0x000000060d067290 */ /* 0x000fe4000ff1e03f */
[----:B------:R-:W-:Y:S02]  /*0da0*/  UISETP.NE.AND.EX UP4, UPT, URZ, UR11, UPT, UP4 ;  /* 0x0000000b3f00728c */ /* 0x000fe4000bf85340 */
[----:B------:R-:W-:Y:S02]  /*0db0*/  UIADD3.X UR7, UR12, UR7, URZ, UP0, !UPT ;  /* 0x000000070c077290 */ /* 0x000fe400087fe43f */
[----:B-123--:R-:W-:Y:S01]  /*0dc0*/  IMAD.U32 R4, RZ, RZ, UR6 ;  /* 0x00000006ff047e24 */ /* 0x00efe2000f8e00ff */
[----:B------:R-:W-:Y:S01]  /*0dd0*/  ULDC.U8 UR14, c[0x0][0x312] ;  /* 0x0000c480000e7ab9 */ /* 0x000fe20000000000 */
[----:B------:R-:W-:Y:S01]  /*0de0*/  PLOP3.LUT P0, PT, PT, PT, UP4, 0x80, 0x0 ;  /* 0x000000000000781c */ /* 0x000fe20003f0f048 */
[----:B------:R-:W-:Y:S01]  /*0df0*/  ULDC.64 UR8, c[0x0][0x248] ;  /* 0x0000920000087ab9 */ /* 0x000fe20000000a00 */
[----:B------:R-:W-:Y:S01]  /*0e00*/  IMAD.U32 R5, RZ, RZ, UR7 ;  /* 0x00000007ff057e24 */ /* 0x000fe2000f8e00ff */
[----:B------:R-:W-:-:S02]  /*0e10*/  UISETP.NE.AND UP5, UPT, UR14, URZ, UPT ;  /* 0x0000003f0e00728c */ /* 0x000fc4000bfa5270 */
[----:B------:R-:W-:Y:S02]  /*0e20*/  @UP4 UIADD3 UR6, UP0, UR13, UR10, URZ ;  /* 0x0000000a0d064290 */ /* 0x000fe4000ff1e03f */
[----:B------:R1:W2:Y:S01]  /*0e30*/  @P2 LDG.E R9, [R4.64] ;  /* 0x0000000404092981 */ /* 0x0002a2000c1e1900 */
[----:B------:R-:W-:Y:S02]  /*0e40*/  UISETP.EQ.U32.AND UP1, UPT, URZ, UR8, UPT ;  /* 0x000000083f00728c */ /* 0x000fe4000bf22070 */
[----:B------:R-:W-:Y:S01]  /*0e50*/  @UP4 UIADD3.X UR7, UR12, UR11, URZ, UP0, !UPT ;  /* 0x0000000b0c074290 */ /* 0x000fe200087fe43f */
[----:B------:R1:W3:Y:S01]  /*0e60*/  @P2 LDG.E R8, [R4.64+0x4] ;  /* 0x0000040404082981 */ /* 0x0002e2000c1e1900 */
[----:B------:R-:W-:Y:S01]  /*0e70*/  MOV R6, UR6 ;  /* 0x0000000600067c02 */ /* 0x000fe20008000f00 */
[----:B------:R-:W-:-:S03]  /*0e80*/  UISETP.EQ.OR.EX UP1, UPT, URZ, UR9, !UP5, UP1 ;  /* 0x000000093f00728c */ /* 0x000fc6000ef22710 */
[----:B------:R-:W-:Y:S01]  /*0e90*/  IMAD.U32 R7, RZ, RZ, UR7 ;  /* 0x00000007ff077e24 */ /* 0x000fe2000f8e00ff */
[----:B------:R-:W-:-:S04]  /*0ea0*/  UIADD3 UR8, UP0, UR13, UR8, URZ ;  /* 0x000000080d087290 */ /* 0x000fc8000ff1e03f */
[----:B----45:R4:W5:Y:S01]  /*0eb0*/  @P0 LDG.E R6, [R6.64] ;  /* 0x0000000406060981 */ /* 0x030962000c1e1900 */
[----:B------:R-:W-:Y:S01]  /*0ec0*/  PLOP3.LUT P1, PT, PT, PT, UP1, 0x80, 0x0 ;  /* 0x000000000000781c */ /* 0x000fe20003f2f018 */
[----:B------:R-:W-:Y:S01]  /*0ed0*/  UIADD3.X UR9, UR12, UR9, URZ, UP0, !UPT ;  /* 0x000000090c097290 */ /* 0x000fe200087fe43f */
[----:B-1----:R-:W-:-:S05]  /*0ee0*/  IMAD.U32 R4, RZ, RZ, UR8 ;  /* 0x00000008ff047e24 */ /* 0x002fca000f8e00ff */
[----:B------:R-:W-:-:S06]  /*0ef0*/  MOV R5, UR9 ;  /* 0x0000000900057c02 */ /* 0x000fcc0008000f00 */
[----:B----4-:R-:W4:Y:S01]  /*0f00*/  @!P1 LDG.E R7, [R4.64] ;  /* 0x0000000404079981 */ /* 0x010f22000c1e1900 */
[----:B------:R-:W-:Y:S02]  /*0f10*/  UMOV UR18, 0xffffffff ;  /* 0xffffffff00127882 */ /* 0x000fe40000000000 */
[----:B------:R-:W-:Y:S02]  /*0f20*/  UMOV UR15, URZ ;  /* 0x0000003f000f7c82 */ /* 0x000fe40008000000 */
[----:B------:R-:W-:Y:S02]  /*0f30*/  UMOV UR24, 0xffffffff ;  /* 0xffffffff00187882 */ /* 0x000fe40000000000 */
[----:B------:R-:W-:Y:S01]  /*0f40*/  ULDC UR8, c[0x0][0x218] ;  /* 0x0000860000087ab9 */ /* 0x000fe20000000800 */
[----:B--2---:R-:W1:Y:S08]  /*0f50*/  @P2 R2UR UR18, R9 ;  /* 0x00000000091223c2 */ /* 0x004e7000000e0000 */
[----:B---3--:R-:W1:Y:S08]  /*0f60*/  @P2 R2UR UR6, R8 ;  /* 0x00000000080623c2 */ /* 0x008e7000000e0000 */
[----:B-----5:R2:W3:Y:S01]  /*0f70*/  @P0 R2UR UR15, R6 ;  /* 0x00000000060f03c2 */ /* 0x0204e200000e0000 */
[----:B------:R-:W-:-:S04]  /*0f80*/  ISETP.NE.U32.AND P0, PT, RZ, c[0x0][0x248], PT ;  /* 0x00009200ff007a0c */ /* 0x000fc80003f05070 */
[----:B------:R-:W-:Y:S01]  /*0f90*/  ISETP.NE.AND.EX P0, PT, RZ, c[0x0][0x24c], PT, P0 ;  /* 0x00009300ff007a0c */ /* 0x000fe20003f05300 */
[----:B-1----:R-:W-:Y:S02]  /*0fa0*/  @UP6 UIADD3 UR26, UR6, -UR18, URZ ;  /* 0x80000012061a6290 */ /* 0x002fe4000fffe03f */
[----:B----4-:R2:W1:Y:S05]  /*0fb0*/  @!P1 R2UR UR24, R7 ;  /* 0x00000000071893c2 */ /* 0x01046a00000e0000 */
[----:B------:R-:W-:-:S05]  /*0fc0*/  @!UP6 ULDC UR26, c[0x0][0x214] ;  /* 0x00008500001aeab9 */ /* 0x000fca0000000800 */
[----:B------:R-:W-:Y:S05]  /*0fd0*/  @!P0 BRA `(.L_x_0) ;  /* 0x0000007000008947 */ /* 0x000fea0003800000 */
[----:B---3--:R-:W-:-:S13]  /*0fe0*/  PLOP3.LUT P0, PT, PT, PT, UP5, 0x80, 0x0 ;  /* 0x000000000000781c */ /* 0x008fda0003f0f058 */
[----:B--2---:R-:W2:Y:S04]  /*0ff0*/  @P0 LDG.E R6, [R4.64+0x4] ;  /* 0x0000040404060981 */ /* 0x004ea8000c1e1900 */
[----:B------:R-:W3:Y:S01]  /*1000*/  @!P0 LDG.E R4, [R4.64] ;  /* 0x0000000404048981 */ /* 0x000ee2000c1e1900 */
[----:B--2---:R-:W2:Y:S02]  /*1010*/  @P0 R2UR UR6, R6 ;  /* 0x00000000060603c2 */ /* 0x004ea400000e0000 */
[----:B-12---:R-:W-:-:S11]  /*1020*/  @UP5 UIADD3 UR8, UR6, -UR24, URZ ;  /* 0x8000001806085290 */ /* 0x006fd6000fffe03f */
[----:B---3--:R1:W2:Y:S01]  /*1030*/  @!P0 R2UR UR8, R4 ;  /* 0x00000000040883c2 */ /* 0x0082a200000e0000 */
[----:B------:R-:W-:-:S07]  /*1040*/  DEPBAR.LE SB1, 0x0, {2} ;  /* 0x000090040000791a */ /* 0x000fce0000000000 */
.L_x_0:
[----:B---3--:R-:W-:Y:S02]  /*1050*/  ULDC.64 UR6, c[0x0][0x258] ;  /* 0x0000960000067ab9 */ /* 0x008fe40000000a00 */
[----:B------:R-:W-:-:S04]  /*1060*/  UISETP.NE.U32.AND UP1, UPT, URZ, UR6, UPT ;  /* 0x000000063f00728c */ /* 0x000fc8000bf25070 */
[----:B------:R-:W-:-:S06]  /*1070*/  UISETP.NE.AND.EX UP1, UPT, URZ, UR7, UPT, UP1 ;  /* 0x000000073f00728c */ /* 0x000fcc000bf25310 */
[----:B------:R-:W-:-:S05]  /*1080*/  PLOP3.LUT P0, PT, PT, PT, UP1, 0x80, 0x0 ;  /* 0x000000000000781c */ /* 0x000fca0003f0f018 */
[----:B------:R-:W-:-:S04]  /*1090*/  @UP1 UIADD3 UR6, UP0, UR13, UR6, URZ ;  /* 0x000000060d061290 */ /* 0x000fc8000ff1e03f */
[----:B------:R-:W-:Y:S02]  /*10a0*/  @UP1 UIADD3.X UR7, UR12, UR7, URZ, UP0, !UPT ;  /* 0x000000070c071290 */ /* 0x000fe400087fe43f */
[----:B------:R-:W-:-:S04]  /*10b0*/  IMAD.U32 R4, RZ, RZ, UR6 ;  /* 0x00000006ff047e24 */ /* 0x000fc8000f8e00ff */
[----:B------:R-:W-:Y:S01]  /*10c0*/  IMAD.U32 R5, RZ, RZ, UR7 ;  /* 0x00000007ff057e24 */ /* 0x000fe2000f8e00ff */
[----:B------:R-:W-:-:S04]  /*10d0*/  ULDC.64 UR6, c[0x0][0x268] ;  /* 0x00009a0000067ab9 */ /* 0x000fc80000000a00 */
[----:B------:R-:W3:Y:S01]  /*10e0*/  @P0 LDG.E R4, [R4.64] ;  /* 0x0000000404040981 */ /* 0x000ee2000c1e1900 */
[----:B------:R-:W-:Y:S02]  /*10f0*/  @!UP1 UISETP.NE.U32.AND UP0, UPT, URZ, UR6, UPT ;  /* 0x000000063f00928c */ /* 0x000fe4000bf05070 */
[----:B------:R-:W-:Y:S02]  /*1100*/  ULDC UR10, c[0x0][0x21c] ;  /* 0x00008700000a7ab9 */ /* 0x000fe40000000800 */
[----:B------:R-:W-:Y:S02]  /*1110*/  @!UP1 UISETP.NE.AND.EX UP0, UPT, URZ, UR7, UPT, UP0 ;  /* 0x000000073f00928c */ /* 0x000fe4000bf05300 */
[----:B------:R-:W-:Y:S02]  /*1120*/  USHF.L.U32 UR25, UR19, 0x6, URZ ;  /* 0x0000000613197899 */ /* 0x000fe4000800063f */
[----:B------:R-:W-:Y:S01]  /*1130*/  @!UP1 USEL UR7, URZ, UR10, !UP0 ;  /* 0x0000000a3f079287 */ /* 0x000fe2000c000000 */
[----:B---3--:R-:W3:Y:S02]  /*1140*/  @P0 R2UR UR9, R4 ;  /* 0x00000000040903c2 */ /* 0x008ee400000e0000 */
[----:B---3--:R-:W-:-:S02]  /*1150*/  @UP1 UIADD3 UR6, UR9, -UR15, URZ ;  /* 0x8000000f09061290 */ /* 0x008fc4000fffe03f */
[----:B------:R-:W-:-:S04]  /*1160*/  @!UP1 UIADD3 UR6, UR7, UR8, -UR15 ;  /* 0x0000000807069290 */ /* 0x000fc8000fffe80f */
[----:B------:R-:W-:-:S06]  /*1170*/  UISETP.GT.AND UP0, UPT, UR6, UR25, UPT ;  /* 0x000000190600728c */ /* 0x000fcc000bf04270 */
[----:B------:R-:W-:-:S13]  /*1180*/  PLOP3.LUT P0, PT, PT, PT, UP0, 0x80, 0x0 ;  /* 0x000000000000781c */ /* 0x000fda0003f0f008 */
[----:B------:R-:W-:Y:S05]  /*1190*/  @!P0 BRA `(.L_x_1) ;  /* 0x00007d2000008947 */ /* 0x000fea0003800000 */
[----:B-1----:R-:W-:Y:S02]  /*11a0*/  UISETP.NE.AND UP0, UPT, UR24, -0x1, UPT ;  /* 0xffffffff1800788c */ /* 0x002fe4000bf05270 */
[----:B------:R-:W-:Y:S02]  /*11b0*/  UIADD3 UR7, UR26, 0x3f, URZ ;  /* 0x0000003f1a077890 */ /* 0x000fe4000fffe03f */
[----:B------:R-:W-:Y:S02]  /*11c0*/  ULDC.64 UR8, c[0x0][0x190] ;  /* 0x0000640000087ab9 */ /* 0x000fe40000000a00 */
[----:B------:R-:W-:Y:S01]  /*11d0*/  UIMAD.WIDE.U32 UR10, UR18, UR8, URZ ;  /* 0x00000008120a72a5 */ /* 0x000fe2000f8e003f */
[----:B------:R-:W-:Y:S01]  /*11e0*/  PLOP3.LUT P0, PT, PT, PT, UP0, 0x80, 0x0 ;  /* 0x000000000000781c */ /* 0x000fe20003f0f008 */
[----:B------:R-:W-:Y:S02]  /*11f0*/  USHF.R.S32.HI UR8, URZ, 0x1f, UR7 ;  /* 0x0000001f3f087899 */ /* 0x000fe40008011407 */
[----:B------:R-:W-:-:S02]  /*1200*/  ULDC.64 UR16, c[0x0][0x178] ;  /* 0x00005e0000107ab9 */ /* 0x000fc40000000a00 */
[----:B------:R-:W-:Y:S02]  /*1210*/  UIMAD UR22, UR38, UR16, URZ ;  /* 0x00000010261672a4 */ /* 0x000fe4000f8e023f */
[----:B------:R-:W-:Y:S02]  /*1220*/  UISETP.NE.AND UP1, UPT, UR18, -0x1, UPT ;  /* 0xffffffff1200788c */ /* 0x000fe4000bf25270 */
[----:B------:R-:W-:Y:S02]  /*1230*/  ULEA.HI UR33, UR8, UR7, URZ, 0x6 ;  /* 0x0000000708217291 */ /* 0x000fe4000f8f303f */
[----:B------:R-:W-:Y:S02]  /*1240*/  @UP0 UIADD3 UR14, UR15, UR24, URZ ;  /* 0x000000180f0e0290 */ /* 0x000fe4000fffe03f */
[----:B------:R-:W-:Y:S02]  /*1250*/  ULDC.64 UR20, c[0x0][0x198] ;  /* 0x0000660000147ab9 */ /* 0x000fe40000000a00 */
[----:B------:R-:W-:-:S02]  /*1260*/  UIMAD.WIDE.U32 UR12, UR32, UR16, URZ ;  /* 0x00000010200c72a5 */ /* 0x000fc4000f8e003f */
[----:B------:R-:W-:Y:S02]  /*1270*/  UIMAD UR17, UR32, UR17, UR22 ;  /* 0x00000011201172a4 */ /* 0x000fe4000f8e0216 */
[----:B------:R-:W-:Y:S02]  /*1280*/  UIMAD UR23, UR18, UR9, URZ ;  /* 0x00000009121772a4 */ /* 0x000fe4000f8e023f */
[----:B------:R-:W-:Y:S02]  /*1290*/  ULOP3.LUT UR7, UR33, 0xffffffc0, URZ, 0xc0, !UPT ;  /* 0xffffffc021077892 */ /* 0x000fe4000f8ec03f */
[----:B------:R-:W-:Y:S02]  /*12a0*/  @UP0 UIMAD.WIDE.U32 UR8, UR14, UR20, URZ ;  /* 0x000000140e0802a5 */ /* 0x000fe4000f8e003f */
[----:B------:R-:W-:Y:S02]  /*12b0*/  UIADD3 UR34, UR13, UR17, URZ ;  /* 0x000000110d227290 */ /* 0x000fe4000fffe03f */
[----:B------:R-:W-:-:S02]  /*12c0*/  UIADD3 UR17, UR7, -0x40, URZ ;  /* 0xffffffc007117890 */ /* 0x000fc4000fffe03f */
[----:B------:R-:W-:Y:S02]  /*12d0*/  @UP1 UIADD3 UR34, UR11, UR23, URZ ;  /* 0x000000170b221290 */ /* 0x000fe4000fffe03f */
[----:B------:R-:W-:Y:S02]  /*12e0*/  @UP0 UIMAD UR28, UR14, UR21, UR9 ;  /* 0x000000150e1c02a4 */ /* 0x000fe4000f8e0209 */
[----:B------:R-:W-:Y:S02]  /*12f0*/  USEL UR39, UR12, UR10, !UP1 ;  /* 0x0000000a0c277287 */ /* 0x000fe4000c800000 */
[----:B------:R-:W-:Y:S02]  /*1300*/  USHF.R.S32.HI UR29, URZ, 0x1f, UR17 ;  /* 0x0000001f3f1d7899 */ /* 0x000fe40008011411 */
[----:B------:R-:W-:Y:S01]  /*1310*/  @UP0 UMOV UR23, UR8 ;  /* 0x0000000800170c82 */ /* 0x000fe20008000000 */
[----:B------:R-:W-:Y:S05]  /*1320*/  @P0 BRA `(.L_x_2) ;  /* 0x000000c000000947 */ /* 0x000fea0003800000 */
[----:B------:R-:W-:Y:S02]  /*1330*/  USHF.R.S32.HI UR7, URZ, 0x1f, UR15 ;  /* 0x0000001f3f077899 */ /* 0x000fe4000801140f */
[----:B------:R-:W-:-:S02]  /*1340*/  ULDC.64 UR10, c[0x0][0x198] ;  /* 0x00006600000a7ab9 */ /* 0x000fc40000000a00 */
[----:B------:R-:W-:Y:S02]  /*1350*/  UIMAD UR7, UR7, UR10, URZ ;  /* 0x0000000a070772a4 */ /* 0x000fe4000f8e023f */
[----:B------:R-:W-:Y:S02]  /*1360*/  UIMAD.WIDE.U32 UR8, UR15, UR10, URZ ;  /* 0x0000000a0f0872a5 */ /* 0x000fe4000f8e003f */
[----:B------:R-:W-:Y:S02]  /*1370*/  UIMAD UR11, UR15, UR11, UR7 ;  /* 0x0000000b0f0b72a4 */ /* 0x000fe4000f8e0207 */
[----:B------:R-:W-:Y:S02]  /*1380*/  ULDC.64 UR12, c[0x0][0x180] ;  /* 0x00006000000c7ab9 */ /* 0x000fe40000000a00 */
[----:B------:R-:W-:Y:S02]  /*1390*/  UIADD3 UR9, UR9, UR11, URZ ;  /* 0x0000000b09097290 */ /* 0x000fe4000fffe03f */
[----:B------:R-:W-:-:S02]  /*13a0*/  UIMAD UR7, UR38, UR12, URZ ;  /* 0x0000000c260772a4 */ /* 0x000fc4000f8e023f */
[----:B------:R-:W-:Y:S02]  /*13b0*/  UIMAD.WIDE.U32 UR8, UR32, UR12, UR8 ;  /* 0x0000000c200872a5 */ /* 0x000fe4000f8e0008 */
[----:B------:R-:W-:-:S04]  /*13c0*/  UIMAD UR7, UR32, UR13, UR7 ;  /* 0x0000000d200772a4 */ /* 0x000fc8000f8e0207 */
[----:B------:R-:W-:Y:S02]  /*13d0*/  UIADD3 UR28, UR9, UR7, URZ ;  /* 0x00000007091c7290 */ /* 0x000fe4000fffe03f */
[----:B------:R-:W-:Y:S02]  /*13e0*/  UMOV UR23, UR8 ;  /* 0x0000000800177c82 */ /* 0x000fe40008000000 */
.L_x_2:
[----:B------:R-:W-:Y:S02]  /*13f0*/  @UP0 UIADD3 UR7, UR15, UR24, URZ ;  /* 0x000000180f070290 */ /* 0x000fe4000fffe03f */
[----:B------:R-:W-:Y:S02]  /*1400*/  ULDC.64 UR10, c[0x0][0x1a0] ;  /* 0x00006800000a7ab9 */ /* 0x000fe40000000a00 */
[----:B------:R-:W-:-:S04]  /*1410*/  @UP0 UIMAD.WIDE.U32 UR8, UR7, UR10, URZ ;  /* 0x0000000a070802a5 */ /* 0x000fc8000f8e003f */
[----:B------:R-:W-:-:S03]  /*1420*/  @UP0 UIMAD UR31, UR7, UR11, UR9 ;  /* 0x0000000b071f02a4 */ /* 0x000fc6000f8e0209 */
[----:B------:R-:W-:Y:S01]  /*1430*/  @UP0 UMOV UR30, UR8 ;  /* 0x00000008001e0c82 */ /* 0x000fe20008000000 */
[----:B------:R-:W-:Y:S05]  /*1440*/  @P0 BRA `(.L_x_3) ;  /* 0x000000c000000947 */ /* 0x000fea0003800000 */
[----:B------:R-:W-:Y:S02]  /*1450*/  USHF.R.S32.HI UR7, URZ, 0x1f, UR15 ;  /* 0x0000001f3f077899 */ /* 0x000fe4000801140f */
[----:B------:R-:W-:Y:S02]  /*1460*/  ULDC.64 UR10, c[0x0][0x1a0] ;  /* 0x00006800000a7ab9 */ /* 0x000fe40000000a00 */
[----:B------:R-:W-:Y:S02]  /*1470*/  UIMAD UR7, UR7, UR10, URZ ;  /* 0x0000000a070772a4 */ /* 0x000fe4000f8e023f */
[----:B------:R-:W-:Y:S02]  /*1480*/  UIMAD.WIDE.U32 UR8, UR15, UR10, URZ ;  /* 0x0000000a0f0872a5 */ /* 0x000fe4000f8e003f */
[----:B------:R-:W-:-:S04]  /*1490*/  UIMAD UR11, UR15, UR11, UR7 ;  /* 0x0000000b0f0b72a4 */ /* 0x000fc8000f8e0207 */
[----:B------:R-:W-:-:S03]  /*14a0*/  UIADD3 UR9, UR9, UR11, URZ ;  /* 0x0000000b09097290 */ /* 0x000fc6000fffe03f */
[----:B------:R-:W-:Y:S02]  /*14b0*/  ULDC.64 UR10, c[0x0][0x188] ;  /* 0x00006200000a7ab9 */ /* 0x000fe40000000a00 */
[----:B------:R-:W-:Y:S02]  /*14c0*/  UIMAD UR7, UR38, UR10, URZ ;  /* 0x0000000a260772a4 */ /* 0x000fe4000f8e023f */
[----:B------:R-:W-:Y:S02]  /*14d0*/  UIMAD.WIDE.U32 UR8, UR32, UR10, UR8 ;  /* 0x0000000a200872a5 */ /* 0x000fe4000f8e0008 */
[----:B------:R-:W-:-:S04]  /*14e0*/  UIMAD UR7, UR32, UR11, UR7 ;  /* 0x0000000b200772a4 */ /* 0x000fc8000f8e0207 */
[----:B------:R-:W-:Y:S02]  /*14f0*/  UIADD3 UR31, UR9, UR7, URZ ;  /* 0x00000007091f7290 */ /* 0x000fe4000fffe03f */
[----:B------:R-:W-:Y:S02]  /*1500*/  UMOV UR30, UR8 ;  /* 0x00000008001e7c82 */ /* 0x000fe40008000000 */
.L_x_3:
[----:B------:R-:W-:Y:S01]  /*1510*/  IABS R8, c[0x0][0x1c8] ;  /* 0x0000720000087a13 */ /* 0x000fe20000000000 */
[----:B------:R-:W-:Y:S01]  /*1520*/  ULDC.64 UR10, c[0x0][0x370] ;  /* 0x0000dc00000a7ab9 */ /* 0x000fe20000000a00 */
[----:B--2---:R-:W-:Y:S01]  /*1530*/  IABS R7, UR35 ;  /* 0x0000002300077c13 */ /* 0x004fe20008000000 */
[----:B------:R-:W-:Y:S01]  /*1540*/  @UP1 UIMAD.WIDE.U32 UR8, UR18, UR10, URZ ;  /* 0x0000000a120812a5 */ /* 0x000fe2000f8e003f */
[----:B------:R-:W1:Y:S01]  /*1550*/  I2F.RP R4, R8 ;  /* 0x0000000800047306 */ /* 0x000e620000209400 */
[----:B------:R-:W-:Y:S01]  /*1560*/  ULDC UR12, c[0x0][0x224] ;  /* 0x00008900000c7ab9 */ /* 0x000fe20000000800 */
[----:B------:R-:W-:Y:S01]  /*1570*/  ISETP.NE.AND P1, PT, RZ, c[0x0][0x1c8], PT ;  /* 0x00007200ff007a0c */ /* 0x000fe20003f25270 */
[----:B------:R-:W-:Y:S02]  /*1580*/  @UP1 UIMAD UR27, UR18, UR11, UR9 ;  /* 0x0000000b121b12a4 */ /* 0x000fe4000f8e0209 */
[----:B------:R-:W-:-:S02]  /*1590*/  USHF.R.S32.HI UR16, URZ, 0x1f, UR25 ;  /* 0x0000001f3f107899 */ /* 0x000fc40008011419 */
[----:B------:R-:W-:Y:S02]  /*15a0*/  @UP1 UMOV UR22, UR8 ;  /* 0x0000000800161c82 */ /* 0x000fe40008000000 */
[----:B------:R-:W-:Y:S02]  /*15b0*/  ULDC.64 UR8, c[0x0][0x368] ;  /* 0x0000da0000087ab9 */ /* 0x000fe40000000a00 */
[----:B------:R-:W-:Y:S02]  /*15c0*/  @!UP1 UIMAD UR7, UR38, UR8, URZ ;  /* 0x00000008260792a4 */ /* 0x000fe4000f8e023f */
[----:B------:R-:W-:Y:S02]  /*15d0*/  ULDC.64 UR10, c[0x0][0x3d8] ;  /* 0x0000f600000a7ab9 */ /* 0x000fe40000000a00 */
[----:B------:R-:W-:Y:S01]  /*15e0*/  @!UP1 UIMAD UR7, UR32, UR9, UR7 ;  /* 0x00000009200792a4 */ /* 0x000fe2000f8e0207 */
[----:B-1----:R-:W1:Y:S01]  /*15f0*/  MUFU.RCP R4, R4 ;  /* 0x0000000400047308 */ /* 0x002e620000001000 */
[----:B------:R-:W-:-:S04]  /*1600*/  @!UP1 UIMAD.WIDE.U32 UR8, UR32, UR8, URZ ;  /* 0x00000008200892a5 */ /* 0x000fc8000f8e003f */
[----:B------:R-:W-:Y:S02]  /*1610*/  @!UP1 UIADD3 UR27, UR9, UR7, URZ ;  /* 0x00000007091b9290 */ /* 0x000fe4000fffe03f */
[----:B------:R-:W-:Y:S02]  /*1620*/  UIMAD UR7, UR38, UR12, UR51 ;  /* 0x0000000c260772a4 */ /* 0x000fe4000f8e0233 */
[----:B------:R-:W-:Y:S02]  /*1630*/  @!UP1 UMOV UR22, UR8 ;  /* 0x0000000800169c82 */ /* 0x000fe40008000000 */
[----:B------:R-:W-:Y:S02]  /*1640*/  UIADD3 UR7, UR43, UR7, URZ ;  /* 0x000000072b077290 */ /* 0x000fe4000fffe03f */
[----:B------:R-:W-:Y:S02]  /*1650*/  UIMAD.WIDE.U32 UR8, UR36, UR18, URZ ;  /* 0x00000012240872a5 */ /* 0x000fe4000f8e003f */
[----:B------:R-:W-:Y:S01]  /*1660*/  UIMAD UR7, UR36, UR7, UR50 ;  /* 0x00000007240772a4 */ /* 0x000fe2000f8e0232 */
[----:B-1----:R-:W-:Y:S01]  /*1670*/  IADD3 R4, R4, 0xffffffe, RZ ;  /* 0x0ffffffe04047810 */ /* 0x002fe20007ffe0ff */
[----:B------:R-:W-:-:S02]  /*1680*/  USEL UR21, UR40, UR8, !UP1 ;  /* 0x0000000828157287 */ /* 0x000fc4000c800000 */
[----:B------:R-:W-:Y:S01]  /*1690*/  UIADD3 UR13, UR41, UR7, URZ ;  /* 0x00000007290d7290 */ /* 0x000fe2000fffe03f */
[----:B------:R-:W1:Y:S01]  /*16a0*/  F2I.FTZ.U32.TRUNC.NTZ R5, R4 ;  /* 0x0000000400057305 */ /* 0x000e62000021f000 */
[----:B------:R-:W-:Y:S02]  /*16b0*/  UIMAD UR7, UR37, UR18, URZ ;  /* 0x00000012250772a4 */ /* 0x000fe4000f8e023f */
[----:B------:R-:W-:Y:S02]  /*16c0*/  USHF.L.U32 UR12, UR32, 0x7, URZ ;  /* 0x00000007200c7899 */ /* 0x000fe4000800063f */
[----:B------:R-:W-:Y:S02]  /*16d0*/  @UP1 UIADD3 UR13, UR9, UR7, URZ ;  /* 0x00000007090d1290 */ /* 0x000fe4000fffe03f */
[----:B------:R-:W-:Y:S02]  /*16e0*/  UIMAD.WIDE.U32 UR8, UR61, UR10, URZ ;  /* 0x0000000a3d0872a5 */ /* 0x000fe4000f8e003f */
[----:B------:R-:W-:-:S02]  /*16f0*/  USHF.L.U64.HI UR7, UR32, 0x7, UR38 ;  /* 0x0000000720077899 */ /* 0x000fc40008010226 */
[----:B------:R-:W-:Y:S02]  /*1700*/  USEL UR20, UR8, URZ, UP3 ;  /* 0x0000003f08147287 */ /* 0x000fe40009800000 */
[----:B------:R-:W-:Y:S02]  /*1710*/  USEL UR8, UR12, URZ, UP6 ;  /* 0x0000003f0c087287 */ /* 0x000fe4000b000000 */
[----:B------:R-:W-:Y:S01]  /*1720*/  USEL UR7, UR7, URZ, UP6 ;  /* 0x0000003f07077287 */ /* 0x000fe2000b000000 */
[----:B-1----:R-:W-:Y:S01]  /*1730*/  IMAD.MOV R4, RZ, RZ, -R5 ;  /* 0x000000ffff047224 */ /* 0x002fe200078e0a05 */
[----:B------:R-:W-:Y:S02]  /*1740*/  UIADD3 UR8, UP0, UR17, UR8, URZ ;  /* 0x0000000811087290 */ /* 0x000fe4000ff1e03f */
[----:B------:R-:W-:Y:S01]  /*1750*/  UIMAD UR11, UR61, UR11, UR9 ;  /* 0x0000000b3d0b72a4 */ /* 0x000fe2000f8e0209 */
[----:B------:R-:W-:Y:S01]  /*1760*/  IMAD R6, R4, R8, RZ ;  /* 0x0000000804067224 */ /* 0x000fe200078e02ff */
[----:B------:R-:W-:Y:S01]  /*1770*/  UIADD3.X UR9, UR29, UR7, URZ, UP0, !UPT ;  /* 0x000000071d097290 */ /* 0x000fe200087fe43f */
[----:B------:R-:W-:Y:S01]  /*1780*/  IMAD.MOV.U32 R4, RZ, RZ, RZ ;  /* 0x000000ffff047224 */ /* 0x000fe200078e00ff */
[----:B------:R-:W-:-:S02]  /*1790*/  UIMAD UR7, UR37, UR8, URZ ;  /* 0x00000008250772a4 */ /* 0x000fc4000f8e023f */
[----:B------:R-:W-:Y:S01]  /*17a0*/  ULDC UR12, c[0x0][0x234] ;  /* 0x00008d00000c7ab9 */ /* 0x000fe20000000800 */
[----:B------:R-:W-:Y:S01]  /*17b0*/  IMAD.HI.U32 R4, R5, R6, R4 ;  /* 0x0000000605047227 */ /* 0x000fe200078e0004 */
[----:B------:R-:W-:Y:S02]  /*17c0*/  UIMAD UR10, UR36, UR9, UR7 ;  /* 0x00000009240a72a4 */ /* 0x000fe4000f8e0207 */
[----:B------:R-:W-:Y:S01]  /*17d0*/  @UP2 USEL UR7, UR53, UR18, !UP1 ;  /* 0x0000001235072287 */ /* 0x000fe2000c800000 */
[----:B------:R-:W-:Y:S01]  /*17e0*/  IMAD.MOV.U32 R5, RZ, RZ, R7 ;  /* 0x000000ffff057224 */ /* 0x000fe200078e0007 */
[----:B------:R-:W-:Y:S02]  /*17f0*/  UIMAD.WIDE.U32 UR8, UR36, UR8, URZ ;  /* 0x00000008240872a5 */ /* 0x000fe4000f8e003f */
[----:B------:R-:W-:Y:S01]  /*1800*/  @UP2 UIMAD UR14, UR35, UR12, UR7 ;  /* 0x0000000c230e22a4 */ /* 0x000fe2000f8e0207 */
[----:B------:R-:W-:Y:S01]  /*1810*/  IMAD.HI.U32 R4, R4, R5, RZ ;  /* 0x0000000504047227 */ /* 0x000fe200078e00ff */
[----:B------:R-:W-:-:S02]  /*1820*/  USEL UR11, UR11, URZ, UP3 ;  /* 0x0000003f0b0b7287 */ /* 0x000fc40009800000 */
[----:B------:R-:W-:Y:S01]  /*1830*/  UIADD3 UR10, UR9, UR10, URZ ;  /* 0x0000000a090a7290 */ /* 0x000fe2000fffe03f */
[----:B------:R-:W-:Y:S02]  /*1840*/  IMAD.MOV R6, RZ, RZ, -R4 ;  /* 0x000000ffff067224 */ /* 0x000fe400078e0a04 */
[----:B------:R-:W-:Y:S02]  /*1850*/  @!UP2 UMOV UR14, UR48 ;  /* 0x00000030000eac82 */ /* 0x000fe40008000000 */
[----:B------:R-:W-:-:S05]  /*1860*/  IMAD R5, R8, R6, R5 ;  /* 0x0000000608057224 */ /* 0x000fca00078e0205 */
[----:B------:R-:W-:-:S13]  /*1870*/  ISETP.GT.U32.AND P0, PT, R8, R5, PT ;  /* 0x000000050800720c */ /* 0x000fda0003f04070 */
[----:B------:R-:W-:Y:S01]  /*1880*/  @!P0 IMAD.IADD R5, R5, 0x1, -R8 ;  /* 0x0000000105058824 */ /* 0x000fe200078e0a08 */
[----:B------:R-:W-:Y:S02]  /*1890*/  @!P0 IADD3 R4, R4, 0x1, RZ ;  /* 0x0000000104048810 */ /* 0x000fe40007ffe0ff */
[----:B------:R-:W-:Y:S02]  /*18a0*/  ISETP.LE.AND P0, PT, RZ, UR55, PT ;  /* 0x00000037ff007c0c */ /* 0x000fe4000bf03270 */
[----:B------:R-:W-:-:S13]  /*18b0*/  ISETP.GE.U32.AND P2, PT, R5, R8, PT ;  /* 0x000000080500720c */ /* 0x000fda0003f46070 */
[----:B------:R-:W-:-:S05]  /*18c0*/  @P2 IADD3 R4, R4, 0x1, RZ ;  /* 0x0000000104042810 */ /* 0x000fca0007ffe0ff */
[----:B------:R-:W-:-:S04]  /*18d0*/  IMAD.MOV.U32 R18, RZ, RZ, R4 ;  /* 0x000000ffff127224 */ /* 0x000fc800078e0004 */
[----:B------:R-:W-:Y:S01]  /*18e0*/  @!P0 IMAD.MOV R18, RZ, RZ, -R18 ;  /* 0x000000ffff128224 */ /* 0x000fe200078e0a12 */
[----:B------:R-:W-:Y:S02]  /*18f0*/  PLOP3.LUT P0, PT, PT, PT, UP2, 0x80, 0x0 ;  /* 0x000000000000781c */ /* 0x000fe40003f0f028 */
[----:B------:R-:W-:-:S04]  /*1900*/  @!P1 LOP3.LUT R18, RZ, c[0x0][0x1c8], RZ, 0x33, !PT ;  /* 0x00007200ff129a12 */ /* 0x000fc800078e33ff */
[----:B------:R-:W-:-:S07]  /*1910*/  SHF.R.S32.HI R23, RZ, 0x1f, R18 ;  /* 0x0000001fff177819 */ /* 0x000fce0000011412 */
[----:B------:R-:W-:Y:S05]  /*1920*/  @!P0 BRA `(.L_x_4) ;  /* 0x0000005000008947 */ /* 0x000fea0003800000 */
[----:B------:R-:W-:Y:S02]  /*1930*/  ULDC UR7, c[0x0][0x224] ;  /* 0x0000890000077ab9 */ /* 0x000fe40000000800 */
[----:B------:R-:W-:-:S04]  /*1940*/  @!UP1 UIMAD UR18, UR32, UR7, URZ ;  /* 0x00000007201292a4 */ /* 0x000fc8000f8e023f */
[----:B------:R-:W-:-:S04]  /*1950*/  ULEA UR7, UR32, UR18, 0x7 ;  /* 0x0000001220077291 */ /* 0x000fc8000f8e383f */
[----:B------:R-:W-:Y:S01]  /*1960*/  UIMAD UR12, UR54, UR35, UR7 ;  /* 0x00000023360c72a4 */ /* 0x000fe2000f8e0207 */
[----:B------:R-:W-:Y:S05]  /*1970*/  BRA `(.L_x_5) ;  /* 0x0000001000007947 */ /* 0x000fea0003800000 */
.L_x_4:
[----:B------:R-:W-:Y:S02]  /*1980*/  UMOV UR12, UR49 ;  /* 0x00000031000c7c82 */ /* 0x000fe40008000000 */
.L_x_5:
[----:B------:R-:W2:Y:S04]  /*1990*/  LDL.64 R4, [R1+0x48] ;  /* 0x0000480001047983 */ /* 0x000ea80000100a00 */
[----:B------:R1:W2:Y:S01]  /*19a0*/  LDL.64 R30, [R1+0x48] ;  /* 0x00004800011e7983 */ /* 0x0002a20000100a00 */
[----:B------:R-:W-:Y:S01]  /*19b0*/  UIADD3 UR8, UP5, UP4, UR8, UR44, UR46 ;  /* 0x0000002c08087290 */ /* 0x000fe2000fcbe02e */
[----:B------:R-:W-:Y:S01]  /*19c0*/  IMAD.U32 R11, RZ, RZ, UR35 ;  /* 0x00000023ff0b7e24 */ /* 0x000fe2000f8e00ff */
[----:B------:R-:W-:Y:S01]  /*19d0*/  UMOV UR38, 0x4 ;  /* 0x0000000400267882 */ /* 0x000fe20000000000 */
[----:B------:R-:W3:Y:S01]  /*19e0*/  S2R R32, SR_TID.X ;  /* 0x0000000000207919 */ /* 0x000ee20000002100 */
[----:B------:R-:W-:Y:S01]  /*19f0*/  UIADD3 UR20, UP1, UP0, UR20, UR8, UR21 ;  /* 0x0000000814147290 */ /* 0x000fe2000f83e015 */
[----:B------:R-:W-:Y:S01]  /*1a00*/  IMAD.U32 R16, RZ, RZ, UR35 ;  /* 0x00000023ff107e24 */ /* 0x000fe2000f8e00ff */
[----:B------:R-:W-:Y:S01]  /*1a10*/  UIADD3.X UR7, UR10, UR47, UR52, UP5, UP4 ;  /* 0x0000002f0a077290 */ /* 0x000fe2000afe8434 */
[----:B------:R-:W4:Y:S01]  /*1a20*/  S2R R33, SR_TID.X ;  /* 0x0000000000217919 */ /* 0x000f220000002100 */
[----:B------:R-:W-:Y:S01]  /*1a30*/  ULDC.64 UR8, c[0x0][0x1a8] ;  /* 0x00006a0000087ab9 */ /* 0x000fe20000000a00 */
[----:B------:R-:W-:Y:S01]  /*1a40*/  BSSY B1, `(.L_x_1) ;  /* 0x0000747000017945 */ /* 0x000fe20003800000 */
[----:B------:R-:W-:Y:S01]  /*1a50*/  UIADD3.X UR13, UR11, UR7, UR13, UP1, UP0 ;  /* 0x000000070b0d7290 */ /* 0x000fe20008fe040d */
[----:B------:R-:W5:Y:S01]  /*1a60*/  S2R R27, SR_TID.X ;  /* 0x00000000001b7919 */ /* 0x000f620000002100 */
[----:B------:R-:W-:-:S02]  /*1a70*/  UIMAD UR7, UR60, UR8, URZ ;  /* 0x000000083c0772a4 */ /* 0x000fc4000f8e023f */
[----:B------:R-:W-:Y:S02]  /*1a80*/  UISETP.GE.AND UP0, UPT, UR26, 0x1, UPT ;  /* 0x000000011a00788c */ /* 0x000fe4000bf06270 */
[----:B------:R-:W-:Y:S02]  /*1a90*/  UIMAD UR11, UR35, UR9, UR7 ;  /* 0x00000009230b72a4 */ /* 0x000fe4000f8e0207 */
[----:B------:R-:W-:Y:S02]  /*1aa0*/  ULEA.HI.SX32 UR18, UR33, 0xffffffff, 0x1a ;  /* 0xffffffff21127891 */ /* 0x000fe4000f8fd23f */
[----:B------:R-:W-:Y:S02]  /*1ab0*/  ULDC.64 UR8, c[0x0][0x378] ;  /* 0x0000de0000087ab9 */ /* 0x000fe40000000a00 */
[----:B------:R-:W-:-:S04]  /*1ac0*/  UIMAD UR7, UR60, UR8, URZ ;  /* 0x000000083c0772a4 */ /* 0x000fc8000f8e023f */
[----:B------:R-:W-:Y:S01]  /*1ad0*/  UIMAD UR10, UR35, UR9, UR7 ;  /* 0x00000009230a72a4 */ /* 0x000fe2000f8e0207 */
[----:B---3--:R-:W-:Y:S02]  /*1ae0*/  SHF.R.S32.HI R32, RZ, 0x1f, R32 ;  /* 0x0000001fff207819 */ /* 0x008fe40000011420 */
[----:B------:R-:W-:Y:S02]  /*1af0*/  ULDC.64 UR8, c[0x0][0x370] ;  /* 0x0000dc0000087ab9 */ /* 0x000fe40000000a00 */
[----:B----4-:R-:W-:Y:S01]  /*1b00*/  LEA.HI R32, R32, R33, RZ, 0x3 ;  /* 0x0000002120207211 */ /* 0x010fe200078f18ff */
[----:B------:R-:W-:Y:S02]  /*1b10*/  UIMAD UR7, UR29, UR8, URZ ;  /* 0x000000081d0772a4 */ /* 0x000fe4000f8e023f */
[----:B------:R-:W-:Y:S01]  /*1b20*/  UIADD3 UR8, UR17, UR12, URZ ;  /* 0x0000000c11087290 */ /* 0x000fe2000fffe03f */
[----:B------:R-:W-:Y:S01]  /*1b30*/  SHF.R.S32.HI R32, RZ, 0x3, R32 ;  /* 0x00000003ff207819 */ /* 0x000fe20000011420 */
[----:B------:R-:W-:Y:S01]  /*1b40*/  UIMAD UR7, UR17, UR9, UR7 ;  /* 0x00000009110772a4 */ /* 0x000fe2000f8e0207 */
[----:B-----5:R-:W-:Y:S01]  /*1b50*/  SHF.R.S32.HI R28, RZ, 0x1f, R27 ;  /* 0x0000001fff1c7819 */ /* 0x020fe2000001141b */
[----:B------:R-:W-:Y:S01]  /*1b60*/  UIADD3 UR12, UR17, UR14, URZ ;  /* 0x0000000e110c7290 */ /* 0x000fe2000fffe03f */
[----:B------:R-:W-:-:S02]  /*1b70*/  IADD3 R9, P1, R32, UR17, RZ ;  /* 0x0000001120097c10 */ /* 0x000fc4000ff3e0ff */
[----:B------:R-:W-:Y:S02]  /*1b80*/  SHF.R.S32.HI R26, RZ, 0x1f, R32 ;  /* 0x0000001fff1a7819 */ /* 0x000fe40000011420 */
[----:B------:R-:W-:Y:S02]  /*1b90*/  LEA.HI R25, R28, R27, RZ, 0x5 ;  /* 0x0000001b1c197211 */ /* 0x000fe400078f28ff */
[----:B------:R-:W-:Y:S02]  /*1ba0*/  IADD3.X R10, R26, UR29, RZ, P1, !PT ;  /* 0x0000001d1a0a7c10 */ /* 0x000fe40008ffe4ff */
[----:B------:R-:W-:-:S03]  /*1bb0*/  SHF.R.S32.HI R24, RZ, 0x5, R25 ;  /* 0x00000005ff187819 */ /* 0x000fc60000011419 */
[----:B------:R-:W-:Y:S02]  /*1bc0*/  IMAD R10, R10, c[0x0][0x190], RZ ;  /* 0x000064000a0a7a24 */ /* 0x000fe400078e02ff */
[----:B--2---:R-:W-:-:S05]  /*1bd0*/  IMAD.MOV.U32 R30, RZ, RZ, R4 ;  /* 0x000000ffff1e7224 */ /* 0x004fca00078e0004 */
[----:B------:R-:W-:Y:S02]  /*1be0*/  SHF.R.S32.HI R31, RZ, 0x1f, R30 ;  /* 0x0000001fff1f7819 */ /* 0x000fe4000001141e */
[----:B------:R-:W-:-:S03]  /*1bf0*/  IADD3 R4, P0, R30, UR22, RZ ;  /* 0x000000161e047c10 */ /* 0x000fc6000ff1e0ff */
[----:B------:R-:W-:Y:S01]  /*1c00*/  IMAD.WIDE.U32 R6, R9, c[0x0][0x190], R30 ;  /* 0x0000640009067a25 */ /* 0x000fe200078e001e */
[----:B------:R-:W-:Y:S01]  /*1c10*/  IADD3.X R5, R31, UR27, RZ, P0, !PT ;  /* 0x0000001b1f057c10 */ /* 0x000fe200087fe4ff */
[----:B------:R1:W-:Y:S02]  /*1c20*/  STL [R1+0x4c], R31 ;  /* 0x00004c1f01007387 */ /* 0x0003e40000100800 */
[----:B------:R-:W-:Y:S01]  /*1c30*/  IMAD R9, R9, c[0x0][0x194], R10 ;  /* 0x0000650009097a24 */ /* 0x000fe200078e020a */
[----:B------:R-:W-:Y:S01]  /*1c40*/  IADD3 R8, P0, R6, UR39, RZ ;  /* 0x0000002706087c10 */ /* 0x000fe2000ff1e0ff */
[----:B------:R-:W-:-:S03]  /*1c50*/  IMAD.U32 R6, RZ, RZ, UR17 ;  /* 0x00000011ff067e24 */ /* 0x000fc6000f8e00ff */
[----:B------:R-:W-:Y:S01]  /*1c60*/  IADD3.X R9, R7, UR34, R9, P0, !PT ;  /* 0x0000002207097c10 */ /* 0x000fe200087fe409 */
[----:B------:R-:W-:Y:S01]  /*1c70*/  IMAD.WIDE.U32 R4, R6, c[0x0][0x370], R4 ;  /* 0x0000dc0006047a25 */ /* 0x000fe200078e0004 */
[----:B------:R-:W-:-:S03]  /*1c80*/  LOP3.LUT R6, R25, 0xffffffe0, RZ, 0xc0, !PT ;  /* 0xffffffe019067812 */ /* 0x000fc600078ec0ff */
[----:B------:R-:W-:Y:S01]  /*1c90*/  IMAD.WIDE.U32 R16, R16, c[0x0][0x1a8], R8 ;  /* 0x00006a0010107a25 */ /* 0x000fe200078e0008 */
[----:B------:R-:W-:-:S03]  /*1ca0*/  IADD3 R5, R5, UR7, RZ ;  /* 0x0000000705057c10 */ /* 0x000fc6000fffe0ff */
[----:B------:R-:W-:Y:S01]  /*1cb0*/  IMAD.IADD R20, R27, 0x1, -R6 ;  /* 0x000000011b147824 */ /* 0x000fe200078e0a06 */
[----:B------:R-:W-:Y:S01]  /*1cc0*/  IADD3 R21, R17, UR11, RZ ;  /* 0x0000000b11157c10 */ /* 0x000fe2000fffe0ff */
[----:B------:R-:W-:Y:S01]  /*1cd0*/  IMAD.WIDE.U32 R4, R11, c[0x0][0x378], R4 ;  /* 0x0000de000b047a25 */ /* 0x000fe200078e0004 */
[----:B------:R-:W-:-:S03]  /*1ce0*/  LEA R12, P2, R16, c[0x0][0x160], 0x1 ;  /* 0x00005800100c7a11 */ /* 0x000fc600078408ff */
[----:B------:R-:W-:Y:S01]  /*1cf0*/  IMAD R10, R24, UR45, R20 ;  /* 0x0000002d180a7c24 */ /* 0x000fe2000f8e0214 */
[----:B------:R-:W-:Y:S01]  /*1d00*/  IADD3 R7, R5, UR10, RZ ;  /* 0x0000000a05077c10 */ /* 0x000fe2000fffe0ff */
[----:B------:R-:W-:Y:S01]  /*1d10*/  IMAD.MOV.U32 R6, RZ, RZ, R4 ;  /* 0x000000ffff067224 */ /* 0x000fe200078e0004 */
[----:B------:R-:W-:Y:S01]  /*1d20*/  LEA.HI.X R13, R16, c[0x0][0x164], R21, 0x1, P2 ;  /* 0x00005900100d7a11 */ /* 0x000fe200010f0c15 */
[----:B------:R-:W-:Y:S01]  /*1d30*/  IMAD R4, R26, c[0x0][0x370], RZ ;  /* 0x0000dc001a047a24 */ /* 0x000fe200078e02ff */
[----:B------:R-:W-:Y:S01]  /*1d40*/  IADD3 R5, P0, R10, UR20, RZ ;  /* 0x000000140a057c10 */ /* 0x000fe2000ff1e0ff */
[----:B------:R-:W-:Y:S01]  /*1d50*/  IMAD.WIDE.U32 R6, R32, c[0x0][0x370], R6 ;  /* 0x0000dc0020067a25 */ /* 0x000fe200078e0006 */
[----:B------:R-:W-:Y:S02]  /*1d60*/  ULDC.64 UR20, c[0x0][0x3c8] ;  /* 0x0000f20000147ab9 */ /* 0x000fe40000000a00 */
[----:B------:R-:W-:Y:S01]  /*1d70*/  LEA.HI.X.SX32 R10, R10, UR13, 0x1, P0 ;  /* 0x0000000d0a0a7c11 */ /* 0x000fe200080f0eff */
[----:B------:R-:W-:Y:S01]  /*1d80*/  IMAD R4, R32, c[0x0][0x374], R4 ;  /* 0x0000dd0020047a24 */ /* 0x000fe200078e0204 */
[----:B------:R-:W-:Y:S01]  /*1d90*/  LEA R14, P0, R5, c[0x0][0x350], 0x2 ;  /* 0x0000d400050e7a11 */ /* 0x000fe200078010ff */
[----:B------:R-:W-:-:S02]  /*1da0*/  UIMAD.WIDE UR8, UR8, UR38, UR20 ;  /* 0x00000026080872a5 */ /* 0x000fc4000f8e0214 */
[----:B------:R-:W-:Y:S01]  /*1db0*/  IMAD.IADD R19, R7, 0x1, R4 ;  /* 0x0000000107137824 */ /* 0x000fe200078e0204 */
[----:B------:R-:W-:Y:S01]  /*1dc0*/  LEA.HI.X R15, R5, c[0x0][0x354], R10, 0x2, P0 ;  /* 0x0000d500050f7a11 */ /* 0x000fe200000f140a */
[----:B------:R-:W-:Y:S01]  /*1dd0*/  ULDC.64 UR20, c[0x0][0x200] ;  /* 0x0000800000147ab9 */ /* 0x000fe20000000a00 */
[----:B------:R-:W-:Y:S01]  /*1de0*/  PLOP3.LUT P0, PT, PT, PT, UP0, 0x80, 0x0 ;  /* 0x000000000000781c */ /* 0x000fe20003f0f008 */
[----:B------:R-:W-:Y:S01]  /*1df0*/  UIMAD.WIDE UR12, UR12, UR38, UR20 ;  /* 0x000000260c0c72a5 */ /* 0x000fe2000f8e0214 */
[----:B------:R-:W-:-:S04]  /*1e00*/  LEA R10, P1, R6, c[0x0][0x330], 0x1 ;  /* 0x0000cc00060a7a11 */ /* 0x000fc800078208ff */
[----:B------:R-:W-:-:S07]  /*1e10*/  LEA.HI.X R11, R6, c[0x0][0x334], R19, 0x1, P1 ;  /* 0x0000cd00060b7a11 */ /* 0x000fce00008f0c13 */
[----:B------:R-:W-:Y:S05]  /*1e20*/  @!P0 BRA `(.L_x_6) ;  /* 0x0000674000008947 */ /* 0x000fea0003800000 */
[----:B-1----:R-:W2:Y:S01]  /*1e30*/  LDL R29, [R1+0x2c] ;  /* 0x00002c00011d7983 */ /* 0x002ea20000100800 */
[----:B------:R-:W-:Y:S01]  /*1e40*/  PLOP3.LUT P0, PT, PT, PT, UP3, 0x80, 0x0 ;  /* 0x000000000000781c */ /* 0x000fe20003f0f038 */
[----:B------:R-:W-:Y:S01]  /*1e50*/  UIMAD UR14, UR19, -0x40, UR6 ;  /* 0xffffffc0130e78a4 */ /* 0x000fe2000f8e0206 */
[----:B------:R-:W-:Y:S01]  /*1e60*/  IMAD.MOV.U32 R34, RZ, RZ, R12 ;  /* 0x000000ffff227224 */ /* 0x000fe200078e000c */
[----:B------:R-:W-:Y:S01]  /*1e70*/  MOV R35, R13 ;  /* 0x0000000d00237202 */ /* 0x000fe20000000f00 */
[----:B------:R-:W-:Y:S01]  /*1e80*/  ULDC.64 UR10, c[0x0][0x1a0] ;  /* 0x00006800000a7ab9 */ /* 0x000fe20000000a00 */
[----:B------:R-:W-:Y:S01]  /*1e90*/  IMAD.MOV.U32 R36, RZ, RZ, R10 ;  /* 0x000000ffff247224 */ /* 0x000fe200078e000a */
[----:B------:R-:W-:Y:S01]  /*1ea0*/  MOV R37, R11 ;  /* 0x0000000b00257202 */ /* 0x000fe20000000f00 */
[----:B------:R-:W-:-:S06]  /*1eb0*/  UIMAD UR7, UR16, UR10, URZ ;  /* 0x0000000a100772a4 */ /* 0x000fcc000f8e023f */
[----:B------:R-:W-:Y:S01]  /*1ec0*/  @P0 BAR.SYNC.DEFER_BLOCKING 0x0 ;  /* 0x0000000000000b1d */ /* 0x000fe20000010000 */
[----:B------:R-:W-:Y:S01]  /*1ed0*/  ISETP.GE.AND P6, PT, R32, UR14, PT ;  /* 0x0000000e20007c0c */ /* 0x000fe2000bfc6270 */
[----:B------:R-:W-:Y:S01]  /*1ee0*/  UIMAD UR7, UR25, UR11, UR7 ;  /* 0x0000000b190772a4 */ /* 0x000fe2000f8e0207 */
[----:B------:R-:W-:-:S03]  /*1ef0*/  MOV R22, UR25 ;  /* 0x0000001900167c02 */ /* 0x000fc60008000f00 */
[----:B------:R1:W-:Y:S01]  /*1f00*/  STL.64 [R1+0x30], R14 ;  /* 0x0000300e01007387 */ /* 0x0003e20000100a00 */
[----:B------:R-:W-:Y:S01]  /*1f10*/  UMOV UR11, UR8 ;  /* 0x00000008000b7c82 */ /* 0x000fe20008000000 */
[----:B------:R-:W-:Y:S01]  /*1f20*/  IMAD.WIDE.U32 R4, R22, c[0x0][0x1a0], R30 ;  /* 0x0000680016047a25 */ /* 0x000fe200078e001e */
[----:B------:R-:W-:Y:S01]  /*1f30*/  UMOV UR10, UR9 ;  /* 0x00000009000a7c82 */ /* 0x000fe20008000000 */
[----:B------:R3:W-:Y:S01]  /*1f40*/  STL.64 [R1+0x40], R34 ;  /* 0x0000402201007387 */ /* 0x0007e20000100a00 */
[----:B------:R-:W-:Y:S01]  /*1f50*/  UMOV UR9, UR12 ;  /* 0x0000000c00097c82 */ /* 0x000fe20008000000 */
[----:B------:R-:W-:Y:S01]  /*1f60*/  BSSY B0, `(.L_x_7) ;  /* 0x0000030000007945 */ /* 0x000fe20003800000 */
[----:B------:R-:W-:Y:S01]  /*1f70*/  IADD3 R8, P0, R4, UR30, RZ ;  /* 0x0000001e04087c10 */ /* 0x000fe2000ff1e0ff */
[----:B------:R3:W-:Y:S01]  /*1f80*/  STL.64 [R1+0x38], R36 ;  /* 0x0000382401007387 */ /* 0x0007e20000100a00 */
[----:B------:R-:W-:Y:S01]  /*1f90*/  MOV R4, UR7 ;  /* 0x0000000700047c02 */ /* 0x000fe20008000f00 */
[----:B------:R-:W-:-:S02]  /*1fa0*/  UMOV UR8, UR13 ;  /* 0x0000000d00087c82 */ /* 0x000fc40008000000 */
[----:B------:R-:W-:Y:S01]  /*1fb0*/  UMOV UR7, UR18 ;  /* 0x0000001200077c82 */ /* 0x000fe20008000000 */
[----:B------:R-:W-:Y:S01]  /*1fc0*/  IADD3.X R9, R5, UR31, R4, P0, !PT ;  /* 0x0000001f05097c10 */ /* 0x000fe200087fe404 */
[----:B------:R-:W-:-:S04]  /*1fd0*/  IMAD R4, R23, c[0x0][0x1b8], RZ ;  /* 0x00006e0017047a24 */ /* 0x000fc800078e02ff */
[C---:B------:R-:W-:Y:S02]  /*1fe0*/  IMAD R4, R18.reuse, c[0x0][0x1bc], R4 ;  /* 0x00006f0012047a24 */ /* 0x040fe400078e0204 */
[----:B------:R-:W-:-:S04]  /*1ff0*/  IMAD.WIDE.U32 R8, R18, c[0x0][0x1b8], R8 ;  /* 0x00006e0012087a25 */ /* 0x000fc800078e0008 */
[----:B-1----:R-:W-:Y:S01]  /*2000*/  IMAD.IADD R15, R9, 0x1, R4 ;  /* 0x00000001090f7824 */ /* 0x002fe200078e0204 */
[----:B--2---:R3:W-:Y:S04]  /*2010*/  @P6 STS.128 [R29+0x12000], RZ ;  /* 0x012000ff1d006388 */ /* 0x0047e80000000c00 */
[----:B------:R3:W-:Y:S04]  /*2020*/  @P6 STS.128 [R29+0x14000], RZ ;  /* 0x014000ff1d006388 */ /* 0x0007e80000000c00 */
[----:B------:R3:W-:Y:S01]  /*2030*/  @P6 STS.128 [R29+0x16000], RZ ;  /* 0x016000ff1d006388 */ /* 0x0007e20000000c00 */
[----:B------:R-:W-:Y:S05]  /*2040*/  @P6 BRA `(.L_x_8) ;  /* 0x0000021000006947 */ /* 0x000fea0003800000 */
[----:B------:R-:W2:Y:S04]  /*2050*/  LDL R38, [R1+0x68] ;  /* 0x0000680001267983 */ /* 0x000ea80000100800 */
[----:B------:R-:W4:Y:S01]  /*2060*/  LDL R33, [R1+0x6c] ;  /* 0x00006c0001217983 */ /* 0x000f220000100800 */
[----:B------:R-:W-:Y:S01]  /*2070*/  ISETP.GE.AND P4, PT, R30, c[0x0][0x220], PT ;  /* 0x000088001e007a0c */ /* 0x000fe20003f86270 */
[----:B------:R-:W-:-:S02]  /*2080*/  IMAD R14, R26, c[0x0][0x1a0], RZ ;  /* 0x000068001a0e7a24 */ /* 0x000fc400078e02ff */
[----:B------:R-:W-:Y:S02]  /*2090*/  IMAD.MOV.U32 R4, RZ, RZ, R8 ;  /* 0x000000ffff047224 */ /* 0x000fe400078e0008 */
[----:B------:R-:W-:Y:S02]  /*20a0*/  IMAD.MOV.U32 R5, RZ, RZ, R15 ;  /* 0x000000ffff057224 */ /* 0x000fe400078e000f */
[C---:B------:R-:W-:Y:S02]  /*20b0*/  IMAD R14, R32.reuse, c[0x0][0x1a4], R14 ;  /* 0x00006900200e7a24 */ /* 0x040fe400078e020e */
[----:B------:R-:W-:-:S04]  /*20c0*/  IMAD.WIDE.U32 R4, R32, c[0x0][0x1a0], R4 ;  /* 0x0000680020047a25 */ /* 0x000fc800078e0004 */
[----:B------:R-:W-:Y:S01]  /*20d0*/  IMAD.IADD R14, R5, 0x1, R14 ;  /* 0x00000001050e7824 */ /* 0x000fe200078e020e */
[C---:B------:R-:W-:Y:S01]  /*20e0*/  @!P4 LEA R12, P1, R4.reuse, c[0x0][0x170], 0x1 ;  /* 0x00005c00040cca11 */ /* 0x040fe200078208ff */
[----:B------:R1:W-:Y:S03]  /*20f0*/  @P4 STS.128 [R29+0x12000], RZ ;  /* 0x012000ff1d004388 */ /* 0x0003e60000000c00 */
[----:B------:R-:W-:-:S05]  /*2100*/  @!P4 LEA.HI.X R13, R4, c[0x0][0x174], R14, 0x1, P1 ;  /* 0x00005d00040dca11 */ /* 0x000fca00008f0c0e */
[----:B------:R-:W-:Y:S01]  /*2110*/  @!PT LDS RZ, [RZ] ;  /* 0x00000000fffff984 */ /* 0x000fe20000000800 */
[----:B------:R-:W-:Y:S01]  /*2120*/  @!PT LDS RZ, [RZ] ;  /* 0x00000000fffff984 */ /* 0x000fe20000000800 */
[----:B------:R-:W-:Y:S01]  /*2130*/  @!PT LDS RZ, [RZ] ;  /* 0x00000000fffff984 */ /* 0x000fe20000000800 */
[----:B------:R1:W-:Y:S01]  /*2140*/  @!P4 LDGSTS.E.BYPASS.LTC128B.128 [R29+0x12000], [R12.64] ;  /* 0x120000000c1dcfae */ /* 0x0003e2000b901d44 */
[----:B--2---:R-:W-:Y:S02]  /*2150*/  ISETP.GE.AND P3, PT, R38, c[0x0][0x220], PT ;  /* 0x0000880026007a0c */ /* 0x004fe40003f66270 */
[----:B----4-:R-:W-:-:S11]  /*2160*/  ISETP.GE.AND P2, PT, R33, c[0x0][0x220], PT ;  /* 0x0000880021007a0c */ /* 0x010fd60003f46270 */
[C---:B------:R-:W-:Y:S01]  /*2170*/  @!P3 LEA R10, P0, R4.reuse, c[0x0][0x170], 0x1 ;  /* 0x00005c00040aba11 */ /* 0x040fe200078008ff */
[----:B------:R1:W-:Y:S03]  /*2180*/  @P3 STS.128 [R29+0x14000], RZ ;  /* 0x014000ff1d003388 */ /* 0x0003e60000000c00 */
[----:B------:R-:W-:-:S05]  /*2190*/  @!P3 LEA.HI.X R11, R4, c[0x0][0x174], R14, 0x1, P0 ;  /* 0x00005d00040bba11 */ /* 0x000fca00000f0c0e */
[----:B------:R-:W-:Y:S01]  /*21a0*/  @!PT LDS RZ, [RZ] ;  /* 0x00000000fffff984 */ /* 0x000fe20000000800 */
[----:B------:R-:W-:Y:S01]  /*21b0*/  @!PT LDS RZ, [RZ] ;  /* 0x00000000fffff984 */ /* 0x000fe20000000800 */
[----:B------:R-:W-:Y:S01]  /*21c0*/  @!PT LDS RZ, [RZ] ;  /* 0x00000000fffff984 */ /* 0x000fe20000000800 */
[----:B------:R1:W-:Y:S04]  /*21d0*/  @!P3 LDGSTS.E.BYPASS.LTC128B.128 [R29+0x14000], [R10.64+0x80] ;  /* 0x140000800a1dbfae */ /* 0x0003e8000b901d44 */
[----:B------:R1:W-:Y:S01]  /*21e0*/  @P2 STS.128 [R29+0x16000], RZ ;  /* 0x016000ff1d002388 */ /* 0x0003e20000000c00 */
[----:B------:R-:W-:Y:S05]  /*21f0*/  @P2 BRA `(.L_x_8) ;  /* 0x0000006000002947 */ /* 0x000fea0003800000 */
[----:B-1----:R-:W-:-:S04]  /*2200*/  LEA R10, P0, R4, c[0x0][0x170], 0x1 ;  /* 0x00005c00040a7a11 */ /* 0x002fc800078008ff */
[----:B------:R-:W-:-:S05]  /*2210*/  LEA.HI.X R11, R4, c[0x0][0x174], R14, 0x1, P0 ;  /* 0x00005d00040b7a11 */ /* 0x000fca00000f0c0e */
[----:B------:R-:W-:Y:S01]  /*2220*/  @!PT LDS RZ, [RZ] ;  /* 0x00000000fffff984 */ /* 0x000fe20000000800 */
[----:B------:R-:W-:Y:S01]  /*2230*/  @!PT LDS RZ, [RZ] ;  /* 0x00000000fffff984 */ /* 0x000fe20000000800 */
[----:B------:R-:W-:Y:S01]  /*2240*/  @!PT LDS RZ, [RZ] ;  /* 0x00000000fffff984 */ /* 0x000fe20000000800 */
[----:B------:R1:W-:Y:S04]  /*2250*/  LDGSTS.E.BYPASS.LTC128B.128 [R29+0x16000], [R10.64+0x100] ;  /* 0x160001000a1d7fae */ /* 0x0003e8000b901d44 */
.L_x_8:
[----:B------:R-:W-:Y:S05]  /*2260*/  BSYNC B0 ;  /* 0x0000000000007941 */ /* 0x000fea0003800000 */
.L_x_7:
[----:B------:R-:W-:Y:S01]  /*2270*/  IADD3 R14, R32, 0x20, RZ ;  /* 0x00000020200e7810 */ /* 0x000fe20007ffe0ff */
[----:B------:R-:W-:Y:S03]  /*2280*/  BSSY B0, `(.L_x_9) ;  /* 0x0000029000007945 */ /* 0x000fe60003800000 */
[----:B------:R-:W-:-:S13]  /*2290*/  ISETP.GE.AND P5, PT, R14, UR14, PT ;  /* 0x0000000e0e007c0c */ /* 0x000fda000bfa6270 */
[----:B------:R2:W-:Y:S04]  /*22a0*/  @P5 STS.128 [R29+0x13000], RZ ;  /* 0x013000ff1d005388 */ /* 0x0005e80000000c00 */
[----:B------:R2:W-:Y:S04]  /*22b0*/  @P5 STS.128 [R29+0x15000], RZ ;  /* 0x015000ff1d005388 */ /* 0x0005e80000000c00 */
[----:B------:R2:W-:Y:S01]  /*22c0*/  @P5 STS.128 [R29+0x17000], RZ ;  /* 0x017000ff1d005388 */ /* 0x0005e20000000c00 */
[----:B------:R-:W-:Y:S05]  /*22d0*/  @P5 BRA `(.L_x_10) ;  /* 0x0000023000005947 */ /* 0x000fea0003800000 */
[----:B-1----:R-:W4:Y:S04]  /*22e0*/  LDL R11, [R1+0x68] ;  /* 0x00006800010b7983 */ /* 0x002f280000100800 */
[----:B------:R-:W5:Y:S01]  /*22f0*/  LDL R10, [R1+0x6c] ;  /* 0x00006c00010a7983 */ /* 0x000f620000100800 */
[----:B------:R-:W-:Y:S01]  /*2300*/  IADD3 R4, P0, R32, 0x20, RZ ;  /* 0x0000002020047810 */ /* 0x000fe20007f1e0ff */
[----:B------:R-:W-:Y:S01]  /*2310*/  IMAD.MOV.U32 R12, RZ, RZ, R8 ;  /* 0x000000ffff0c7224 */ /* 0x000fe200078e0008 */
[----:B------:R-:W-:Y:S01]  /*2320*/  ISETP.GE.AND P3, PT, R30, c[0x0][0x220], PT ;  /* 0x000088001e007a0c */ /* 0x000fe20003f66270 */
[----:B------:R-:W-:-:S02]  /*2330*/  IMAD.MOV.U32 R13, RZ, RZ, R15 ;  /* 0x000000ffff0d7224 */ /* 0x000fc400078e000f */
[----:B------:R-:W-:Y:S02]  /*2340*/  IMAD.X R5, RZ, RZ, R26, P0 ;  /* 0x000000ffff057224 */ /* 0x000fe400000e061a */
[----:B------:R-:W-:-:S04]  /*2350*/  IMAD.WIDE.U32 R12, R4, c[0x0][0x1a0], R12 ;  /* 0x00006800040c7a25 */ /* 0x000fc800078e000c */
[----:B------:R-:W-:-:S04]  /*2360*/  IMAD R5, R5, c[0x0][0x1a0], RZ ;  /* 0x0000680005057a24 */ /* 0x000fc800078e02ff */
[----:B------:R-:W-:Y:S01]  /*2370*/  IMAD R4, R4, c[0x0][0x1a4], R5 ;  /* 0x0000690004047a24 */ /* 0x000fe200078e0205 */
[----:B------:R1:W-:Y:S03]  /*2380*/  @P3 STS.128 [R29+0x13000], RZ ;  /* 0x013000ff1d003388 */ /* 0x0003e60000000c00 */
[----:B------:R-:W-:Y:S01]  /*2390*/  IMAD.IADD R4, R13, 0x1, R4 ;  /* 0x000000010d047824 */ /* 0x000fe200078e0204 */
[----:B----4-:R-:W-:Y:S02]  /*23a0*/  ISETP.GE.AND P2, PT, R11, c[0x0][0x220], PT ;  /* 0x000088000b007a0c */ /* 0x010fe40003f46270 */
[----:B-----5:R-:W-:Y:S02]  /*23b0*/  ISETP.GE.AND P0, PT, R10, c[0x0][0x220], PT ;  /* 0x000088000a007a0c */ /* 0x020fe40003f06270 */
[----:B------:R-:W-:-:S04]  /*23c0*/  @!P3 LEA R10, P4, R12, c[0x0][0x170], 0x1 ;  /* 0x00005c000c0aba11 */ /* 0x000fc800078808ff */
[----:B------:R-:W-:-:S05]  /*23d0*/  @!P3 LEA.HI.X R11, R12, c[0x0][0x174], R4, 0x1, P4 ;  /* 0x00005d000c0bba11 */ /* 0x000fca00020f0c04 */
[C---:B------:R-:W-:Y:S01]  /*23e0*/  @!P2 LEA R8, P1, R12.reuse, c[0x0][0x170], 0x1 ;  /* 0x00005c000c08aa11 */ /* 0x040fe200078208ff */
[----:B------:R-:W-:Y:S01]  /*23f0*/  @!PT LDS RZ, [RZ] ;  /* 0x00000000fffff984 */ /* 0x000fe20000000800 */
[----:B------:R-:W-:Y:S01]  /*2400*/  @!PT LDS RZ, [RZ] ;  /* 0x00000000fffff984 */ /* 0x000fe20000000800 */
[----:B------:R-:W-:Y:S01]  /*2410*/  @!PT LDS RZ, [RZ] ;  /* 0x00000000fffff984 */ /* 0x000fe20000000800 */
[----:B------:R1:W-:Y:S03]  /*2420*/  @!P3 LDGSTS.E.BYPASS.LTC128B.128 [R29+0x13000], [R10.64] ;  /* 0x130000000a1dbfae */ /* 0x0003e6000b901d44 */
[----:B------:R-:W-:Y:S01]  /*2430*/  @!P2 LEA.HI.X R9, R12, c[0x0][0x174], R4, 0x1, P1 ;  /* 0x00005d000c09aa11 */ /* 0x000fe200008f0c04 */
[----:B------:R1:W-:Y:S04]  /*2440*/  @P2 STS.128 [R29+0x15000], RZ ;  /* 0x015000ff1d002388 */ /* 0x0003e80000000c00 */
        /* <DEDUP_REMOVED lines=12> */
.L_x_10:
[----:B------:R-:W-:Y:S05]  /*2510*/  BSYNC B0 ;  /* 0x0000000000007941 */ /* 0x000fea0003800000 */
.L_x_9:
[----:B------:R-:W-:Y:S01]  /*2520*/  UIMAD UR12, UR7, -0x40, UR26 ;  /* 0xffffffc0070c78a4 */ /* 0x000fe2000f8e021a */
[----:B------:R-:W0:Y:S01]  /*2530*/  LDGDEPBAR ;  /* 0x00000000000079af */ /* 0x000e220000000000 */
[----:B------:R-:W-:Y:S04]  /*2540*/  BSSY B0, `(.L_x_11) ;  /* 0x000001b000007945 */ /* 0x000fe80003800000 */
[----:B------:R-:W-:-:S13]  /*2550*/  ISETP.GE.AND P4, PT, R32, UR12, PT ;  /* 0x0000000c20007c0c */ /* 0x000fda000bf86270 */
[----:B------:R4:W-:Y:S04]  /*2560*/  @P4 STS.128 [R29+0x6000], RZ ;  /* 0x006000ff1d004388 */ /* 0x0009e80000000c00 */
[----:B------:R4:W-:Y:S04]  /*2570*/  @P4 STS.128 [R29+0x8000], RZ ;  /* 0x008000ff1d004388 */ /* 0x0009e80000000c00 */
[----:B------:R4:W-:Y:S01]  /*2580*/  @P4 STS.128 [R29+0xa000], RZ ;  /* 0x00a000ff1d004388 */ /* 0x0009e20000000c00 */
[----:B------:R-:W-:Y:S05]  /*2590*/  @P4 BRA `(.L_x_12) ;  /* 0x0000015000004947 */ /* 0x000fea0003800000 */
[----:B------:R-:W5:Y:S04]  /*25a0*/  LDL R5, [R1+0x68] ;  /* 0x0000680001057983 */ /* 0x000f680000100800 */
[----:B--2---:R-:W2:Y:S01]  /*25b0*/  LDL R4, [R1+0x6c] ;  /* 0x00006c0001047983 */ /* 0x004ea20000100800 */
[----:B------:R-:W-:-:S13]  /*25c0*/  ISETP.GE.AND P2, PT, R30, c[0x0][0x220], PT ;  /* 0x000088001e007a0c */ /* 0x000fda0003f46270 */
[----:B------:R1:W-:Y:S04]  /*25d0*/  @P2 STS.128 [R29+0x6000], RZ ;  /* 0x006000ff1d002388 */ /* 0x0003e80000000c00 */
[----:B------:R-:W-:Y:S01]  /*25e0*/  @!PT LDS RZ, [RZ] ;  /* 0x00000000fffff984 */ /* 0x000fe20000000800 */
[----:B------:R-:W-:Y:S01]  /*25f0*/  @!PT LDS RZ, [RZ] ;  /* 0x00000000fffff984 */ /* 0x000fe20000000800 */
[----:B------:R-:W-:Y:S01]  /*2600*/  @!PT LDS RZ, [RZ] ;  /* 0x00000000fffff984 */ /* 0x000fe20000000800 */
[----:B------:R1:W-:Y:S01]  /*2610*/  @!P2 LDGSTS.E.BYPASS.LTC128B.128 [R29+0x6000], [R36.64] ;  /* 0x06000000241dafae */ /* 0x0003e2000b901d44 */
[----:B-----5:R-:W-:Y:S02]  /*2620*/  ISETP.GE.AND P1, PT, R5, c[0x0][0x220], PT ;  /* 0x0000880005007a0c */ /* 0x020fe40003f26270 */
[----:B--2---:R-:W-:-:S11]  /*2630*/  ISETP.GE.AND P0, PT, R4, c[0x0][0x220], PT ;  /* 0x0000880004007a0c */ /* 0x004fd60003f06270 */
[----:B------:R1:W-:Y:S04]  /*2640*/  @P1 STS.128 [R29+0x8000], RZ ;  /* 0x008000ff1d001388 */ /* 0x0003e80000000c00 */
[----:B------:R-:W-:Y:S01]  /*2650*/  @!PT LDS RZ, [RZ] ;  /* 0x00000000fffff984 */ /* 0x000fe20000000800 */
[----:B------:R-:W-:Y:S01]  /*2660*/  @!PT LDS RZ, [RZ] ;  /* 0x00000000fffff984 */ /* 0x000fe20000000800 */
[----:B------:R-:W-:Y:S01]  /*2670*/  @!PT LDS RZ, [RZ] ;  /* 0x00000000fffff984 */ /* 0x000fe20000000800 */
[----:B------:R1:W-:Y:S04]  /*2680*/  @!P1 LDGSTS.E.BYPASS.LTC128B.128 [R29+0x8000], [R36.64+0x80] ;  /* 0x08000080241d9fae */ /* 0x0003e8000b901d44 */
[----:B------:R1:W-:Y:S01]  /*2690*/  @P0 STS.128 [R29+0xa000], RZ ;  /* 0x00a000ff1d000388 */ /* 0x0003e20000000c00 */
[----:B------:R-:W-:Y:S05]  /*26a0*/  @P0 BRA `(.L_x_12) ;  /* 0x0000004000000947 */ /* 0x000fea0003800000 */
[----:B------:R-:W-:Y:S01]  /*26b0*/  @!PT LDS RZ, [RZ] ;  /* 0x00000000fffff984 */ /* 0x000fe20000000800 */
[----:B------:R-:W-:Y:S01]  /*26c0*/  @!PT LDS RZ, [RZ] ;  /* 0x00000000fffff984 */ /* 0x000fe20000000800 */
[----:B------:R-:W-:Y:S01]  /*26d0*/  @!PT LDS RZ, [RZ] ;  /* 0x00000000fffff984 */ /* 0x000fe20000000800 */
[----:B------:R2:W-:Y:S02]  /*26e0*/  LDGSTS.E.BYPASS.LTC128B.128 [R29+0xa000], [R36.64+0x100] ;  /* 0x0a000100241d7fae */ /* 0x0005e4000b901d44 */
.L_x_12:
[----:B------:R-:W-:Y:S05]  /*26f0*/  BSYNC B0 ;  /* 0x0000000000007941 */ /* 0x000fea0003800000 */
.L_x_11:
[----:B------:R-:W-:Y:S01]  /*2700*/  ISETP.GE.AND P3, PT, R14, UR12, PT ;  /* 0x0000000c0e007c0c */ /* 0x000fe2000bf66270 */
[----:B------:R-:W-:Y:S01]  /*2710*/  BSSY B0, `(.L_x_13) ;  /* 0x0000027000007945 */ /* 0x000fe20003800000 */
[----:B-1----:R-:W-:-:S11]  /*2720*/  MOV R10, 0x20 ;  /* 0x00000020000a7802 */ /* 0x002fd60000000f00 */
[----:B------:R1:W-:Y:S04]  /*2730*/  @P3 STS.128 [R29+0x7000], RZ ;  /* 0x007000ff1d003388 */ /* 0x0003e80000000c00 */
[----:B------:R1:W-:Y:S04]  /*2740*/  @P3 STS.128 [R29+0x9000], RZ ;  /* 0x009000ff1d003388 */ /* 0x0003e80000000c00 */
[----:B------:R1:W-:Y:S01]  /*2750*/  @P3 STS.128 [R29+0xb000], RZ ;  /* 0x00b000ff1d003388 */ /* 0x0003e20000000c00 */
[----:B------:R-:W-:Y:S05]  /*2760*/  @P3 BRA `(.L_x_14) ;  /* 0x0000021000003947 */ /* 0x000fea0003800000 */
[----:B------:R-:W5:Y:S04]  /*2770*/  LDL R8, [R1+0x68] ;  /* 0x0000680001087983 */ /* 0x000f680000100800 */
[----:B--2---:R-:W2:Y:S01]  /*2780*/  LDL R11, [R1+0x6c] ;  /* 0x00006c00010b7983 */ /* 0x004ea20000100800 */
[----:B------:R-:W-:Y:S01]  /*2790*/  ISETP.GE.AND P2, PT, R30, c[0x0][0x220], PT ;  /* 0x000088001e007a0c */ /* 0x000fe20003f46270 */
[----:B------:R-:W-:-:S04]  /*27a0*/  IMAD.WIDE.U32 R4, R10, c[0x0][0x370], RZ ;  /* 0x0000dc000a047a25 */ /* 0x000fc800078e00ff */
[----:B------:R-:W-:Y:S01]  /*27b0*/  IMAD R7, R10, c[0x0][0x374], RZ ;  /* 0x0000dd000a077a24 */ /* 0x000fe200078e02ff */
[----:B------:R-:W-:-:S04]  /*27c0*/  IADD3 R4, P0, R6, R4, RZ ;  /* 0x0000000406047210 */ /* 0x000fc80007f1e0ff */
[----:B------:R-:W-:-:S03]  /*27d0*/  IADD3.X R5, R19, R5, R7, P0, !PT ;  /* 0x0000000513057210 */ /* 0x000fc600007fe407 */
[----:B------:R-:W-:Y:S01]  /*27e0*/  @!P2 IMAD.MOV.U32 R6, RZ, RZ, c[0x0][0x370] ;  /* 0x0000dc00ff06a624 */ /* 0x000fe200078e00ff */
[----:B------:R1:W-:Y:S01]  /*27f0*/  @P2 STS.128 [R29+0x7000], RZ ;  /* 0x007000ff1d002388 */ /* 0x0003e20000000c00 */
[----:B------:R-:W-:Y:S01]  /*2800*/  @!P2 IMAD.MOV.U32 R7, RZ, RZ, c[0x0][0x374] ;  /* 0x0000dd00ff07a624 */ /* 0x000fe200078e00ff */
[----:B-----5:R-:W-:Y:S02]  /*2810*/  ISETP.GE.AND P1, PT, R8, c[0x0][0x220], PT ;  /* 0x0000880008007a0c */ /* 0x020fe40003f26270 */
[----:B------:R-:W-:-:S04]  /*2820*/  @!P2 LEA R8, P0, R6, R36, 0x6 ;  /* 0x000000240608a211 */ /* 0x000fc800078030ff */
[----:B------:R-:W-:-:S05]  /*2830*/  @!P2 LEA.HI.X R9, R6, R37, R7, 0x6, P0 ;  /* 0x000000250609a211 */ /* 0x000fca00000f3407 */
[----:B------:R-:W-:Y:S01]  /*2840*/  @!PT LDS RZ, [RZ] ;  /* 0x00000000fffff984 */ /* 0x000fe20000000800 */
[----:B------:R-:W-:Y:S01]  /*2850*/  @!PT LDS RZ, [RZ] ;  /* 0x00000000fffff984 */ /* 0x000fe20000000800 */
[----:B------:R-:W-:Y:S01]  /*2860*/  @!PT LDS RZ, [RZ] ;  /* 0x00000000fffff984 */ /* 0x000fe20000000800 */
[----:B------:R1:W-:Y:S02]  /*2870*/  @!P2 LDGSTS.E.BYPASS.LTC128B.128 [R29+0x7000], [R8.64] ;  /* 0x07000000081dafae */ /* 0x0003e4000b901d44 */
[C---:B------:R-:W-:Y:S02]  /*2880*/  @!P1 LEA R6, P0, R4.reuse, c[0x0][0x330], 0x1 ;  /* 0x0000cc0004069a11 */ /* 0x040fe400078008ff */
[----:B------:R1:W-:Y:S02]  /*2890*/  @P1 STS.128 [R29+0x9000], RZ ;  /* 0x009000ff1d001388 */ /* 0x0003e40000000c00 */
[----:B------:R-:W-:Y:S02]  /*28a0*/  @!P1 LEA.HI.X R7, R4, c[0x0][0x334], R5, 0x1, P0 ;  /* 0x0000cd0004079a11 */ /* 0x000fe400000f0c05 */
[----:B--2---:R-:W-:-:S03]  /*28b0*/  ISETP.GE.AND P0, PT, R11, c[0x0][0x220], PT ;  /* 0x000088000b007a0c */ /* 0x004fc60003f06270 */
[----:B------:R-:W-:Y:S01]  /*28c0*/  @!PT LDS RZ, [RZ] ;  /* 0x00000000fffff984 */ /* 0x000fe20000000800 */
[----:B------:R-:W-:Y:S01]  /*28d0*/  @!PT LDS RZ, [RZ] ;  /* 0x00000000fffff984 */ /* 0x000fe20000000800 */
[----:B------:R-:W-:Y:S01]  /*28e0*/  @!PT LDS RZ, [RZ] ;  /* 0x00000000fffff984 */ /* 0x000fe20000000800 */
[----:B------:R1:W-:Y:S10]  /*28f0*/  @!P1 LDGSTS.E.BYPASS.LTC128B.128 [R29+0x9000], [R6.64+0x80] ;  /* 0x09000080061d9fae */ /* 0x0003f4000b901d44 */
        /* <DEDUP_REMOVED lines=8> */
.L_x_14:
[----:B------:R-:W-:Y:S05]  /*2980*/  BSYNC B0 ;  /* 0x0000000000007941 */ /* 0x000fea0003800000 */
.L_x_13:
[----:B------:R1:W-:Y:S01]  /*2990*/  @P4 STS.128 [R29], RZ ;  /* 0x000000ff1d004388 */ /* 0x0003e20000000c00 */
[----:B------:R-:W-:Y:S03]  /*29a0*/  BSSY B0, `(.L_x_15) ;  /* 0x0000019000007945 */ /* 0x000fe60003800000 */
[----:B------:R1:W-:Y:S04]  /*29b0*/  @P4 STS.128 [R29+0x2000], RZ ;  /* 0x002000ff1d004388 */ /* 0x0003e80000000c00 */
[----:B------:R1:W-:Y:S01]  /*29c0*/  @P4 STS.128 [R29+0x4000], RZ ;  /* 0x004000ff1d004388 */ /* 0x0003e20000000c00 */
[----:B------:R-:W-:Y:S05]  /*29d0*/  @P4 BRA `(.L_x_16) ;  /* 0x0000015000004947 */ /* 0x000fea0003800000 */
[----:B------:R-:W5:Y:S04]  /*29e0*/  LDL R5, [R1+0x68] ;  /* 0x0000680001057983 */ /* 0x000f680000100800 */
[----:B--2---:R-:W2:Y:S01]  /*29f0*/  LDL R4, [R1+0x6c] ;  /* 0x00006c0001047983 */ /* 0x004ea20000100800 */
[----:B------:R-:W-:-:S13]  /*2a00*/  ISETP.GE.AND P2, PT, R30, c[0x0][0x220], PT ;  /* 0x000088001e007a0c */ /* 0x000fda0003f46270 */
[----:B------:R1:W-:Y:S04]  /*2a10*/  @P2 STS.128 [R29], RZ ;  /* 0x000000ff1d002388 */ /* 0x0003e80000000c00 */
[----:B------:R-:W-:Y:S01]  /*2a20*/  @!PT LDS RZ, [RZ] ;  /* 0x00000000fffff984 */ /* 0x000fe20000000800 */
[----:B------:R-:W-:Y:S01]  /*2a30*/  @!PT LDS RZ, [RZ] ;  /* 0x00000000fffff984 */ /* 0x000fe20000000800 */
[----:B------:R-:W-:Y:S01]  /*2a40*/  @!PT LDS RZ, [RZ] ;  /* 0x00000000fffff984 */ /* 0x000fe20000000800 */
[----:B------:R1:W-:Y:S01]  /*2a50*/  @!P2 LDGSTS.E.BYPASS.LTC128B.128 [R29], [R34.64] ;  /* 0x00000000221dafae */ /* 0x0003e2000b901d44 */
        /* <DEDUP_REMOVED lines=13> */
.L_x_16:
[----:B------:R-:W-:Y:S05]  /*2b30*/  BSYNC B0 ;  /* 0x0000000000007941 */ /* 0x000fea0003800000 */
.L_x_15:
[----:B------:R1:W-:Y:S01]  /*2b40*/  @P3 STS.128 [R29+0x1000], RZ ;  /* 0x001000ff1d003388 */ /* 0x0003e20000000c00 */
[----:B------:R-:W-:Y:S03]  /*2b50*/  BSSY B0, `(.L_x_17) ;  /* 0x0000025000007945 */ /* 0x000fe60003800000 */
[----:B------:R1:W-:Y:S04]  /*2b60*/  @P3 STS.128 [R29+0x3000], RZ ;  /* 0x003000ff1d003388 */ /* 0x0003e80000000c00 */
[----:B------:R1:W-:Y:S01]  /*2b70*/  @P3 STS.128 [R29+0x5000], RZ ;  /* 0x005000ff1d003388 */ /* 0x0003e20000000c00 */
[----:B------:R-:W-:Y:S05]  /*2b80*/  @P3 BRA `(.L_x_18) ;  /* 0x0000021000003947 */ /* 0x000fea0003800000 */
[----:B------:R-:W5:Y:S04]  /*2b90*/  LDL R4, [R1+0x68] ;  /* 0x0000680001047983 */ /* 0x000f680000100800 */
[----:B-12---:R-:W2:Y:S01]  /*2ba0*/  LDL R6, [R1+0x6c] ;  /* 0x00006c0001067983 */ /* 0x006ea20000100800 */
[----:B------:R-:W-:-:S13]  /*2bb0*/  ISETP.GE.AND P2, PT, R30, c[0x0][0x220], PT ;  /* 0x000088001e007a0c */ /* 0x000fda0003f46270 */
[----:B------:R-:W-:Y:S01]  /*2bc0*/  @!P2 IMAD.MOV.U32 R7, RZ, RZ, c[0x0][0x190] ;  /* 0x00006400ff07a624 */ /* 0x000fe200078e00ff */
[----:B------:R1:W-:Y:S01]  /*2bd0*/  @P2 STS.128 [R29+0x1000], RZ ;  /* 0x001000ff1d002388 */ /* 0x0003e20000000c00 */
[----:B------:R-:W-:-:S03]  /*2be0*/  @!P2 IMAD.MOV.U32 R9, RZ, RZ, c[0x0][0x194] ;  /* 0x00006500ff09a624 */ /* 0x000fc600078e00ff */
[----:B------:R-:W-:-:S04]  /*2bf0*/  @!P2 LEA R8, P4, R7, R34, 0x6 ;  /* 0x000000220708a211 */ /* 0x000fc800078830ff */
[----:B------:R-:W-:-:S05]  /*2c00*/  @!P2 LEA.HI.X R9, R7, R35, R9, 0x6, P4 ;  /* 0x000000230709a211 */ /* 0x000fca00020f3409 */
[----:B------:R-:W-:Y:S01]  /*2c10*/  @!PT LDS RZ, [RZ] ;  /* 0x00000000fffff984 */ /* 0x000fe20000000800 */
[----:B------:R-:W-:Y:S01]  /*2c20*/  @!PT LDS RZ, [RZ] ;  /* 0x00000000fffff984 */ /* 0x000fe20000000800 */
[----:B------:R-:W-:Y:S01]  /*2c30*/  @!PT LDS RZ, [RZ] ;  /* 0x00000000fffff984 */ /* 0x000fe20000000800 */
[----:B------:R1:W-:Y:S01]  /*2c40*/  @!P2 LDGSTS.E.BYPASS.LTC128B.128 [R29+0x1000], [R8.64] ;  /* 0x01000000081dafae */ /* 0x0003e2000b901d44 */
[----:B-----5:R-:W-:Y:S01]  /*2c50*/  ISETP.GE.AND P1, PT, R4, c[0x0][0x220], PT ;  /* 0x0000880004007a0c */ /* 0x020fe20003f26270 */
[----:B------:R-:W-:-:S04]  /*2c60*/  IMAD.WIDE.U32 R4, R10, c[0x0][0x190], RZ ;  /* 0x000064000a047a25 */ /* 0x000fc800078e00ff */
[----:B------:R-:W-:Y:S01]  /*2c70*/  IMAD R10, R10, c[0x0][0x194], RZ ;  /* 0x000065000a0a7a24 */ /* 0x000fe200078e02ff */
[----:B------:R-:W-:-:S04]  /*2c80*/  IADD3 R4, P0, R16, R4, RZ ;  /* 0x0000000410047210 */ /* 0x000fc80007f1e0ff */
[----:B------:R-:W-:Y:S02]  /*2c90*/  IADD3.X R5, R21, R5, R10, P0, !PT ;  /* 0x0000000515057210 */ /* 0x000fe400007fe40a */
[----:B--2---:R-:W-:Y:S01]  /*2ca0*/  ISETP.GE.AND P0, PT, R6, c[0x0][0x220], PT ;  /* 0x0000880006007a0c */ /* 0x004fe20003f06270 */
[----:B------:R1:W-:Y:S01]  /*2cb0*/  @P1 STS.128 [R29+0x3000], RZ ;  /* 0x003000ff1d001388 */ /* 0x0003e20000000c00 */
[----:B------:R-:W-:-:S04]  /*2cc0*/  @!P1 LEA R6, P3, R4, c[0x0][0x160], 0x1 ;  /* 0x0000580004069a11 */ /* 0x000fc800078608ff */
        /* <DEDUP_REMOVED lines=13> */
.L_x_18:
[----:B------:R-:W-:Y:S05]  /*2da0*/  BSYNC B0 ;  /* 0x0000000000007941 */ /* 0x000fea0003800000 */
.L_x_17:
[----:B------:R-:W-:Y:S02]  /*2db0*/  SHF.R.S32.HI R5, RZ, 0x1f, R25 ;  /* 0x0000001fff057819 */ /* 0x000fe40000011419 */
[----:B------:R-:W-:Y:S02]  /*2dc0*/  SHF.R.S32.HI R4, RZ, 0x1f, R20 ;  /* 0x0000001fff047819 */ /* 0x000fe40000011414 */
[----:B------:R-:W-:Y:S02]  /*2dd0*/  LEA.HI R5, R5, R24, RZ, 0x2 ;  /* 0x0000001805057211 */ /* 0x000fe400078f10ff */
[----:B------:R-:W-:Y:S02]  /*2de0*/  LEA.HI R4, R4, R20, RZ, 0x2 ;  /* 0x0000001404047211 */ /* 0x000fe400078f10ff */
[----:B------:R-:W-:Y:S02]  /*2df0*/  LOP3.LUT R5, R5, 0xfffffffc, RZ, 0xc0, !PT ;  /* 0xfffffffc05057812 */ /* 0x000fe400078ec0ff */
[----:B------:R-:W-:-:S03]  /*2e00*/  SHF.R.S32.HI R4, RZ, 0x2, R4 ;  /* 0x00000002ff047819 */ /* 0x000fc60000011404 */
[----:B------:R-:W-:-:S04]  /*2e10*/  IMAD.IADD R5, R24, 0x1, -R5 ;  /* 0x0000000118057824 */ /* 0x000fc800078e0a05 */
[----:B------:R-:W-:-:S04]  /*2e20*/  IMAD R4, R5, 0x10, R4 ;  /* 0x0000001005047824 */ /* 0x000fc800078e0204 */
[C---:B-1----:R-:W-:Y:S01]  /*2e30*/  IMAD.SHL.U32 R8, R4.reuse, 0x4, RZ ;  /* 0x0000000404087824 */ /* 0x042fe200078e00ff */
[----:B------:R-:W-:Y:S02]  /*2e40*/  IADD3 R6, R4, 0x8, RZ ;  /* 0x0000000804067810 */ /* 0x000fe40007ffe0ff */
[----:B------:R-:W-:Y:S02]  /*2e50*/  SHF.R.S32.HI R5, RZ, 0x1f, R4 ;  /* 0x0000001fff057819 */ /* 0x000fe40000011404 */
[----:B------:R-:W-:Y:S01]  /*2e60*/  ISETP.GE.AND P1, PT, R6, UR12, PT ;  /* 0x0000000c06007c0c */ /* 0x000fe2000bf26270 */
[----:B------:R-:W-:Y:S01]  /*2e70*/  IMAD.MOV.U32 R6, RZ, RZ, 0x7f800000 ;  /* 0x7f800000ff067424 */ /* 0x000fe200078e00ff */
[C---:B------:R-:W-:Y:S01]  /*2e80*/  ISETP.GE.AND P2, PT, R4.reuse, UR12, PT ;  /* 0x0000000c04007c0c */ /* 0x040fe2000bf46270 */
[----:B------:R-:W-:Y:S01]  /*2e90*/  STL [R1+0x74], R8 ;  /* 0x0000740801007387 */ /* 0x000fe20000100800 */
[----:B------:R-:W-:Y:S01]  /*2ea0*/  SHF.L.U64.HI R7, R4, 0x2, R5 ;  /* 0x0000000204077819 */ /* 0x000fe20000010205 */
[----:B------:R-:W-:Y:S01]  /*2eb0*/  ULDC.64 UR12, c[0x0][0x198] ;  /* 0x00006600000c7ab9 */ /* 0x000fe20000000a00 */
[----:B------:R-:W-:-:S03]  /*2ec0*/  IADD3 R4, P0, R8, UR9, RZ ;  /* 0x0000000908047c10 */ /* 0x000fc6000ff1e0ff */
[----:B------:R1:W-:Y:S01]  /*2ed0*/  STL [R1+0x70], R7 ;  /* 0x0000700701007387 */ /* 0x0003e20000100800 */
[----:B------:R-:W-:-:S05]  /*2ee0*/  IADD3.X R5, R7, UR8, RZ, P0, !PT ;  /* 0x0000000807057c10 */ /* 0x000fca00087fe4ff */
[----:B--2---:R5:W2:Y:S01]  /*2ef0*/  @!P1 LDG.E R6, [R4.64+0x20] ;  /* 0x0000200404069981 */ /* 0x004aa2000c1e1900 */
[----:B-1----:R-:W-:-:S06]  /*2f00*/  IMAD.MOV.U32 R7, RZ, RZ, 0x7f800000 ;  /* 0x7f800000ff077424 */ /* 0x002fcc00078e00ff */
[----:B---3--:R5:W3:Y:S01]  /*2f10*/  @!P2 LDG.E R7, [R4.64] ;  /* 0x000000040407a981 */ /* 0x008ae2000c1e1900 */
[----:B------:R-:W-:-:S03]  /*2f20*/  UIMAD UR12, UR16, UR12, URZ ;  /* 0x0000000c100c72a4 */ /* 0x000fc6000f8e023f */
[----:B------:R-:W-:Y:S01]  /*2f30*/  @P6 STS.128 [R29+0xc000], RZ ;  /* 0x00c000ff1d006388 */ /* 0x000fe20000000c00 */
[----:B------:R-:W-:-:S03]  /*2f40*/  UIMAD UR12, UR25, UR13, UR12 ;  /* 0x0000000d190c72a4 */ /* 0x000fc6000f8e020c */
[----:B------:R-:W-:Y:S04]  /*2f50*/  @P6 STS.128 [R29+0xe000], RZ ;  /* 0x00e000ff1d006388 */ /* 0x000fe80000000c00 */
[----:B------:R-:W-:Y:S01]  /*2f60*/  @P6 STS.128 [R29+0x10000], RZ ;  /* 0x010000ff1d006388 */ /* 0x000fe20000000c00 */
[----:B-----5:R-:W-:Y:S01]  /*2f70*/  IMAD.WIDE.U32 R4, R22, c[0x0][0x198], R30 ;  /* 0x0000660016047a25 */ /* 0x020fe200078e001e */
[----:B------:R-:W-:Y:S02]  /*2f80*/  BSSY B0, `(.L_x_19) ;  /* 0x000002c000007945 */ /* 0x000fe40003800000 */
[----:B--2---:R1:W-:Y:S02]  /*2f90*/  STL [R1+0x64], R6 ;  /* 0x0000640601007387 */ /* 0x0043e40000100800 */
[----:B-1----:R-:W-:Y:S01]  /*2fa0*/  IADD3 R6, P0, R4, UR23, RZ ;  /* 0x0000001704067c10 */ /* 0x002fe2000ff1e0ff */
[----:B------:R-:W-:Y:S01]  /*2fb0*/  IMAD.U32 R4, RZ, RZ, UR12 ;  /* 0x0000000cff047e24 */ /* 0x000fe2000f8e00ff */
[----:B---3--:R1:W-:Y:S04]  /*2fc0*/  STL [R1+0x60], R7 ;  /* 0x0000600701007387 */ /* 0x0083e80000100800 */
[----:B-1----:R-:W-:Y:S01]  /*2fd0*/  IADD3.X R7, R5, UR28, R4, P0, !PT ;  /* 0x0000001c05077c10 */ /* 0x002fe200087fe404 */
[----:B------:R-:W-:-:S04]  /*2fe0*/  IMAD R4, R23, c[0x0][0x1b0], RZ ;  /* 0x00006c0017047a24 */ /* 0x000fc800078e02ff */
[C---:B------:R-:W-:Y:S02]  /*2ff0*/  IMAD R4, R18.reuse, c[0x0][0x1b4], R4 ;  /* 0x00006d0012047a24 */ /* 0x040fe400078e0204 */
[----:B------:R-:W-:-:S04]  /*3000*/  IMAD.WIDE.U32 R6, R18, c[0x0][0x1b0], R6 ;  /* 0x00006c0012067a25 */ /* 0x000fc800078e0006 */
[----:B------:R-:W-:Y:S01]  /*3010*/  IMAD.IADD R9, R7, 0x1, R4 ;  /* 0x0000000107097824 */ /* 0x000fe200078e0204 */
[----:B------:R-:W-:Y:S05]  /*3020*/  @P6 BRA `(.L_x_20) ;  /* 0x0000021000006947 */ /* 0x000fea0003800000 */
[----:B------:R-:W2:Y:S04]  /*3030*/  LDL R8, [R1+0x68] ;  /* 0x0000680001087983 */ /* 0x000ea80000100800 */
[----:B------:R-:W3:Y:S01]  /*3040*/  LDL R10, [R1+0x6c] ;  /* 0x00006c00010a7983 */ /* 0x000ee20000100800 */
[----:B------:R-:W-:Y:S01]  /*3050*/  ISETP.GE.AND P3, PT, R30, c[0x0][0x220], PT ;  /* 0x000088001e007a0c */ /* 0x000fe20003f66270 */
[----:B------:R-:W-:Y:S02]  /*3060*/  IMAD.MOV.U32 R4, RZ, RZ, R6 ;  /* 0x000000ffff047224 */ /* 0x000fe400078e0006 */
[----:B------:R-:W-:-:S04]  /*3070*/  IMAD.MOV.U32 R5, RZ, RZ, R9 ;  /* 0x000000ffff057224 */ /* 0x000fc800078e0009 */
[----:B------:R-:W-:-:S06]  /*3080*/  IMAD.WIDE.U32 R4, R32, c[0x0][0x198], R4 ;  /* 0x0000660020047a25 */ /* 0x000fcc00078e0004 */
[----:B------:R-:W-:Y:S01]  /*3090*/  @!P3 LEA R12, P4, R4, c[0x0][0x168], 0x1 ;  /* 0x00005a00040cba11 */ /* 0x000fe200078808ff */
[----:B------:R1:W-:Y:S01]  /*30a0*/  @P3 STS.128 [R29+0xc000], RZ ;  /* 0x00c000ff1d003388 */ /* 0x0003e20000000c00 */
[----:B--2---:R-:W-:Y:S01]  /*30b0*/  ISETP.GE.AND P2, PT, R8, c[0x0][0x220], PT ;  /* 0x0000880008007a0c */ /* 0x004fe20003f46270 */
[----:B------:R-:W-:Y:S01]  /*30c0*/  IMAD R8, R26, c[0x0][0x198], RZ ;  /* 0x000066001a087a24 */ /* 0x000fe200078e02ff */
[----:B---3--:R-:W-:-:S03]  /*30d0*/  ISETP.GE.AND P0, PT, R10, c[0x0][0x220], PT ;  /* 0x000088000a007a0c */ /* 0x008fc60003f06270 */
[----:B------:R-:W-:-:S04]  /*30e0*/  IMAD R8, R32, c[0x0][0x19c], R8 ;  /* 0x0000670020087a24 */ /* 0x000fc800078e0208 */
[----:B------:R-:W-:-:S04]  /*30f0*/  IMAD.IADD R8, R5, 0x1, R8 ;  /* 0x0000000105087824 */ /* 0x000fc800078e0208 */
[C---:B------:R-:W-:Y:S02]  /*3100*/  @!P2 LEA R10, P1, R4.reuse, c[0x0][0x168], 0x1 ;  /* 0x00005a00040aaa11 */ /* 0x040fe400078208ff */
[C-C-:B------:R-:W-:Y:S02]  /*3110*/  @!P3 LEA.HI.X R13, R4.reuse, c[0x0][0x16c], R8.reuse, 0x1, P4 ;  /* 0x00005b00040dba11 */ /* 0x140fe400020f0c08 */
[----:B------:R-:W-:-:S03]  /*3120*/  @!P2 LEA.HI.X R11, R4, c[0x0][0x16c], R8, 0x1, P1 ;  /* 0x00005b00040baa11 */ /* 0x000fc600008f0c08 */
[----:B------:R-:W-:Y:S01]  /*3130*/  @!PT LDS RZ, [RZ] ;  /* 0x00000000fffff984 */ /* 0x000fe20000000800 */
[----:B------:R-:W-:Y:S01]  /*3140*/  @!PT LDS RZ, [RZ] ;  /* 0x00000000fffff984 */ /* 0x000fe20000000800 */
[----:B------:R-:W-:Y:S01]  /*3150*/  @!PT LDS RZ, [RZ] ;  /* 0x00000000fffff984 */ /* 0x000fe20000000800 */
[----:B------:R1:W-:Y:S04]  /*3160*/  @!P3 LDGSTS.E.BYPASS.LTC128B.128 [R29+0xc000], [R12.64] ;  /* 0x0c0000000c1dbfae */ /* 0x0003e8000b901d44 */
        /* <DEDUP_REMOVED lines=13> */
.L_x_20:
[----:B------:R-:W-:Y:S05]  /*3240*/  BSYNC B0 ;  /* 0x0000000000007941 */ /* 0x000fea0003800000 */
.L_x_19:
[----:B------:R2:W-:Y:S01]  /*3250*/  @P5 STS.128 [R29+0xd000], RZ ;  /* 0x00d000ff1d005388 */ /* 0x0005e20000000c00 */
[----:B------:R-:W-:Y:S03]  /*3260*/  BSSY B0, `(.L_x_21) ;  /* 0x0000026000007945 */ /* 0x000fe60003800000 */
[----:B------:R2:W-:Y:S04]  /*3270*/  @P5 STS.128 [R29+0xf000], RZ ;  /* 0x00f000ff1d005388 */ /* 0x0005e80000000c00 */
[----:B------:R2:W-:Y:S01]  /*3280*/  @P5 STS.128 [R29+0x11000], RZ ;  /* 0x011000ff1d005388 */ /* 0x0005e20000000c00 */
[----:B------:R-:W-:Y:S05]  /*3290*/  @P5 BRA `(.L_x_22) ;  /* 0x0000022000005947 */ /* 0x000fea0003800000 */
[----:B-1----:R-:W3:Y:S04]  /*32a0*/  LDL R10, [R1+0x68] ;  /* 0x00006800010a7983 */ /* 0x002ee80000100800 */
[----:B------:R-:W5:Y:S01]  /*32b0*/  LDL R8, [R1+0x6c] ;  /* 0x00006c0001087983 */ /* 0x000f620000100800 */
[----:B------:R-:W-:Y:S01]  /*32c0*/  IADD3 R4, P0, R32, 0x20, RZ ;  /* 0x0000002020047810 */ /* 0x000fe20007f1e0ff */
[----:B------:R-:W-:Y:S01]  /*32d0*/  IMAD.MOV.U32 R7, RZ, RZ, R9 ;  /* 0x000000ffff077224 */ /* 0x000fe200078e0009 */
[----:B------:R-:W-:-:S03]  /*32e0*/  ISETP.GE.AND P3, PT, R30, c[0x0][0x220], PT ;  /* 0x000088001e007a0c */ /* 0x000fc60003f66270 */
[----:B------:R-:W-:-:S04]  /*32f0*/  IMAD.X R5, RZ, RZ, R26, P0 ;  /* 0x000000ffff057224 */ /* 0x000fc800000e061a */
[----:B------:R-:W-:-:S06]  /*3300*/  IMAD R5, R5, c[0x0][0x198], RZ ;  /* 0x0000660005057a24 */ /* 0x000fcc00078e02ff */
[----:B------:R1:W-:Y:S01]  /*3310*/  @P3 STS.128 [R29+0xd000], RZ ;  /* 0x00d000ff1d003388 */ /* 0x0003e20000000c00 */
[----:B---3--:R-:W-:Y:S01]  /*3320*/  ISETP.GE.AND P2, PT, R10, c[0x0][0x220], PT ;  /* 0x000088000a007a0c */ /* 0x008fe20003f46270 */
[----:B------:R-:W-:Y:S01]  /*3330*/  IMAD.WIDE.U32 R10, R4, c[0x0][0x198], R6 ;  /* 0x00006600040a7a25 */ /* 0x000fe200078e0006 */
[----:B-----5:R-:W-:-:S03]  /*3340*/  ISETP.GE.AND P0, PT, R8, c[0x0][0x220], PT ;  /* 0x0000880008007a0c */ /* 0x020fc60003f06270 */
[----:B------:R-:W-:Y:S01]  /*3350*/  IMAD R4, R4, c[0x0][0x19c], R5 ;  /* 0x0000670004047a24 */ /* 0x000fe200078e0205 */
[----:B------:R-:W-:-:S03]  /*3360*/  @!P3 LEA R8, P4, R10, c[0x0][0x168], 0x1 ;  /* 0x00005a000a08ba11 */ /* 0x000fc600078808ff */
        /* <DEDUP_REMOVED lines=21> */
.L_x_22:
[----:B------:R-:W-:Y:S05]  /*34c0*/  BSYNC B0 ;  /* 0x0000000000007941 */ /* 0x000fea0003800000 */
.L_x_21:
[----:B-1----:R-:W3:Y:S04]  /*34d0*/  LDL R6, [R1] ;  /* 0x0000000001067983 */ /* 0x002ee80000100800 */
[----:B------:R-:W5:Y:S01]  /*34e0*/  LDL R5, [R1+0x4] ;  /* 0x0000040001057983 */ /* 0x000f620000100800 */
[----:B------:R-:W-:Y:S01]  /*34f0*/  LEA.HI R4, R28, R27, RZ, 0x3 ;  /* 0x0000001b1c047211 */ /* 0x000fe200078f18ff */
[----:B------:R-:W-:Y:S01]  /*3500*/  IMAD.MOV.U32 R240, RZ, RZ, 0x20 ;  /* 0x00000020fff07424 */ /* 0x000fe200078e00ff */
[----:B------:R-:W-:Y:S01]  /*3510*/  USHF.L.U32 UR12, UR19, 0x6, URZ ;  /* 0x00000006130c7899 */ /* 0x000fe2000800063f */
[----:B------:R-:W0:Y:S01]  /*3520*/  LDGDEPBAR ;  /* 0x00000000000079af */ /* 0x000e220000000000 */
[----:B------:R-:W-:Y:S01]  /*3530*/  LOP3.LUT R4, R4, 0xfffffff8, RZ, 0xc0, !PT ;  /* 0xfffffff804047812 */ /* 0x000fe200078ec0ff */
[----:B------:R-:W-:Y:S01]  /*3540*/  CS2R R142, SRZ ;  /* 0x00000000008e7805 */ /* 0x000fe2000001ff00 */
[----:B------:R-:W-:Y:S01]  /*3550*/  UIADD3 UR12, UR12, 0x40, URZ ;  /* 0x000000400c0c7890 */ /* 0x000fe2000fffe03f */
[----:B------:R-:W-:Y:S01]  /*3560*/  CS2R R140, SRZ ;  /* 0x00000000008c7805 */ /* 0x000fe2000001ff00 */
[----:B------:R-:W-:Y:S01]  /*3570*/  CS2R R146, SRZ ;  /* 0x0000000000927805 */ /* 0x000fe2000001ff00 */
[----:B------:R-:W-:Y:S01]  /*3580*/  IMAD.IADD R4, R27, 0x1, -R4 ;  /* 0x000000011b047824 */ /* 0x000fe200078e0a04 */
[----:B------:R-:W-:Y:S01]  /*3590*/  CS2R R144, SRZ ;  /* 0x0000000000907805 */ /* 0x000fe2000001ff00 */
[----:B------:R-:W-:Y:S01]  /*35a0*/  CS2R R138, SRZ ;  /* 0x00000000008a7805 */ /* 0x000fe2000001ff00 */
[----:B------:R-:W-:Y:S01]  /*35b0*/  CS2R R136, SRZ ;  /* 0x0000000000887805 */ /* 0x000fe2000001ff00 */
[----:B------:R-:W-:Y:S01]  /*35c0*/  CS2R R134, SRZ ;  /* 0x0000000000867805 */ /* 0x000fe2000001ff00 */
[----:B------:R-:W-:Y:S01]  /*35d0*/  LOP3.LUT P0, RZ, R4, 0x2, RZ, 0xc0, !PT ;  /* 0x0000000204ff7812 */ /* 0x000fe2000780c0ff */
[----:B------:R-:W-:Y:S01]  /*35e0*/  CS2R R132, SRZ ;  /* 0x0000000000847805 */ /* 0x000fe2000001ff00 */
[----:B------:R-:W-:Y:S01]  /*35f0*/  CS2R R126, SRZ ;  /* 0x00000000007e7805 */ /* 0x000fe2000001ff00 */
[----:B------:R-:W-:Y:S01]  /*3600*/  CS2R R124, SRZ ;  /* 0x00000000007c7805 */ /* 0x000fe2000001ff00 */
[----:B------:R-:W-:Y:S01]  /*3610*/  SEL R240, R240, 0xffffffe0, !P0 ;  /* 0xffffffe0f0f07807 */ /* 0x000fe20004000000 */
[----:B------:R-:W-:Y:S01]  /*3620*/  CS2R R130, SRZ ;  /* 0x0000000000827805 */ /* 0x000fe2000001ff00 */
[----:B------:R-:W-:Y:S01]  /*3630*/  CS2R R128, SRZ ;  /* 0x0000000000807805 */ /* 0x000fe2000001ff00 */
[----:B------:R-:W-:Y:S01]  /*3640*/  CS2R R122, SRZ ;  /* 0x00000000007a7805 */ /* 0x000fe2000001ff00 */
[----:B------:R-:W-:Y:S01]  /*3650*/  CS2R R120, SRZ ;  /* 0x0000000000787805 */ /* 0x000fe2000001ff00 */
[----:B------:R-:W-:Y:S01]  /*3660*/  IMAD.IADD R240, R240, 0x1, R252 ;  /* 0x00000001f0f07824 */ /* 0x000fe200078e02fc */
[----:B------:R-:W-:Y:S01]  /*3670*/  CS2R R118, SRZ ;  /* 0x0000000000767805 */ /* 0x000fe2000001ff00 */
[----:B------:R-:W-:Y:S01]  /*3680*/  CS2R R116, SRZ ;  /* 0x0000000000747805 */ /* 0x000fe2000001ff00 */
[----:B------:R-:W-:Y:S01]  /*3690*/  CS2R R110, SRZ ;  /* 0x00000000006e7805 */ /* 0x000fe2000001ff00 */
[----:B------:R-:W-:-:S04]  /*36a0*/  DEPBAR.LE SB0, 0x1 ;  /* 0x000080400000791a */ /* 0x000fc80000000000 */
[----:B------:R-:W-:Y:S01]  /*36b0*/  BAR.SYNC.DEFER_BLOCKING 0x0 ;  /* 0x0000000000007b1d */ /* 0x000fe20000010000 */
[----:B------:R-:W-:Y:S01]  /*36c0*/  CS2R R108, SRZ ;  /* 0x00000000006c7805 */ /* 0x000fe2000001ff00 */
        /* <DEDUP_REMOVED lines=22> */
[----:B------:R1:W2:Y:S01]  /*3830*/  LDSM.16.M88.4 R172, [R240+0x12000] ;  /* 0x01200000f0ac783b */ /* 0x0002a20000000200 */
[----:B------:R-:W-:Y:S01]  /*3840*/  CS2R R30, SRZ ;  /* 0x00000000001e7805 */ /* 0x000fe2000001ff00 */
[----:B--2-4-:R-:W-:Y:S01]  /*3850*/  CS2R R28, SRZ ;  /* 0x00000000001c7805 */ /* 0x014fe2000001ff00 */
[----:B------:R-:W-:Y:S01]  /*3860*/  CS2R R34, SRZ ;  /* 0x0000000000227805 */ /* 0x000fe2000001ff00 */
[----:B------:R1:W2:Y:S01]  /*3870*/  LDSM.16.M88.4 R176, [R240+0x12800] ;  /* 0x01280000f0b0783b */ /* 0x0002a20000000200 */
[----:B------:R-:W-:Y:S01]  /*3880*/  CS2R R32, SRZ ;  /* 0x0000000000207805 */ /* 0x000fe2000001ff00 */
[----:B------:R-:W-:Y:S01]  /*3890*/  CS2R R26, SRZ ;  /* 0x00000000001a7805 */ /* 0x000fe2000001ff00 */
[----:B------:R-:W-:Y:S01]  /*38a0*/  CS2R R24, SRZ ;  /* 0x0000000000187805 */ /* 0x000fe2000001ff00 */
[----:B------:R1:W4:Y:S01]  /*38b0*/  LDSM.16.M88.4 R204, [R240+0x14000] ;  /* 0x01400000f0cc783b */ /* 0x0003220000000200 */
[----:B------:R-:W-:Y:S01]  /*38c0*/  CS2R R22, SRZ ;  /* 0x0000000000167805 */ /* 0x000fe2000001ff00 */
[----:B------:R-:W-:Y:S01]  /*38d0*/  CS2R R20, SRZ ;  /* 0x0000000000147805 */ /* 0x000fe2000001ff00 */
[----:B------:R-:W-:Y:S01]  /*38e0*/  UISETP.GE.AND UP0, UPT, UR12, UR6, UPT ;  /* 0x000000060c00728c */ /* 0x000fe2000bf06270 */
[----:B------:R1:W1:Y:S04]  /*38f0*/  LDSM.16.M88.4 R208, [R240+0x14800] ;  /* 0x01480000f0d0783b */ /* 0x0002680000000200 */
[----:B------:R1:W1:Y:S04]  /*3900*/  LDSM.16.M88.4 R236, [R240+0x16000] ;  /* 0x01600000f0ec783b */ /* 0x0002680000000200 */
[----:B------:R1:W1:Y:S04]  /*3910*/  LDSM.16.M88.4 R164, [R252+0x12000] ;  /* 0x01200000fca4783b */ /* 0x0002680000000200 */
[----:B------:R1:W1:Y:S04]  /*3920*/  LDSM.16.M88.4 R168, [R252+0x12800] ;  /* 0x01280000fca8783b */ /* 0x0002680000000200 */
[----:B------:R1:W1:Y:S04]  /*3930*/  LDSM.16.M88.4 R196, [R252+0x14000] ;  /* 0x01400000fcc4783b */ /* 0x0002680000000200 */
[----:B------:R1:W1:Y:S04]  /*3940*/  LDSM.16.M88.4 R200, [R252+0x14800] ;  /* 0x01480000fcc8783b */ /* 0x0002680000000200 */
[----:B------:R1:W1:Y:S04]  /*3950*/  LDSM.16.M88.4 R228, [R252+0x16000] ;  /* 0x01600000fce4783b */ /* 0x0002680000000200 */
[----:B------:R1:W1:Y:S04]  /*3960*/  LDSM.16.M88.4 R232, [R252+0x16800] ;  /* 0x01680000fce8783b */ /* 0x0002680000000200 */
[----:B------:R-:W1:Y:S04]  /*3970*/  LDSM.16.M88.4 R240, [R240+0x16800] ;  /* 0x01680000f0f0783b */ /* 0x000e680000000200 */
[----:B---3--:R3:W1:Y:S04]  /*3980*/  LDSM.16.M88.4 R148, [R6+0x12000] ;  /* 0x012000000694783b */ /* 0x0086680000000200 */
[----:B------:R3:W1:Y:S04]  /*3990*/  LDSM.16.M88.4 R152, [R6+0x12800] ;  /* 0x012800000698783b */ /* 0x0006680000000200 */
[----:B-----5:R3:W1:Y:S04]  /*39a0*/  LDSM.16.M88.4 R156, [R5+0x12000] ;  /* 0x01200000059c783b */ /* 0x0206680000000200 */
        /* <DEDUP_REMOVED lines=8> */
[----:B--2-4-:R3:W1:Y:S02]  /*3a30*/  LDSM.16.M88.4 R224, [R5+0x16800] ;  /* 0x0168000005e0783b */ /* 0x0146640000000200 */
.L_x_25:
[----:B------:R-:W2:Y:S01]  /*3a40*/  LDL R88, [R1] ;  /* 0x0000000001587983 */ /* 0x000ea20000100800 */
[----:B------:R-:W-:Y:S01]  /*3a50*/  PLOP3.LUT P0, PT, PT, PT, UP0, 0x80, 0x0 ;  /* 0x000000000000781c */ /* 0x000fe20003f0f008 */
[----:B------:R-:W-:Y:S01]  /*3a60*/  UISETP.GE.AND UP5, UPT, UR7, 0x1, UPT ;  /* 0x000000010700788c */ /* 0x000fe2000bfa6270 */
[----:B------:R-:W-:Y:S02]  /*3a70*/  PLOP3.LUT P5, PT, PT, PT, UP0, 0x80, 0x0 ;  /* 0x000000000000781c */ /* 0x000fe40003faf008 */
[----:B------:R-:W4:Y:S01]  /*3a80*/  LDL R245, [R1+0x8] ;  /* 0x0000080001f57983 */ /* 0x000f220000100800 */
[----:B------:R-:W-:Y:S02]  /*3a90*/  PLOP3.LUT P1, PT, PT, PT, UP0, 0x80, 0x0 ;  /* 0x000000000000781c */ /* 0x000fe40003f2f008 */
[----:B------:R-:W-:Y:S02]  /*3aa0*/  PLOP3.LUT P4, PT, PT, PT, UP0, 0x80, 0x0 ;  /* 0x000000000000781c */ /* 0x000fe40003f8f008 */
[----:B-----5:R-:W5:Y:S01]  /*3ab0*/  LDL R90, [R1+0x4] ;  /* 0x00000400015a7983 */ /* 0x020f620000100800 */
[----:B------:R-:W-:Y:S02]  /*3ac0*/  PLOP3.LUT P3, PT, PT, PT, UP0, 0x80, 0x0 ;  /* 0x000000000000781c */ /* 0x000fe40003f6f008 */
[----:B------:R-:W-:Y:S02]  /*3ad0*/  PLOP3.LUT P6, PT, PT, PT, UP0, 0x80, 0x0 ;  /* 0x000000000000781c */ /* 0x000fe40003fcf008 */
[----:B---3--:R-:W3:Y:S05]  /*3ae0*/  LDL R244, [R1+0xc] ;  /* 0x00000c0001f47983 */ /* 0x008eea0000100800 */
[----:B------:R-:W5:Y:S05]  /*3af0*/  LDL R99, [R1+0x18] ;  /* 0x0000180001637983 */ /* 0x000f6a0000100800 */
[----:B------:R-:W5:Y:S05]  /*3b00*/  LDL R89, [R1+0x10] ;  /* 0x0000100001597983 */ /* 0x000f6a0000100800 */
[----:B------:R-:W5:Y:S05]  /*3b10*/  LDL R96, [R1+0x14] ;  /* 0x0000140001607983 */ /* 0x000f6a0000100800 */
[----:B------:R-:W0:Y:S05]  /*3b20*/  LDGDEPBAR ;  /* 0x00000000000079af */ /* 0x000e2a0000000000 */
[----:B------:R-:W5:Y:S05]  /*3b30*/  LDL R91, [R1+0x80] ;  /* 0x00008000015b7983 */ /* 0x000f6a0000100800 */
[----:B------:R-:W5:Y:S05]  /*3b40*/  LDL R95, [R1+0x50] ;  /* 0x00005000015f7983 */ /* 0x000f6a0000100800 */
[----:B------:R-:W5:Y:S05]  /*3b50*/  LDL R94, [R1+0x5c] ;  /* 0x00005c00015e7983 */ /* 0x000f6a0000100800 */
[----:B------:R-:W5:Y:S05]  /*3b60*/  LDL R93, [R1+0x54] ;  /* 0x00005400015d7983 */ /* 0x000f6a0000100800 */
[----:B------:R-:W5:Y:S05]  /*3b70*/  LDL R92, [R1+0x58] ;  /* 0x00005800015c7983 */ /* 0x000f6a0000100800 */
[----:B------:R-:W5:Y:S05]  /*3b80*/  LDL R98, [R1+0x74] ;  /* 0x0000740001627983 */ /* 0x000f6a0000100800 */
[----:B------:R-:W5:Y:S01]  /*3b90*/  LDL R97, [R1+0x70] ;  /* 0x0000700001617983 */ /* 0x000f620000100800 */
[----:B------:R-:W-:Y:S04]  /*3ba0*/  DEPBAR.LE SB0, 0x0 ;  /* 0x000080000000791a */ /* 0x000fe80000000000 */
[----:B------:R-:W-:Y:S06]  /*3bb0*/  BAR.SYNC.DEFER_BLOCKING 0x0 ;  /* 0x0000000000007b1d */ /* 0x000fec0000010000 */
[----:B------:R-:W-:Y:S05]  /*3bc0*/  LDSM.16.M88.4 R84, [R252+0xc000] ;  /* 0x00c00000fc54783b */ /* 0x000fea0000000200 */
[----:B-12---:R-:W-:Y:S05]  /*3bd0*/  LDSM.16.M88.4 R8, [R88+0xc000] ;  /* 0x00c000005808783b */ /* 0x006fea0000000200 */
[----:B----4-:R-:W2:Y:S05]  /*3be0*/  LDSM.16.M88.4 R16, [R245] ;  /* 0x00000000f510783b */ /* 0x010eaa0000000200 */
[----:B------:R-:W4:Y:S05]  /*3bf0*/  LDSM.16.M88.4 R68, [R88+0xc800] ;  /* 0x00c800005844783b */ /* 0x000f2a0000000200 */
[----:B---3--:R-:W-:Y:S05]  /*3c00*/  LDSM.16.M88.4 R72, [R244] ;  /* 0x00000000f448783b */ /* 0x008fea0000000200 */
[----:B-----5:R-:W3:Y:S05]  /*3c10*/  LDSM.16.M88.4 R76, [R90+0xc000] ;  /* 0x00c000005a4c783b */ /* 0x020eea0000000200 */
[----:B------:R-:W-:Y:S01]  /*3c20*/  LDSM.16.M88.4 R80, [R99] ;  /* 0x000000006350783b */ /* 0x000fe20000000200 */
[C---:B--2---:R-:W-:Y:S08]  /*3c30*/  HMMA.16816.F32.BF16 R4, R16.reuse, R8, RZ ;  /* 0x000000081004723c */ /* 0x044ff000000418ff */
[C---:B------:R-:W-:Y:S08]  /*3c40*/  HMMA.16816.F32.BF16 R8, R16.reuse, R10, RZ ;  /* 0x0000000a1008723c */ /* 0x040ff000000418ff */
[C---:B----4-:R-:W-:Y:S08]  /*3c50*/  HMMA.16816.F32.BF16 R12, R16.reuse, R68, RZ ;  /* 0x00000044100c723c */ /* 0x050ff000000418ff */
[----:B------:R-:W-:Y:S01]  /*3c60*/  HMMA.16816.F32.BF16 R16, R16, R70, RZ ;  /* 0x000000461010723c */ /* 0x000fe200000418ff */
[----:B------:R-:W2:Y:S07]  /*3c70*/  LDSM.16.M88.4 R68, [R90+0xc800] ;  /* 0x00c800005a44783b */ /* 0x000eae0000000200 */
[C---:B---3--:R-:W-:Y:S08]  /*3c80*/  HMMA.16816.F32.BF16 R4, R72.reuse, R76, R4 ;  /* 0x0000004c4804723c */ /* 0x048ff00000041804 */
[C---:B------:R-:W-:Y:S01]  /*3c90*/  HMMA.16816.F32.BF16 R8, R72.reuse, R78, R8 ;  /* 0x0000004e4808723c */ /* 0x040fe20000041808 */
[----:B------:R-:W3:Y:S07]  /*3ca0*/  LDSM.16.M88.4 R76, [R252+0xc800] ;  /* 0x00c80000fc4c783b */ /* 0x000eee0000000200 */
[C---:B--2---:R-:W-:Y:S08]  /*3cb0*/  HMMA.16816.F32.BF16 R12, R72.reuse, R68, R12 ;  /* 0x00000044480c723c */ /* 0x044ff0000004180c */
[----:B------:R-:W-:Y:S01]  /*3cc0*/  HMMA.16816.F32.BF16 R16, R72, R70, R16 ;  /* 0x000000464810723c */ /* 0x000fe20000041810 */
[----:B------:R-:W-:Y:S05]  /*3cd0*/  LDSM.16.M88.4 R68, [R96] ;  /* 0x000000006044783b */ /* 0x000fea0000000200 */
[----:B------:R-:W2:Y:S02]  /*3ce0*/  LDSM.16.M88.4 R72, [R89+0xc000] ;  /* 0x00c000005948783b */ /* 0x000ea40000000200 */
[C---:B------:R-:W-:Y:S08]  /*3cf0*/  HMMA.16816.F32.BF16 R4, R80.reuse, R84, R4 ;  /* 0x000000545004723c */ /* 0x040ff00000041804 */
[C---:B------:R-:W-:Y:S01]  /*3d00*/  HMMA.16816.F32.BF16 R8, R80.reuse, R86, R8 ;  /* 0x000000565008723c */ /* 0x040fe20000041808 */
[----:B------:R-:W4:Y:S07]  /*3d10*/  LDSM.16.M88.4 R84, [R89+0xc800] ;  /* 0x00c800005954783b */ /* 0x000f2e0000000200 */
[C---:B---3--:R-:W-:Y:S08]  /*3d20*/  HMMA.16816.F32.BF16 R12, R80.reuse, R76, R12 ;  /* 0x0000004c500c723c */ /* 0x048ff0000004180c */
[----:B------:R-:W-:Y:S01]  /*3d30*/  HMMA.16816.F32.BF16 R16, R80, R78, R16 ;  /* 0x0000004e5010723c */ /* 0x000fe20000041810 */
[----:B------:R-:W-:Y:S05]  /*3d40*/  LDSM.16.M88.4 R76, [R245+0x2000] ;  /* 0x00200000f54c783b */ /* 0x000fea0000000200 */
[----:B------:R-:W3:Y:S02]  /*3d50*/  LDSM.16.M88.4 R80, [R88+0xe000] ;  /* 0x00e000005850783b */ /* 0x000ee40000000200 */
[C---:B--2---:R-:W-:Y:S08]  /*3d60*/  HMMA.16816.F32.BF16 R4, R68.reuse, R72, R4 ;  /* 0x000000484404723c */ /* 0x044ff00000041804 */
[C---:B------:R-:W-:Y:S01]  /*3d70*/  HMMA.16816.F32.BF16 R8, R68.reuse, R74, R8 ;  /* 0x0000004a4408723c */ /* 0x040fe20000041808 */
[----:B------:R-:W2:Y:S07]  /*3d80*/  LDSM.16.M88.4 R72, [R88+0xe800] ;  /* 0x00e800005848783b */ /* 0x000eae0000000200 */
[C---:B----4-:R-:W-:Y:S08]  /*3d90*/  HMMA.16816.F32.BF16 R12, R68.reuse, R84, R12 ;  /* 0x00000054440c723c */ /* 0x050ff0000004180c */
[----:B------:R-:W-:Y:S01]  /*3da0*/  HMMA.16816.F32.BF16 R16, R68, R86, R16 ;  /* 0x000000564410723c */ /* 0x000fe20000041810 */
[----:B------:R-:W-:Y:S05]  /*3db0*/  LDSM.16.M88.4 R68, [R244+0x2000] ;  /* 0x00200000f444783b */ /* 0x000fea0000000200 */
[----:B------:R-:W4:Y:S02]  /*3dc0*/  LDSM.16.M88.4 R84, [R90+0xe000] ;  /* 0x00e000005a54783b */ /* 0x000f240000000200 */
[C---:B---3--:R-:W-:Y:S08]  /*3dd0*/  HMMA.16816.F32.BF16 R4, R76.reuse, R80, R4 ;  /* 0x000000504c04723c */ /* 0x048ff00000041804 */
[C---:B------:R-:W-:Y:S01]  /*3de0*/  HMMA.16816.F32.BF16 R8, R76.reuse, R82, R8 ;  /* 0x000000524c08723c */ /* 0x040fe20000041808 */
[----:B------:R-:W3:Y:S07]  /*3df0*/  LDSM.16.M88.4 R80, [R90+0xe800] ;  /* 0x00e800005a50783b */ /* 0x000eee0000000200 */
[C---:B--2---:R-:W-:Y:S08]  /*3e00*/  HMMA.16816.F32.BF16 R12, R76.reuse, R72, R12 ;  /* 0x000000484c0c723c */ /* 0x044ff0000004180c */
[----:B------:R-:W-:Y:S01]  /*3e10*/  HMMA.16816.F32.BF16 R16, R76, R74, R16 ;  /* 0x0000004a4c10723c */ /* 0x000fe20000041810 */
[----:B------:R-:W-:Y:S05]  /*3e20*/  LDSM.16.M88.4 R72, [R99+0x2000] ;  /* 0x002000006348783b */ /* 0x000fea0000000200 */
[----:B------:R-:W2:Y:S02]  /*3e30*/  LDSM.16.M88.4 R76, [R252+0xe000] ;  /* 0x00e00000fc4c783b */ /* 0x000ea40000000200 */
[C---:B----4-:R-:W-:Y:S08]  /*3e40*/  HMMA.16816.F32.BF16 R4, R68.reuse, R84, R4 ;  /* 0x000000544404723c */ /* 0x050ff00000041804 */
        /* <DEDUP_REMOVED lines=15> */
[----:B------:R3:W5:Y:S07]  /*3f40*/  LDSM.16.M88.4 R80, [R88+0x10800] ;  /* 0x010800005850783b */ /* 0x00076e0000000200 */
[C---:B--2---:R-:W-:Y:S08]  /*3f50*/  HMMA.16816.F32.BF16 R12, R68.reuse, R76, R12 ;  /* 0x0000004c440c723c */ /* 0x044ff0000004180c */
[----:B------:R-:W-:Y:S01]  /*3f60*/  HMMA.16816.F32.BF16 R16, R68, R78, R16 ;  /* 0x0000004e4410723c */ /* 0x000fe20000041810 */
[----:B------:R-:W-:Y:S05]  /*3f70*/  LDSM.16.M88.4 R76, [R90+0x10000] ;  /* 0x010000005a4c783b */ /* 0x000fea0000000200 */
[----:B------:R-:W2:Y:S02]  /*3f80*/  LDSM.16.M88.4 R68, [R244+0x4000] ;  /* 0x00400000f444783b */ /* 0x000ea40000000200 */
[C---:B----4-:R-:W-:Y:S03]  /*3f90*/  HMMA.16816.F32.BF16 R4, R72.reuse, R84, R4 ;  /* 0x000000544804723c */ /* 0x050fe60000041804 */
[----:B---3--:R-:W3:Y:S05]  /*3fa0*/  LDL R88, [R1+0x60] ;  /* 0x0000600001587983 */ /* 0x008eea0000100800 */
[C---:B------:R-:W-:Y:S01]  /*3fb0*/  HMMA.16816.F32.BF16 R8, R72.reuse, R86, R8 ;  /* 0x000000564808723c */ /* 0x040fe20000041808 */
[----:B------:R4:W1:Y:S07]  /*3fc0*/  LDSM.16.M88.4 R84, [R90+0x10800] ;  /* 0x010800005a54783b */ /* 0x00086e0000000200 */
[C---:B-----5:R-:W-:Y:S08]  /*3fd0*/  HMMA.16816.F32.BF16 R12, R72.reuse, R80, R12 ;  /* 0x00000050480c723c */ /* 0x060ff0000004180c */
[----:B------:R-:W-:Y:S01]  /*3fe0*/  HMMA.16816.F32.BF16 R16, R72, R82, R16 ;  /* 0x000000524810723c */ /* 0x000fe20000041810 */
[----:B------:R-:W-:Y:S05]  /*3ff0*/  LDSM.16.M88.4 R72, [R99+0x4000] ;  /* 0x004000006348783b */ /* 0x000fea0000000200 */
[----:B------:R-:W5:Y:S05]  /*4000*/  LDSM.16.M88.4 R80, [R252+0x10000] ;  /* 0x01000000fc50783b */ /* 0x000f6a0000000200 */
[----:B----4-:R-:W4:Y:S01]  /*4010*/  LDL R90, [R1+0x64] ;  /* 0x00006400015a7983 */ /* 0x010f220000100800 */
[C---:B--2---:R-:W-:Y:S08]  /*4020*/  HMMA.16816.F32.BF16 R4, R68.reuse, R76, R4 ;  /* 0x0000004c4404723c */ /* 0x044ff00000041804 */
[C---:B------:R-:W-:Y:S01]  /*4030*/  HMMA.16816.F32.BF16 R8, R68.reuse, R78, R8 ;  /* 0x0000004e4408723c */ /* 0x040fe20000041808 */
[----:B------:R-:W2:Y:S07]  /*4040*/  LDSM.16.M88.4 R76, [R252+0x10800] ;  /* 0x01080000fc4c783b */ /* 0x000eae0000000200 */
[C---:B-1----:R-:W-:Y:S08]  /*4050*/  HMMA.16816.F32.BF16 R12, R68.reuse, R84, R12 ;  /* 0x00000054440c723c */ /* 0x042ff0000004180c */
[----:B------:R-:W-:Y:S01]  /*4060*/  HMMA.16816.F32.BF16 R16, R68, R86, R16 ;  /* 0x000000564410723c */ /* 0x000fe20000041810 */
[----:B------:R-:W-:Y:S05]  /*4070*/  LDSM.16.M88.4 R68, [R96+0x4000] ;  /* 0x004000006044783b */ /* 0x000fea0000000200 */
[----:B------:R-:W1:Y:S02]  /*4080*/  LDSM.16.M88.4 R84, [R89+0x10000] ;  /* 0x010000005954783b */ /* 0x000e640000000200 */
[C---:B-----5:R-:W-:Y:S08]  /*4090*/  HMMA.16816.F32.BF16 R4, R72.reuse, R80, R4 ;  /* 0x000000504804723c */ /* 0x060ff00000041804 */
[C---:B------:R-:W-:Y:S08]  /*40a0*/  HMMA.16816.F32.BF16 R8, R72.reuse, R82, R8 ;  /* 0x000000524808723c */ /* 0x040ff00000041808 */
[C---:B--2---:R-:W-:Y:S07]  /*40b0*/  HMMA.16816.F32.BF16 R12, R72.reuse, R76, R12 ;  /* 0x0000004c480c723c */ /* 0x044fee000004180c */
[----:B------:R-:W-:Y:S01]  /*40c0*/  IMAD.U32 R77, RZ, RZ, UR19 ;  /* 0x00000013ff4d7e24 */ /* 0x000fe2000f8e00ff */
[----:B------:R-:W-:Y:S04]  /*40d0*/  HMMA.16816.F32.BF16 R16, R72, R78, R16 ;  /* 0x0000004e4810723c */ /* 0x000fe80000041810 */
[----:B------:R-:W-:Y:S01]  /*40e0*/  @P0 IMAD R77, R77, 0x40, R91 ;  /* 0x000000404d4d0824 */ /* 0x000fe200078e025b */
[----:B------:R-:W-:Y:S04]  /*40f0*/  PLOP3.LUT P0, PT, PT, PT, UP0, 0x80, 0x0 ;  /* 0x000000000000781c */ /* 0x000fe80003f0f008 */
[C---:B------:R-:W-:Y:S02]  /*4100*/  @P1 IADD3 R72, R77.reuse, 0x1, RZ ;  /* 0x000000014d481810 */ /* 0x040fe40007ffe0ff */
[----:B------:R-:W-:Y:S01]  /*4110*/  @P5 ISETP.GE.AND P5, PT, R77, UR6, PT ;  /* 0x000000064d005c0c */ /* 0x000fe2000bfa6270 */
[C---:B-1----:R-:W-:Y:S01]  /*4120*/  HMMA.16816.F32.BF16 R4, R68.reuse, R84, R4 ;  /* 0x000000544404723c */ /* 0x042fe20000041804 */
[----:B------:R-:W-:Y:S04]  /*4130*/  PLOP3.LUT P1, PT, PT, PT, UP0, 0x80, 0x0 ;  /* 0x000000000000781c */ /* 0x000fe80003f2f008 */
[----:B------:R-:W-:Y:S02]  /*4140*/  @P4 ISETP.GE.AND P4, PT, R72, UR6, PT ;  /* 0x0000000648004c0c */ /* 0x000fe4000bf86270 */
[----:B------:R-:W1:Y:S01]  /*4150*/  LDSM.16.M88.4 R72, [R89+0x10800] ;  /* 0x010800005948783b */ /* 0x000e620000000200 */
[C---:B------:R-:W-:Y:S11]  /*4160*/  HMMA.16816.F32.BF16 R8, R68.reuse, R86, R8 ;  /* 0x000000564408723c */ /* 0x040ff60000041808 */
[----:B------:R-:W-:Y:S05]  /*4170*/  @!UPT UIADD3 URZ, URZ, URZ, URZ ;  /* 0x0000003f3f3ff290 */ /* 0x000fea000fffe03f */
[----:B------:R-:W-:Y:S02]  /*4180*/  @P0 FSEL R4, R4, -INF , !P5 ;  /* 0xff80000004040808 */ /* 0x000fe40006800000 */
[----:B------:R-:W-:Y:S02]  /*4190*/  @P1 FSEL R5, R5, -INF , !P4 ;  /* 0xff80000005051808 */ /* 0x000fe40006000000 */
[----:B------:R-:W-:Y:S02]  /*41a0*/  PLOP3.LUT P0, PT, PT, PT, UP0, 0x80, 0x0 ;  /* 0x000000000000781c */ /* 0x000fe40003f0f008 */
[----:B------:R-:W-:Y:S11]  /*41b0*/  PLOP3.LUT P1, PT, PT, PT, UP0, 0x80, 0x0 ;  /* 0x000000000000781c */ /* 0x000ff60003f2f008 */
[----:B------:R-:W-:Y:S02]  /*41c0*/  @P0 FSEL R6, R6, -INF , !P5 ;  /* 0xff80000006060808 */ /* 0x000fe40006800000 */
[----:B------:R-:W-:Y:S02]  /*41d0*/  PLOP3.LUT P0, PT, PT, PT, UP0, 0x80, 0x0 ;  /* 0x000000000000781c */ /* 0x000fe40003f0f008 */
[----:B------:R-:W-:Y:S01]  /*41e0*/  @P1 FSEL R7, R7, -INF , !P4 ;  /* 0xff80000007071808 */ /* 0x000fe20006000000 */
[C---:B-1----:R-:W-:Y:S01]  /*41f0*/  HMMA.16816.F32.BF16 R12, R68.reuse, R72, R12 ;  /* 0x00000048440c723c */ /* 0x042fe2000004180c */
[----:B------:R-:W-:Y:S02]  /*4200*/  PLOP3.LUT P1, PT, PT, PT, UP0, 0x80, 0x0 ;  /* 0x000000000000781c */ /* 0x000fe40003f2f008 */
[----:B------:R-:W-:Y:S02]  /*4210*/  PLOP3.LUT P4, PT, PT, PT, UP0, 0x80, 0x0 ;  /* 0x000000000000781c */ /* 0x000fe40003f8f008 */
[----:B------:R-:W-:Y:S03]  /*4220*/  PLOP3.LUT P5, PT, PT, PT, UP0, 0x80, 0x0 ;  /* 0x000000000000781c */ /* 0x000fe60003faf008 */
[----:B------:R-:W-:Y:S04]  /*4230*/  HMMA.16816.F32.BF16 R16, R68, R74, R16 ;  /* 0x0000004a4410723c */ /* 0x000fe80000041810 */
[C---:B---3--:R-:W-:Y:S01]  /*4240*/  FMUL.FTZ R76, R88.reuse, 1.4426950216293334961 ;  /* 0x3fb8aa3b584c7820 */ /* 0x048fe20000410000 */
[----:B------:R-:W-:Y:S04]  /*4250*/  FSETP.NEU.FTZ.AND P2, PT, R88, -INF , PT ;  /* 0xff8000005800780b */ /* 0x000fe80003f5d000 */
[----:B------:R-:W-:Y:S05]  /*4260*/  FSEL R76, R76, RZ, P2 ;  /* 0x000000ff4c4c7208 */ /* 0x000fea0001000000 */
[--C-:B------:R-:W-:Y:S02]  /*4270*/  FFMA.FTZ R4, R4, c[0x0][0x23c], -R76.reuse ;  /* 0x00008f0004047a23 */ /* 0x100fe4000001084c */
[----:B------:R-:W-:Y:S02]  /*4280*/  FFMA.FTZ R5, R5, c[0x0][0x23c], -R76 ;  /* 0x00008f0005057a23 */ /* 0x000fe4000001084c */
[----:B------:R1:W-:Y:S10]  /*4290*/  MUFU.EX2 R88, R4 ;  /* 0x0000000400587308 */ /* 0x0003f40000000800 */
[----:B------:R2:W3:Y:S01]  /*42a0*/  MUFU.EX2 R86, R5 ;  /* 0x0000000500567308 */ /* 0x0004e20000000800 */
[C---:B----4-:R-:W-:Y:S01]  /*42b0*/  FSETP.NEU.FTZ.AND P2, PT, R90.reuse, -INF , PT ;  /* 0xff8000005a00780b */ /* 0x050fe20003f5d000 */
[----:B-1----:R-:W-:Y:S05]  /*42c0*/  FMUL.FTZ R4, R90, 1.4426950216293334961 ;  /* 0x3fb8aa3b5a047820 */ /* 0x002fea0000410000 */
[----:B------:R-:W-:Y:S02]  /*42d0*/  FSEL R4, R4, RZ, P2 ;  /* 0x000000ff04047208 */ /* 0x000fe40001000000 */
[----:B------:R-:W-:Y:S02]  /*42e0*/  PLOP3.LUT P2, PT, PT, PT, UP0, 0x80, 0x0 ;  /* 0x000000000000781c */ /* 0x000fe40003f4f008 */
[----:B--2---:R-:W-:Y:S01]  /*42f0*/  @P3 IADD3 R5, R77, 0x8, RZ ;  /* 0x000000084d053810 */ /* 0x004fe20007ffe0ff */
[--C-:B------:R-:W-:Y:S01]  /*4300*/  FFMA.FTZ R6, R6, c[0x0][0x23c], -R4.reuse ;  /* 0x00008f0006067a23 */ /* 0x100fe20000010804 */
[----:B------:R-:W-:Y:S01]  /*4310*/  PLOP3.LUT P3, PT, PT, PT, UP0, 0x80, 0x0 ;  /* 0x000000000000781c */ /* 0x000fe20003f6f008 */
[----:B------:R-:W-:Y:S01]  /*4320*/  FFMA.FTZ R7, R7, c[0x0][0x23c], -R4 ;  /* 0x00008f0007077a23 */ /* 0x000fe20000010804 */
[----:B------:R-:W-:Y:S01]  /*4330*/  @P6 ISETP.GE.AND P6, PT, R5, UR6, PT ;  /* 0x0000000605006c0c */ /* 0x000fe2000bfc6270 */
[----:B------:R3:W-:Y:S06]  /*4340*/  MUFU.EX2 R91, R6 ;  /* 0x00000006005b7308 */ /* 0x0007ec0000000800 */
[----:B------:R-:W-:Y:S02]  /*4350*/  @P2 IADD3 R5, R77, 0x9, RZ ;  /* 0x000000094d052810 */ /* 0x000fe40007ffe0ff */
[----:B------:R-:W-:Y:S02]  /*4360*/  PLOP3.LUT P2, PT, PT, PT, UP0, 0x80, 0x0 ;  /* 0x000000000000781c */ /* 0x000fe40003f4f008 */
[----:B------:R-:W-:Y:S01]  /*4370*/  @P3 ISETP.GE.AND P3, PT, R5, UR6, PT ;  /* 0x0000000605003c0c */ /* 0x000fe2000bf66270 */
[----:B------:R-:W1:Y:S01]  /*4380*/  MUFU.EX2 R90, R7 ;  /* 0x00000007005a7308 */ /* 0x000e620000000800 */
[----:B------:R-:W-:Y:S02]  /*4390*/  @P0 FSEL R8, R8, -INF , !P6 ;  /* 0xff80000008080808 */ /* 0x000fe40007000000 */
[----:B------:R-:W-:Y:S02]  /*43a0*/  PLOP3.LUT P0, PT, PT, PT, UP0, 0x80, 0x0 ;  /* 0x000000000000781c */ /* 0x000fe40003f0f008 */
[----:B------:R-:W-:Y:S01]  /*43b0*/  @P4 IADD3 R5, R77, 0x10, RZ ;  /* 0x000000104d054810 */ /* 0x000fe20007ffe0ff */
[--C-:B------:R-:W-:Y:S01]  /*43c0*/  FFMA.FTZ R8, R8, c[0x0][0x23c], -R76.reuse ;  /* 0x00008f0008087a23 */ /* 0x100fe2000001084c */
[----:B------:R-:W-:Y:S02]  /*43d0*/  PLOP3.LUT P4, PT, PT, PT, UP0, 0x80, 0x0 ;  /* 0x000000000000781c */ /* 0x000fe40003f8f008 */
[----:B------:R-:W-:Y:S01]  /*43e0*/  @P5 ISETP.GE.AND P5, PT, R5, UR6, PT ;  /* 0x0000000605005c0c */ /* 0x000fe2000bfa6270 */
[----:B------:R-:W-:Y:S01]  /*43f0*/  MUFU.EX2 R85, R8 ;  /* 0x0000000800557308 */ /* 0x000fe20000000800 */
[----:B------:R-:W-:Y:S02]  /*4400*/  @P2 IADD3 R5, R77, 0x11, RZ ;  /* 0x000000114d052810 */ /* 0x000fe40007ffe0ff */
[----:B------:R-:W-:Y:S02]  /*4410*/  @P1 FSEL R9, R9, -INF , !P3 ;  /* 0xff80000009091808 */ /* 0x000fe40005800000 */
[----:B------:R-:W-:Y:S02]  /*4420*/  PLOP3.LUT P1, PT, PT, PT, UP0, 0x80, 0x0 ;  /* 0x000000000000781c */ /* 0x000fe40003f2f008 */
[----:B------:R-:W-:Y:S01]  /*4430*/  @P0 FSEL R10, R10, -INF , !P6 ;  /* 0xff8000000a0a0808 */ /* 0x000fe20007000000 */
[----:B------:R-:W-:Y:S01]  /*4440*/  FFMA.FTZ R9, R9, c[0x0][0x23c], -R76 ;  /* 0x00008f0009097a23 */ /* 0x000fe2000001084c */
[----:B------:R-:W-:Y:S02]  /*4450*/  PLOP3.LUT P6, PT, PT, PT, UP0, 0x80, 0x0 ;  /* 0x000000000000781c */ /* 0x000fe40003fcf008 */
[----:B------:R-:W-:Y:S01]  /*4460*/  PLOP3.LUT P0, PT, PT, PT, UP0, 0x80, 0x0 ;  /* 0x000000000000781c */ /* 0x000fe20003f0f008 */
[--C-:B------:R-:W-:Y:S01]  /*4470*/  FFMA.FTZ R10, R10, c[0x0][0x23c], -R4.reuse ;  /* 0x00008f000a0a7a23 */ /* 0x100fe20000010804 */
[----:B------:R-:W-:Y:S01]  /*4480*/  PLOP3.LUT P2, PT, PT, PT, UP0, 0x80, 0x0 ;  /* 0x000000000000781c */ /* 0x000fe20003f4f008 */
[----:B------:R-:W-:Y:S01]  /*4490*/  MUFU.EX2 R83, R9 ;  /* 0x0000000900537308 */ /* 0x000fe20000000800 */
[----:B---3--:R-:W-:Y:S03]  /*44a0*/  F2FP.BF16.PACK_AB R6, R86, R88 ;  /* 0x000000585606723e */ /* 0x008fe600000010ff */
[----:B------:R-:W-:Y:S02]  /*44b0*/  @P1 FSEL R11, R11, -INF , !P3 ;  /* 0xff8000000b0b1808 */ /* 0x000fe40005800000 */
[----:B------:R-:W-:Y:S01]  /*44c0*/  PLOP3.LUT P1, PT, PT, PT, UP0, 0x80, 0x0 ;  /* 0x000000000000781c */ /* 0x000fe20003f2f008 */
[----:B------:R2:W-:Y:S01]  /*44d0*/  STS [R95+0x14000], R6 ;  /* 0x014000065f007388 */ /* 0x0005e20000000800 */
[----:B------:R-:W-:Y:S01]  /*44e0*/  @P6 ISETP.GE.AND P6, PT, R5, UR6, PT ;  /* 0x0000000605006c0c */ /* 0x000fe2000bfc6270 */
[----:B------:R-:W-:Y:S01]  /*44f0*/  FFMA.FTZ R11, R11, c[0x0][0x23c], -R4 ;  /* 0x00008f000b0b7a23 */ /* 0x000fe20000010804 */
[----:B------:R-:W-:Y:S01]  /*4500*/  PLOP3.LUT P3, PT, PT, PT, UP0, 0x80, 0x0 ;  /* 0x000000000000781c */ /* 0x000fe20003f6f008 */
[----:B------:R-:W-:Y:S01]  /*4510*/  MUFU.EX2 R89, R10 ;  /* 0x0000000a00597308 */ /* 0x000fe20000000800 */
[----:B------:R-:W-:Y:S02]  /*4520*/  @P0 FSEL R12, R12, -INF , !P5 ;  /* 0xff8000000c0c0808 */ /* 0x000fe40006800000 */
[----:B------:R-:W-:Y:S03]  /*4530*/  PLOP3.LUT P0, PT, PT, PT, UP0, 0x80, 0x0 ;  /* 0x000000000000781c */ /* 0x000fe60003f0f008 */
[----:B------:R-:W-:Y:S02]  /*4540*/  FFMA.FTZ R12, R12, c[0x0][0x23c], -R76 ;  /* 0x00008f000c0c7a23 */ /* 0x000fe4000001084c */
[----:B------:R-:W-:Y:S02]  /*4550*/  @P1 FSEL R14, R14, -INF , !P5 ;  /* 0xff8000000e0e1808 */ /* 0x000fe40006800000 */
[----:B------:R-:W-:Y:S01]  /*4560*/  @P2 FSEL R13, R13, -INF , !P6 ;  /* 0xff8000000d0d2808 */ /* 0x000fe20007000000 */
[----:B------:R-:W3:Y:S01]  /*4570*/  MUFU.EX2 R87, R11 ;  /* 0x0000000b00577308 */ /* 0x000ee20000000800 */
[----:B------:R-:W-:Y:S01]  /*4580*/  PLOP3.LUT P2, PT, PT, PT, UP0, 0x80, 0x0 ;  /* 0x000000000000781c */ /* 0x000fe20003f4f008 */
[----:B------:R-:W-:Y:S01]  /*4590*/  FFMA.FTZ R14, R14, c[0x0][0x23c], -R4 ;  /* 0x00008f000e0e7a23 */ /* 0x000fe20000010804 */
[----:B------:R-:W-:Y:S01]  /*45a0*/  PLOP3.LUT P1, PT, PT, PT, UP0, 0x80, 0x0 ;  /* 0x000000000000781c */ /* 0x000fe20003f2f008 */
[----:B------:R-:W-:Y:S01]  /*45b0*/  FFMA.FTZ R13, R13, c[0x0][0x23c], -R76 ;  /* 0x00008f000d0d7a23 */ /* 0x000fe2000001084c */
[C---:B------:R-:W-:Y:S02]  /*45c0*/  @P3 IADD3 R5, R77.reuse, 0x18, RZ ;  /* 0x000000184d053810 */ /* 0x040fe40007ffe0ff */
[----:B------:R-:W-:Y:S02]  /*45d0*/  @P4 IADD3 R77, R77, 0x19, RZ ;  /* 0x000000194d4d4810 */ /* 0x000fe40007ffe0ff */
[----:B------:R-:W-:Y:S01]  /*45e0*/  @P0 FSEL R15, R15, -INF , !P6 ;  /* 0xff8000000f0f0808 */ /* 0x000fe20007000000 */
[----:B------:R-:W-:Y:S01]  /*45f0*/  MUFU.EX2 R81, R12 ;  /* 0x0000000c00517308 */ /* 0x000fe20000000800 */
[----:B------:R-:W-:Y:S03]  /*4600*/  PLOP3.LUT P0, PT, PT, PT, UP0, 0x80, 0x0 ;  /* 0x000000000000781c */ /* 0x000fe60003f0f008 */
[----:B------:R-:W-:Y:S01]  /*4610*/  @P2 ISETP.GE.AND P3, PT, R5, UR6, PT ;  /* 0x0000000605002c0c */ /* 0x000fe2000bf66270 */
[----:B------:R-:W-:Y:S01]  /*4620*/  FFMA.FTZ R15, R15, c[0x0][0x23c], -R4 ;  /* 0x00008f000f0f7a23 */ /* 0x000fe20000010804 */
[----:B------:R-:W-:Y:S02]  /*4630*/  @P1 ISETP.GE.AND P1, PT, R77, UR6, PT ;  /* 0x000000064d001c0c */ /* 0x000fe4000bf26270 */
[----:B------:R-:W-:Y:S02]  /*4640*/  PLOP3.LUT P2, PT, PT, PT, UP0, 0x80, 0x0 ;  /* 0x000000000000781c */ /* 0x000fe40003f4f008 */
[----:B------:R-:W4:Y:S01]  /*4650*/  MUFU.EX2 R78, R13 ;  /* 0x0000000d004e7308 */ /* 0x000f220000000800 */
[----:B-1----:R-:W-:Y:S02]  /*4660*/  F2FP.BF16.PACK_AB R5, R90, R91 ;  /* 0x0000005b5a05723e */ /* 0x002fe400000010ff */
[----:B---3--:R-:W-:Y:S03]  /*4670*/  F2FP.BF16.PACK_AB R8, R87, R89 ;  /* 0x000000595708723e */ /* 0x008fe600000010ff */
[----:B------:R1:W-:Y:S03]  /*4680*/  STS [R95+0x14400], R5 ;  /* 0x014400055f007388 */ /* 0x0003e60000000800 */
[----:B------:R-:W-:Y:S01]  /*4690*/  @P0 FSEL R17, R17, -INF , !P1 ;  /* 0xff80000011110808 */ /* 0x000fe20004800000 */
[----:B------:R-:W-:Y:S01]  /*46a0*/  MUFU.EX2 R84, R14 ;  /* 0x0000000e00547308 */ /* 0x000fe20000000800 */
[----:B------:R-:W-:Y:S02]  /*46b0*/  PLOP3.LUT P0, PT, PT, PT, UP0, 0x80, 0x0 ;  /* 0x000000000000781c */ /* 0x000fe40003f0f008 */
[----:B------:R-:W-:Y:S02]  /*46c0*/  @P2 FSEL R16, R16, -INF , !P3 ;  /* 0xff80000010102808 */ /* 0x000fe40005800000 */
[----:B------:R-:W-:Y:S03]  /*46d0*/  PLOP3.LUT P2, PT, PT, PT, UP0, 0x80, 0x0 ;  /* 0x000000000000781c */ /* 0x000fe60003f4f008 */
[--C-:B------:R-:W-:Y:S02]  /*46e0*/  FFMA.FTZ R16, R16, c[0x0][0x23c], -R76.reuse ;  /* 0x00008f0010107a23 */ /* 0x100fe4000001084c */
[----:B------:R-:W-:Y:S01]  /*46f0*/  FFMA.FTZ R76, R17, c[0x0][0x23c], -R76 ;  /* 0x00008f00114c7a23 */ /* 0x000fe2000001084c */
[----:B------:R-:W2:Y:S03]  /*4700*/  MUFU.EX2 R82, R15 ;  /* 0x0000000f00527308 */ /* 0x000ea60000000800 */
[----:B------:R-:W-:Y:S02]  /*4710*/  @P0 FSEL R19, R19, -INF , !P1 ;  /* 0xff80000013130808 */ /* 0x000fe40004800000 */
[----:B----4-:R-:W-:Y:S02]  /*4720*/  F2FP.BF16.PACK_AB R7, R78, R81 ;  /* 0x000000514e07723e */ /* 0x010fe400000010ff */
[----:B------:R-:W-:Y:S02]  /*4730*/  @P2 FSEL R18, R18, -INF , !P3 ;  /* 0xff80000012122808 */ /* 0x000fe40005800000 */
[----:B------:R-:W-:Y:S01]  /*4740*/  IADD3 R74, P0, R98, UR11, RZ ;  /* 0x0000000b624a7c10 */ /* 0x000fe2000ff1e0ff */
[----:B------:R-:W-:Y:S02]  /*4750*/  MUFU.EX2 R77, R16 ;  /* 0x00000010004d7308 */ /* 0x000fe40000000800 */
[--C-:B------:R-:W-:Y:S01]  /*4760*/  FFMA.FTZ R18, R18, c[0x0][0x23c], -R4.reuse ;  /* 0x00008f0012127a23 */ /* 0x100fe20000010804 */
[----:B------:R-:W-:Y:S01]  /*4770*/  IADD3.X R75, R97, UR10, RZ, P0, !PT ;  /* 0x0000000a614b7c10 */ /* 0x000fe200087fe4ff */
[----:B------:R-:W-:Y:S01]  /*4780*/  FFMA.FTZ R4, R19, c[0x0][0x23c], -R4 ;  /* 0x00008f0013047a23 */ /* 0x000fe20000010804 */
[----:B------:R-:W-:Y:S03]  /*4790*/  PLOP3.LUT P0, PT, PT, PT, UP5, 0x80, 0x0 ;  /* 0x000000000000781c */ /* 0x000fe60003f0f058 */
[----:B------:R-:W3:Y:S02]  /*47a0*/  LDG.E R73, [R74.64] ;  /* 0x000000044a497981 */ /* 0x000ee4000c1e1900 */
[----:B------:R4:W-:Y:S03]  /*47b0*/  MUFU.EX2 R79, R4 ;  /* 0x00000004004f7308 */ /* 0x0009e60000000800 */
[----:B------:R-:W5:Y:S01]  /*47c0*/  LDG.E R72, [R74.64+0x20] ;  /* 0x000020044a487981 */ /* 0x000f62000c1e1900 */
[----:B--2---:R-:W-:Y:S06]  /*47d0*/  F2FP.BF16.PACK_AB R6, R82, R84 ;  /* 0x000000545206723e */ /* 0x004fec00000010ff */
[----:B------:R-:W1:Y:S10]  /*47e0*/  MUFU.EX2 R76, R76 ;  /* 0x0000004c004c7308 */ /* 0x000e740000000800 */
[----:B------:R-:W2:Y:S01]  /*47f0*/  MUFU.EX2 R80, R18 ;  /* 0x0000001200507308 */ /* 0x000ea20000000800 */
[----:B----4-:R-:W-:Y:S05]  /*4800*/  F2FP.BF16.PACK_AB R4, R83, R85 ;  /* 0x000000555304723e */ /* 0x010fea00000010ff */
[----:B------:R2:W-:Y:S05]  /*4810*/  STS [R94+0x14000], R4 ;  /* 0x014000045e007388 */ /* 0x0005ea0000000800 */
[----:B------:R-:W-:Y:S01]  /*4820*/  STS [R94+0x14400], R8 ;  /* 0x014400085e007388 */ /* 0x000fe20000000800 */
[----:B-1----:R-:W-:Y:S04]  /*4830*/  F2FP.BF16.PACK_AB R5, R76, R77 ;  /* 0x0000004d4c05723e */ /* 0x002fe800000010ff */
[----:B------:R-:W-:Y:S05]  /*4840*/  STS [R93+0x14000], R7 ;  /* 0x014000075d007388 */ /* 0x000fea0000000800 */
[----:B------:R-:W-:Y:S05]  /*4850*/  STS [R93+0x14400], R6 ;  /* 0x014400065d007388 */ /* 0x000fea0000000800 */
[----:B------:R-:W-:Y:S01]  /*4860*/  STS [R92+0x14000], R5 ;  /* 0x014000055c007388 */ /* 0x000fe20000000800 */
[----:B--2---:R-:W-:Y:S05]  /*4870*/  F2FP.BF16.PACK_AB R4, R79, R80 ;  /* 0x000000504f04723e */ /* 0x004fea00000010ff */
[----:B------:R-:W-:Y:S05]  /*4880*/  STS [R92+0x14400], R4 ;  /* 0x014400045c007388 */ /* 0x000fea0000000800 */
[----:B------:R-:W1:Y:S05]  /*4890*/  LDSM.16.M88.4 R16, [R245+0x6000] ;  /* 0x00600000f510783b */ /* 0x000e6a0000000200 */
[----:B------:R-:W2:Y:S01]  /*48a0*/  LDSM.16.M88.4 R68, [R244+0x6000] ;  /* 0x00600000f444783b */ /* 0x000ea20000000200 */
[C---:B-1----:R-:W-:Y:S08]  /*48b0*/  HMMA.16816.F32.BF16 R4, R16.reuse, R148, RZ ;  /* 0x000000941004723c */ /* 0x042ff000000418ff */
[C---:B------:R-:W-:Y:S08]  /*48c0*/  HMMA.16816.F32.BF16 R8, R16.reuse, R150, RZ ;  /* 0x000000961008723c */ /* 0x040ff000000418ff */
[C---:B------:R-:W-:Y:S08]  /*48d0*/  HMMA.16816.F32.BF16 R12, R16.reuse, R152, RZ ;  /* 0x00000098100c723c */ /* 0x040ff000000418ff */
[----:B------:R-:W-:Y:S08]  /*48e0*/  HMMA.16816.F32.BF16 R16, R16, R154, RZ ;  /* 0x0000009a1010723c */ /* 0x000ff000000418ff */
[C---:B--2---:R-:W-:Y:S08]  /*48f0*/  HMMA.16816.F32.BF16 R4, R68.reuse, R156, R4 ;  /* 0x0000009c4404723c */ /* 0x044ff00000041804 */
[C---:B------:R-:W-:Y:S08]  /*4900*/  HMMA.16816.F32.BF16 R8, R68.reuse, R158, R8 ;  /* 0x0000009e4408723c */ /* 0x040ff00000041808 */
[C---:B------:R-:W-:Y:S08]  /*4910*/  HMMA.16816.F32.BF16 R12, R68.reuse, R160, R12 ;  /* 0x000000a0440c723c */ /* 0x040ff0000004180c */
[----:B------:R-:W-:Y:S01]  /*4920*/  HMMA.16816.F32.BF16 R16, R68, R162, R16 ;  /* 0x000000a24410723c */ /* 0x000fe20000041810 */
[----:B------:R-:W1:Y:S07]  /*4930*/  LDSM.16.M88.4 R68, [R99+0x6000] ;  /* 0x006000006344783b */ /* 0x000e6e0000000200 */
[C---:B-1----:R-:W-:Y:S08]  /*4940*/  HMMA.16816.F32.BF16 R4, R68.reuse, R164, R4 ;  /* 0x000000a44404723c */ /* 0x042ff00000041804 */
        /* <DEDUP_REMOVED lines=47> */
[----:B------:R-:W-:Y:S04]  /*4c40*/  HMMA.16816.F32.BF16 R16, R68, R242, R16 ;  /* 0x000000f24410723c */ /* 0x000fe80000041810 */
[----:B-----5:R-:W-:Y:S03]  /*4c50*/  FADD.FTZ R6, -R72, R6 ;  /* 0x0000000648067221 */ /* 0x020fe60000010100 */
[C---:B---3--:R-:W-:Y:S02]  /*4c60*/  FADD.FTZ R68, -R73.reuse, R4 ;  /* 0x0000000449447221 */ /* 0x048fe40000010100 */
[C---:B------:R-:W-:Y:S03]  /*4c70*/  FADD.FTZ R4, -R73.reuse, R5 ;  /* 0x0000000549047221 */ /* 0x040fe60000010100 */
[----:B------:R-:W-:Y:S02]  /*4c80*/  FMUL.FTZ R5, R88, R68 ;  /* 0x0000004458057220 */ /* 0x000fe40000410000 */
[----:B------:R-:W-:Y:S02]  /*4c90*/  FMUL.FTZ R4, R86, R4 ;  /* 0x0000000456047220 */ /* 0x000fe40000410000 */
[C---:B------:R-:W-:Y:S02]  /*4ca0*/  FADD.FTZ R8, -R73.reuse, R8 ;  /* 0x0000000849087221 */ /* 0x040fe40000010100 */
[C---:B------:R-:W-:Y:S01]  /*4cb0*/  FADD.FTZ R9, -R73.reuse, R9 ;  /* 0x0000000949097221 */ /* 0x040fe20000010100 */
[----:B------:R-:W-:Y:S01]  /*4cc0*/  F2FP.BF16.PACK_AB R4, R4, R5 ;  /* 0x000000050404723e */ /* 0x000fe200000010ff */
[C---:B------:R-:W-:Y:S02]  /*4cd0*/  FADD.FTZ R5, -R73.reuse, R12 ;  /* 0x0000000c49057221 */ /* 0x040fe40000010100 */
[----:B------:R-:W-:Y:S02]  /*4ce0*/  FADD.FTZ R12, -R72, R7 ;  /* 0x00000007480c7221 */ /* 0x000fe40000010100 */
[----:B------:R1:W-:Y:S01]  /*4cf0*/  STS [R95+0x12000], R4 ;  /* 0x012000045f007388 */ /* 0x0003e20000000800 */
[C---:B------:R-:W-:Y:S02]  /*4d00*/  FADD.FTZ R16, -R73.reuse, R16 ;  /* 0x0000001049107221 */ /* 0x040fe40000010100 */
[----:B------:R-:W-:Y:S02]  /*4d10*/  FADD.FTZ R17, -R73, R17 ;  /* 0x0000001149117221 */ /* 0x000fe40000010100 */
[----:B------:R-:W-:Y:S02]  /*4d20*/  FMUL.FTZ R12, R90, R12 ;  /* 0x0000000c5a0c7220 */ /* 0x000fe40000410000 */
[----:B------:R-:W-:Y:S02]  /*4d30*/  FMUL.FTZ R7, R76, R17 ;  /* 0x000000114c077220 */ /* 0x000fe40000410000 */
[----:B------:R-:W-:Y:S02]  /*4d40*/  FMUL.FTZ R68, R85, R8 ;  /* 0x0000000855447220 */ /* 0x000fe40000410000 */
[----:B------:R-:W-:Y:S02]  /*4d50*/  FMUL.FTZ R9, R83, R9 ;  /* 0x0000000953097220 */ /* 0x000fe40000410000 */
[----:B------:R-:W-:Y:S02]  /*4d60*/  FADD.FTZ R10, -R72, R10 ;  /* 0x0000000a480a7221 */ /* 0x000fe40000010100 */
[----:B------:R-:W-:Y:S01]  /*4d70*/  FADD.FTZ R8, -R73, R13 ;  /* 0x0000000d49087221 */ /* 0x000fe20000010100 */
[----:B------:R-:W-:Y:S01]  /*4d80*/  F2FP.BF16.PACK_AB R9, R9, R68 ;  /* 0x000000440909723e */ /* 0x000fe200000010ff */
[----:B------:R-:W-:Y:S02]  /*4d90*/  FMUL.FTZ R13, R89, R10 ;  /* 0x0000000a590d7220 */ /* 0x000fe40000410000 */
[----:B------:R-:W-:Y:S02]  /*4da0*/  FMUL.FTZ R5, R81, R5 ;  /* 0x0000000551057220 */ /* 0x000fe40000410000 */
[----:B------:R-:W-:Y:S02]  /*4db0*/  FMUL.FTZ R8, R78, R8 ;  /* 0x000000084e087220 */ /* 0x000fe40000410000 */
[----:B------:R-:W-:Y:S02]  /*4dc0*/  FADD.FTZ R10, -R72, R14 ;  /* 0x0000000e480a7221 */ /* 0x000fe40000010100 */
[----:B-1----:R-:W-:Y:S01]  /*4dd0*/  FMUL.FTZ R4, R77, R16 ;  /* 0x000000104d047220 */ /* 0x002fe20000410000 */
[----:B------:R-:W-:Y:S01]  /*4de0*/  F2FP.BF16.PACK_AB R8, R8, R5 ;  /* 0x000000050808723e */ /* 0x000fe200000010ff */
[----:B------:R-:W-:Y:S02]  /*4df0*/  FMUL.FTZ R16, R91, R6 ;  /* 0x000000065b107220 */ /* 0x000fe40000410000 */
[C---:B------:R-:W-:Y:S01]  /*4e00*/  FADD.FTZ R6, -R72.reuse, R11 ;  /* 0x0000000b48067221 */ /* 0x040fe20000010100 */
[----:B------:R-:W-:Y:S01]  /*4e10*/  F2FP.BF16.PACK_AB R7, R7, R4 ;  /* 0x000000040707723e */ /* 0x000fe200000010ff */
[----:B------:R-:W-:Y:S01]  /*4e20*/  FADD.FTZ R5, -R72, R15 ;  /* 0x0000000f48057221 */ /* 0x000fe20000010100 */
[----:B------:R-:W-:Y:S01]  /*4e30*/  F2FP.BF16.PACK_AB R4, R12, R16 ;  /* 0x000000100c04723e */ /* 0x000fe200000010ff */
[----:B------:R-:W-:Y:S01]  /*4e40*/  FMUL.FTZ R6, R87, R6 ;  /* 0x0000000657067220 */ /* 0x000fe20000410000 */
[----:B------:R-:W2:Y:S01]  /*4e50*/  LDL.LU.64 R90, [R1+0x30] ;  /* 0x00003000015a7983 */ /* 0x000ea20000300a00 */
[----:B------:R-:W-:Y:S02]  /*4e60*/  FMUL.FTZ R10, R84, R10 ;  /* 0x0000000a540a7220 */ /* 0x000fe40000410000 */
[----:B------:R-:W-:Y:S01]  /*4e70*/  FMUL.FTZ R5, R82, R5 ;  /* 0x0000000552057220 */ /* 0x000fe20000410000 */
[----:B------:R-:W-:Y:S01]  /*4e80*/  F2FP.BF16.PACK_AB R6, R6, R13 ;  /* 0x0000000d0606723e */ /* 0x000fe200000010ff */
[----:B------:R1:W-:Y:S01]  /*4e90*/  STS [R95+0x12400], R4 ;  /* 0x012400045f007388 */ /* 0x0003e20000000800 */
[C---:B------:R-:W-:Y:S02]  /*4ea0*/  FADD.FTZ R12, -R72.reuse, R18 ;  /* 0x00000012480c7221 */ /* 0x040fe40000010100 */
[----:B------:R-:W-:Y:S01]  /*4eb0*/  F2FP.BF16.PACK_AB R5, R5, R10 ;  /* 0x0000000a0505723e */ /* 0x000fe200000010ff */
[----:B------:R-:W-:Y:S01]  /*4ec0*/  FADD.FTZ R11, -R72, R19 ;  /* 0x00000013480b7221 */ /* 0x000fe20000010100 */
[----:B------:R-:W-:Y:S01]  /*4ed0*/  STS [R94+0x12000], R9 ;  /* 0x012000095e007388 */ /* 0x000fe20000000800 */
[----:B------:R-:W-:Y:S02]  /*4ee0*/  FMUL.FTZ R12, R80, R12 ;  /* 0x0000000c500c7220 */ /* 0x000fe40000410000 */
[----:B------:R-:W-:Y:S02]  /*4ef0*/  FMUL.FTZ R11, R79, R11 ;  /* 0x0000000b4f0b7220 */ /* 0x000fe40000410000 */
[----:B------:R-:W-:Y:S05]  /*4f00*/  STS [R94+0x12400], R6 ;  /* 0x012400065e007388 */ /* 0x000fea0000000800 */
[----:B------:R-:W-:Y:S05]  /*4f10*/  STS [R93+0x12000], R8 ;  /* 0x012000085d007388 */ /* 0x000fea0000000800 */
[----:B------:R-:W-:Y:S05]  /*4f20*/  STS [R93+0x12400], R5 ;  /* 0x012400055d007388 */ /* 0x000fea0000000800 */
[----:B------:R-:W-:Y:S01]  /*4f30*/  STS [R92+0x12000], R7 ;  /* 0x012000075c007388 */ /* 0x000fe20000000800 */
[----:B-1----:R-:W-:Y:S05]  /*4f40*/  F2FP.BF16.PACK_AB R4, R11, R12 ;  /* 0x0000000c0b04723e */ /* 0x002fea00000010ff */
[----:B------:R1:W-:Y:S05]  /*4f50*/  STS [R92+0x12400], R4 ;  /* 0x012400045c007388 */ /* 0x0003ea0000000800 */
[----:B------:R-:W-:Y:S01]  /*4f60*/  BAR.SYNC.DEFER_BLOCKING 0x0 ;  /* 0x0000000000007b1d */ /* 0x000fe20000010000 */
[----:B-1----:R-:W-:Y:S05]  /*4f70*/  IMAD.MOV.U32 R92, RZ, RZ, c[0x0][0x22c] ;  /* 0x00008b00ff5c7624 */ /* 0x002fea00078e00ff */
[----:B------:R-:W-:Y:S01]  /*4f80*/  LDSM.16.MT88.4 R4, [R3+0x14000] ;  /* 0x014000000304783b */ /* 0x000fe20000004200 */
[----:B------:R-:W-:Y:S04]  /*4f90*/  IMAD R92, R92, c[0x0][0x1c0], RZ ;  /* 0x000070005c5c7a24 */ /* 0x000fe800078e02ff */
[----:B------:R-:W1:Y:S01]  /*4fa0*/  LDSM.16.MT88.4 R8, [R0+0x6000] ;  /* 0x006000000008783b */ /* 0x000e620000004200 */
[----:B------:R-:W-:Y:S04]  /*4fb0*/  IMAD.U32 R88, R92, -0x40, RZ ;  /* 0xffffffc05c587824 */ /* 0x000fe800078e00ff */
[----:B------:R-:W3:Y:S05]  /*4fc0*/  LDSM.16.MT88.4 R12, [R2+0x14000] ;  /* 0x01400000020c783b */ /* 0x000eea0000004200 */
[----:B------:R-:W4:Y:S05]  /*4fd0*/  LDSM.16.MT88.4 R16, [R0+0x8000] ;  /* 0x008000000010783b */ /* 0x000f2a0000004200 */
[----:B------:R-:W5:Y:S05]  /*4fe0*/  LDSM.16.MT88.4 R68, [R0+0xa000] ;  /* 0x00a000000044783b */ /* 0x000f6a0000004200 */
[----:B------:R-:W-:Y:S05]  /*4ff0*/  LDSM.16.MT88.4 R72, [R3+0x14800] ;  /* 0x014800000348783b */ /* 0x000fea0000004200 */
[----:B------:R-:W4:Y:S05]  /*5000*/  LDSM.16.MT88.4 R76, [R0+0x6800] ;  /* 0x00680000004c783b */ /* 0x000f2a0000004200 */
[----:B------:R-:W4:Y:S05]  /*5010*/  LDSM.16.MT88.4 R80, [R2+0x14800] ;  /* 0x014800000250783b */ /* 0x000f2a0000004200 */
[----:B------:R-:W-:Y:S01]  /*5020*/  LDSM.16.MT88.4 R84, [R0+0x9800] ;  /* 0x009800000054783b */ /* 0x000fe20000004200 */
[-C--:B-1----:R-:W-:Y:S08]  /*5030*/  HMMA.16816.F32.BF16 R20, R4, R8.reuse, R20 ;  /* 0x000000080414723c */ /* 0x082ff00000041814 */
[C---:B---3--:R-:W-:Y:S08]  /*5040*/  HMMA.16816.F32.BF16 R24, R12.reuse, R8, R24 ;  /* 0x000000080c18723c */ /* 0x048ff00000041818 */
[-C--:B------:R-:W-:Y:S08]  /*5050*/  HMMA.16816.F32.BF16 R28, R12, R10.reuse, R28 ;  /* 0x0000000a0c1c723c */ /* 0x080ff0000004181c */
[C---:B------:R-:W-:Y:S01]  /*5060*/  HMMA.16816.F32.BF16 R32, R4.reuse, R10, R32 ;  /* 0x0000000a0420723c */ /* 0x040fe20000041820 */
[----:B------:R-:W1:Y:S07]  /*5070*/  LDSM.16.MT88.4 R8, [R0+0x8800] ;  /* 0x008800000008783b */ /* 0x000e6e0000004200 */
[-C--:B----4-:R-:W-:Y:S08]  /*5080*/  HMMA.16816.F32.BF16 R36, R4, R16.reuse, R36 ;  /* 0x000000100424723c */ /* 0x090ff00000041824 */
[C---:B------:R-:W-:Y:S08]  /*5090*/  HMMA.16816.F32.BF16 R40, R12.reuse, R16, R40 ;  /* 0x000000100c28723c */ /* 0x040ff00000041828 */
[-C--:B------:R-:W-:Y:S08]  /*50a0*/  HMMA.16816.F32.BF16 R44, R12, R18.reuse, R44 ;  /* 0x000000120c2c723c */ /* 0x080ff0000004182c */
[C---:B------:R-:W-:Y:S01]  /*50b0*/  HMMA.16816.F32.BF16 R48, R4.reuse, R18, R48 ;  /* 0x000000120430723c */ /* 0x040fe20000041830 */
[----:B------:R-:W-:Y:S07]  /*50c0*/  LDSM.16.MT88.4 R16, [R0+0x7000] ;  /* 0x007000000010783b */ /* 0x000fee0000004200 */
[-C--:B-----5:R-:W-:Y:S08]  /*50d0*/  HMMA.16816.F32.BF16 R52, R4, R68.reuse, R52 ;  /* 0x000000440434723c */ /* 0x0a0ff00000041834 */
[C---:B------:R-:W-:Y:S08]  /*50e0*/  HMMA.16816.F32.BF16 R56, R12.reuse, R68, R56 ;  /* 0x000000440c38723c */ /* 0x040ff00000041838 */
[-C--:B------:R-:W-:Y:S01]  /*50f0*/  HMMA.16816.F32.BF16 R60, R12, R70.reuse, R60 ;  /* 0x000000460c3c723c */ /* 0x080fe2000004183c */
[----:B------:R-:W3:Y:S07]  /*5100*/  LDSM.16.MT88.4 R12, [R0+0xa800] ;  /* 0x00a80000000c783b */ /* 0x000eee0000004200 */
[----:B------:R-:W-:Y:S01]  /*5110*/  HMMA.16816.F32.BF16 R64, R4, R70, R64 ;  /* 0x000000460440723c */ /* 0x000fe20000041840 */
[----:B------:R-:W4:Y:S05]  /*5120*/  LDSM.16.MT88.4 R4, [R3+0x15000] ;  /* 0x015000000304783b */ /* 0x000f2a0000004200 */
[----:B------:R-:W5:Y:S02]  /*5130*/  LDSM.16.MT88.4 R68, [R2+0x15000] ;  /* 0x015000000244783b */ /* 0x000f640000004200 */
[-C--:B------:R-:W-:Y:S08]  /*5140*/  HMMA.16816.F32.BF16 R20, R72, R76.reuse, R20 ;  /* 0x0000004c4814723c */ /* 0x080ff00000041814 */
[C---:B------:R-:W-:Y:S08]  /*5150*/  HMMA.16816.F32.BF16 R24, R80.reuse, R76, R24 ;  /* 0x0000004c5018723c */ /* 0x040ff00000041818 */
[-C--:B------:R-:W-:Y:S08]  /*5160*/  HMMA.16816.F32.BF16 R28, R80, R78.reuse, R28 ;  /* 0x0000004e501c723c */ /* 0x080ff0000004181c */
[C---:B------:R-:W-:Y:S01]  /*5170*/  HMMA.16816.F32.BF16 R32, R72.reuse, R78, R32 ;  /* 0x0000004e4820723c */ /* 0x040fe20000041820 */
[----:B------:R-:W2:Y:S07]  /*5180*/  LDSM.16.MT88.4 R76, [R0+0x9000] ;  /* 0x00900000004c783b */ /* 0x000eae0000004200 */
[-C--:B-1----:R-:W-:Y:S08]  /*5190*/  HMMA.16816.F32.BF16 R36, R72, R8.reuse, R36 ;  /* 0x000000084824723c */ /* 0x082ff00000041824 */
[C---:B------:R-:W-:Y:S08]  /*51a0*/  HMMA.16816.F32.BF16 R40, R80.reuse, R8, R40 ;  /* 0x000000085028723c */ /* 0x040ff00000041828 */
[-C--:B------:R-:W-:Y:S08]  /*51b0*/  HMMA.16816.F32.BF16 R44, R80, R10.reuse, R44 ;  /* 0x0000000a502c723c */ /* 0x080ff0000004182c */
[C---:B------:R-:W-:Y:S01]  /*51c0*/  HMMA.16816.F32.BF16 R48, R72.reuse, R10, R48 ;  /* 0x0000000a4830723c */ /* 0x040fe20000041830 */
[----:B------:R-:W1:Y:S07]  /*51d0*/  LDSM.16.MT88.4 R8, [R0+0xb000] ;  /* 0x00b000000008783b */ /* 0x000e6e0000004200 */
[-C--:B---3--:R-:W-:Y:S08]  /*51e0*/  HMMA.16816.F32.BF16 R52, R72, R12.reuse, R52 ;  /* 0x0000000c4834723c */ /* 0x088ff00000041834 */
[C---:B------:R-:W-:Y:S08]  /*51f0*/  HMMA.16816.F32.BF16 R56, R80.reuse, R12, R56 ;  /* 0x0000000c5038723c */ /* 0x040ff00000041838 */
[-C--:B------:R-:W-:Y:S01]  /*5200*/  HMMA.16816.F32.BF16 R60, R80, R14.reuse, R60 ;  /* 0x0000000e503c723c */ /* 0x080fe2000004183c */
[----:B------:R-:W-:Y:S07]  /*5210*/  LDSM.16.MT88.4 R80, [R2+0x15800] ;  /* 0x015800000250783b */ /* 0x000fee0000004200 */
[----:B------:R-:W-:Y:S01]  /*5220*/  HMMA.16816.F32.BF16 R64, R72, R14, R64 ;  /* 0x0000000e4840723c */ /* 0x000fe20000041840 */
[----:B------:R-:W-:Y:S05]  /*5230*/  LDSM.16.MT88.4 R12, [R3+0x15800] ;  /* 0x01580000030c783b */ /* 0x000fea0000004200 */
[----:B------:R-:W3:Y:S02]  /*5240*/  LDSM.16.MT88.4 R72, [R0+0x7800] ;  /* 0x007800000048783b */ /* 0x000ee40000004200 */
[-C--:B----4-:R-:W-:Y:S08]  /*5250*/  HMMA.16816.F32.BF16 R20, R4, R16.reuse, R20 ;  /* 0x000000100414723c */ /* 0x090ff00000041814 */
[C---:B-----5:R-:W-:Y:S08]  /*5260*/  HMMA.16816.F32.BF16 R24, R68.reuse, R16, R24 ;  /* 0x000000104418723c */ /* 0x060ff00000041818 */
[-C--:B------:R-:W-:Y:S08]  /*5270*/  HMMA.16816.F32.BF16 R28, R68, R18.reuse, R28 ;  /* 0x00000012441c723c */ /* 0x080ff0000004181c */
[C---:B------:R-:W-:Y:S01]  /*5280*/  HMMA.16816.F32.BF16 R32, R4.reuse, R18, R32 ;  /* 0x000000120420723c */ /* 0x040fe20000041820 */
[----:B------:R-:W4:Y:S05]  /*5290*/  LDSM.16.MT88.4 R16, [R0+0xb800] ;  /* 0x00b800000010783b */ /* 0x000f2a0000004200 */
[----:B------:R-:W-:Y:S02]  /*52a0*/  BAR.SYNC.DEFER_BLOCKING 0x0 ;  /* 0x0000000000007b1d */ /* 0x000fe40000010000 */
[-C--:B--2---:R-:W-:Y:S08]  /*52b0*/  HMMA.16816.F32.BF16 R36, R4, R76.reuse, R36 ;  /* 0x0000004c0424723c */ /* 0x084ff00000041824 */
[C---:B------:R-:W-:Y:S08]  /*52c0*/  HMMA.16816.F32.BF16 R40, R68.reuse, R76, R40 ;  /* 0x0000004c4428723c */ /* 0x040ff00000041828 */
[-C--:B------:R-:W-:Y:S08]  /*52d0*/  HMMA.16816.F32.BF16 R44, R68, R78.reuse, R44 ;  /* 0x0000004e442c723c */ /* 0x080ff0000004182c */
[C---:B------:R-:W-:Y:S08]  /*52e0*/  HMMA.16816.F32.BF16 R48, R4.reuse, R78, R48 ;  /* 0x0000004e0430723c */ /* 0x040ff00000041830 */
[-C--:B-1----:R-:W-:Y:S08]  /*52f0*/  HMMA.16816.F32.BF16 R52, R4, R8.reuse, R52 ;  /* 0x000000080434723c */ /* 0x082ff00000041834 */
[C---:B------:R-:W-:Y:S08]  /*5300*/  HMMA.16816.F32.BF16 R56, R68.reuse, R8, R56 ;  /* 0x000000084438723c */ /* 0x040ff00000041838 */
[-C--:B------:R-:W-:Y:S08]  /*5310*/  HMMA.16816.F32.BF16 R60, R68, R10.reuse, R60 ;  /* 0x0000000a443c723c */ /* 0x080ff0000004183c */
[----:B------:R-:W-:Y:S07]  /*5320*/  HMMA.16816.F32.BF16 R64, R4, R10, R64 ;  /* 0x0000000a0440723c */ /* 0x000fee0000041840 */
[C---:B------:R-:W-:Y:S01]  /*5330*/  LEA R5, P1, R88.reuse, R90, 0x2 ;  /* 0x0000005a58057211 */ /* 0x040fe200078210ff */
[-C--:B---3--:R-:W-:Y:S05]  /*5340*/  HMMA.16816.F32.BF16 R20, R12, R72.reuse, R20 ;  /* 0x000000480c14723c */ /* 0x088fea0000041814 */
[----:B------:R-:W-:Y:S03]  /*5350*/  LEA.HI.X.SX32 R4, R88, R91, 0x2, P1 ;  /* 0x0000005b58047211 */ /* 0x000fe600008f16ff */
[C---:B------:R-:W-:Y:S04]  /*5360*/  HMMA.16816.F32.BF16 R24, R80.reuse, R72, R24 ;  /* 0x000000485018723c */ /* 0x040fe80000041818 */
[-C--:B------:R-:W-:Y:S04]  /*5370*/  LOP3.LUT R5, R5, R4.reuse, RZ, 0x3c, !PT ;  /* 0x0000000405057212 */ /* 0x080fe800078e3cff */
[-C--:B------:R-:W-:Y:S04]  /*5380*/  HMMA.16816.F32.BF16 R28, R80, R74.reuse, R28 ;  /* 0x0000004a501c723c */ /* 0x080fe8000004181c */
[C---:B------:R-:W-:Y:S04]  /*5390*/  LOP3.LUT R4, R5.reuse, R4, RZ, 0x3c, !PT ;  /* 0x0000000405047212 */ /* 0x040fe800078e3cff */
[C---:B------:R-:W-:Y:S04]  /*53a0*/  HMMA.16816.F32.BF16 R32, R12.reuse, R74, R32 ;  /* 0x0000004a0c20723c */ /* 0x040fe80000041820 */
[----:B------:R-:W-:Y:S04]  /*53b0*/  LOP3.LUT R5, R5, R4, RZ, 0x3c, !PT ;  /* 0x0000000405057212 */ /* 0x000fe800078e3cff */
[-C--:B------:R-:W-:Y:S01]  /*53c0*/  HMMA.16816.F32.BF16 R36, R12, R84.reuse, R36 ;  /* 0x000000540c24723c */ /* 0x080fe20000041824 */
[----:B------:R1:W-:Y:S07]  /*53d0*/  STL.64 [R1+0x30], R4 ;  /* 0x0000300401007387 */ /* 0x0003ee0000100a00 */
[C---:B------:R-:W-:Y:S08]  /*53e0*/  HMMA.16816.F32.BF16 R40, R80.reuse, R84, R40 ;  /* 0x000000545028723c */ /* 0x040ff00000041828 */
[-C--:B------:R-:W-:Y:S08]  /*53f0*/  HMMA.16816.F32.BF16 R44, R80, R86.reuse, R44 ;  /* 0x00000056502c723c */ /* 0x080ff0000004182c */
[C---:B------:R-:W-:Y:S08]  /*5400*/  HMMA.16816.F32.BF16 R48, R12.reuse, R86, R48 ;  /* 0x000000560c30723c */ /* 0x040ff00000041830 */
[-C--:B----4-:R-:W-:Y:S08]  /*5410*/  HMMA.16816.F32.BF16 R52, R12, R16.reuse, R52 ;  /* 0x000000100c34723c */ /* 0x090ff00000041834 */
[C---:B------:R-:W-:Y:S08]  /*5420*/  HMMA.16816.F32.BF16 R56, R80.reuse, R16, R56 ;  /* 0x000000105038723c */ /* 0x040ff00000041838 */
[-C--:B------:R-:W-:Y:S08]  /*5430*/  HMMA.16816.F32.BF16 R60, R80, R18.reuse, R60 ;  /* 0x00000012503c723c */ /* 0x080ff0000004183c */
[----:B------:R-:W-:Y:S01]  /*5440*/  HMMA.16816.F32.BF16 R64, R12, R18, R64 ;  /* 0x000000120c40723c */ /* 0x000fe20000041840 */
[----:B------:R-:W-:-:S07]  /*5450*/  @!P0 BRA `(.L_x_23) ;  /* 0x0000036000008947 */ /* 0x000fce0003800000 */
[----:B-1----:R-:W2:Y:S01]  /*5460*/  LDL.64 R92, [R1+0x48] ;  /* 0x00004800015c7983 */ /* 0x002ea20000100a00 */
[----:B------:R-:W-:Y:S02]  /*5470*/  IMAD.MOV.U32 R13, RZ, RZ, c[0x0][0x370] ;  /* 0x0000dc00ff0d7624 */ /* 0x000fe400078e00ff */
[----:B------:R-:W-:Y:S01]  /*5480*/  IMAD.MOV.U32 R14, RZ, RZ, c[0x0][0x374] ;  /* 0x0000dd00ff0e7624 */ /* 0x000fe200078e00ff */
[----:B------:R-:W3:Y:S01]  /*5490*/  LDL R94, [R1+0x68] ;  /* 0x00006800015e7983 */ /* 0x000ee20000100800 */
[C---:B------:R-:W-:Y:S03]  /*54a0*/  IMAD.U32 R5, R13.reuse, -0x40, RZ ;  /* 0xffffffc00d057824 */ /* 0x040fe600078e00ff */
[----:B------:R-:W4:Y:S02]  /*54b0*/  LDL R89, [R1+0x6c] ;  /* 0x00006c0001597983 */ /* 0x000f240000100800 */
[----:B------:R-:W-:Y:S02]  /*54c0*/  SHF.R.S32.HI R7, RZ, 0x1f, R5 ;  /* 0x0000001fff077819 */ /* 0x000fe40000011405 */
[----:B------:R-:W5:Y:S01]  /*54d0*/  LDL.LU.64 R90, [R1+0x38] ;  /* 0x00003800015a7983 */ /* 0x000f620000300a00 */
[C---:B------:R-:W-:Y:S03]  /*54e0*/  LEA R6, P5, R13.reuse, R5, 0x5 ;  /* 0x000000050d067211 */ /* 0x040fe600078a28ff */
[----:B------:R-:W5:Y:S01]  /*54f0*/  LDL R88, [R1+0x2c] ;  /* 0x00002c0001587983 */ /* 0x000f620000100800 */
[--C-:B------:R-:W-:Y:S02]  /*5500*/  LEA.HI.X R7, R13, R7, R14.reuse, 0x5, P5 ;  /* 0x000000070d077211 */ /* 0x100fe400028f2c0e */
[----:B--2---:R-:W-:Y:S02]  /*5510*/  ISETP.GE.AND P4, PT, R92, c[0x0][0x220], PT ;  /* 0x000088005c007a0c */ /* 0x004fe40003f86270 */
[----:B---3--:R-:W-:Y:S02]  /*5520*/  ISETP.GE.AND P3, PT, R94, c[0x0][0x220], PT ;  /* 0x000088005e007a0c */ /* 0x008fe40003f66270 */
[----:B----4-:R-:W-:Y:S02]  /*5530*/  ISETP.GE.AND P2, PT, R89, c[0x0][0x220], PT ;  /* 0x0000880059007a0c */ /* 0x010fe40003f46270 */
[C---:B-----5:R-:W-:Y:S07]  /*5540*/  LEA R4, P1, R5.reuse, R90, 0x1 ;  /* 0x0000005a05047211 */ /* 0x060fee00078208ff */
[----:B------:R1:W-:Y:S01]  /*5550*/  @P4 STS.128 [R88+0x6000], RZ ;  /* 0x006000ff58004388 */ /* 0x0003e20000000c00 */
[----:B------:R-:W-:Y:S02]  /*5560*/  LEA.HI.X.SX32 R5, R5, R91, 0x1, P1 ;  /* 0x0000005b05057211 */ /* 0x000fe400008f0eff */
[C---:B------:R-:W-:Y:S02]  /*5570*/  @!P4 LEA R12, P6, R13.reuse, R4, 0x6 ;  /* 0x000000040d0cc211 */ /* 0x040fe400078c30ff */
[CC--:B------:R-:W-:Y:S01]  /*5580*/  @!P3 LEA R10, P5, R6.reuse, R90.reuse, 0x1 ;  /* 0x0000005a060ab211 */ /* 0x0c0fe200078a08ff */
[----:B------:R-:W-:Y:S01]  /*5590*/  @!PT LDS RZ, [RZ] ;  /* 0x00000000fffff984 */ /* 0x000fe20000000800 */
[----:B------:R-:W-:Y:S01]  /*55a0*/  @!PT LDS RZ, [RZ] ;  /* 0x00000000fffff984 */ /* 0x000fe20000000800 */
[----:B------:R-:W-:Y:S01]  /*55b0*/  @!PT LDS RZ, [RZ] ;  /* 0x00000000fffff984 */ /* 0x000fe20000000800 */
[----:B------:R1:W-:Y:S01]  /*55c0*/  @!P4 LDGSTS.E.BYPASS.LTC128B.128 [R88+0x6000], [R4.64] ;  /* 0x060000000458cfae */ /* 0x0003e2000b901d44 */
[----:B------:R-:W-:Y:S02]  /*55d0*/  @!P4 LEA.HI.X R13, R13, R5, R14, 0x6, P6 ;  /* 0x000000050d0dc211 */ /* 0x000fe400030f340e */
[CCC-:B------:R-:W-:Y:S01]  /*55e0*/  @!P3 LEA.HI.X R11, R6.reuse, R91.reuse, R7.reuse, 0x1, P5 ;  /* 0x0000005b060bb211 */ /* 0x1c0fe200028f0c07 */
[----:B------:R1:W-:Y:S01]  /*55f0*/  @P3 STS.128 [R88+0x8000], RZ ;  /* 0x008000ff58003388 */ /* 0x0003e20000000c00 */
[C---:B------:R-:W-:Y:S03]  /*5600*/  @!P2 LEA R8, P1, R6.reuse, R90, 0x1 ;  /* 0x0000005a0608a211 */ /* 0x040fe600078208ff */
[----:B------:R-:W-:Y:S01]  /*5610*/  @!PT LDS RZ, [RZ] ;  /* 0x00000000fffff984 */ /* 0x000fe20000000800 */
[----:B------:R-:W-:Y:S01]  /*5620*/  @!PT LDS RZ, [RZ] ;  /* 0x00000000fffff984 */ /* 0x000fe20000000800 */
[----:B------:R-:W-:Y:S01]  /*5630*/  @!PT LDS RZ, [RZ] ;  /* 0x00000000fffff984 */ /* 0x000fe20000000800 */
[----:B------:R1:W-:Y:S01]  /*5640*/  @!P3 LDGSTS.E.BYPASS.LTC128B.128 [R88+0x8000], [R4.64+0x80] ;  /* 0x080000800458bfae */ /* 0x0003e2000b901d44 */
[----:B------:R-:W-:Y:S03]  /*5650*/  @!P2 LEA.HI.X R9, R6, R91, R7, 0x1, P1 ;  /* 0x0000005b0609a211 */ /* 0x000fe600008f0c07 */
[----:B------:R1:W-:Y:S04]  /*5660*/  @P2 STS.128 [R88+0xa000], RZ ;  /* 0x00a000ff58002388 */ /* 0x0003e80000000c00 */
[----:B------:R-:W-:Y:S01]  /*5670*/  @!PT LDS RZ, [RZ] ;  /* 0x00000000fffff984 */ /* 0x000fe20000000800 */
[----:B------:R-:W-:Y:S01]  /*5680*/  @!PT LDS RZ, [RZ] ;  /* 0x00000000fffff984 */ /* 0x000fe20000000800 */
[----:B------:R-:W-:Y:S01]  /*5690*/  @!PT LDS RZ, [RZ] ;  /* 0x00000000fffff984 */ /* 0x000fe20000000800 */
[----:B------:R1:W-:Y:S04]  /*56a0*/  @!P2 LDGSTS.E.BYPASS.LTC128B.128 [R88+0xa000], [R4.64+0x100] ;  /* 0x0a0001000458afae */ /* 0x0003e8000b901d44 */
[----:B------:R1:W-:Y:S04]  /*56b0*/  @P4 STS.128 [R88+0x7000], RZ ;  /* 0x007000ff58004388 */ /* 0x0003e80000000c00 */
        /* <DEDUP_REMOVED lines=13> */
[----:B------:R1:W-:Y:S04]  /*5790*/  @!P2 LDGSTS.E.BYPASS.LTC128B.128 [R88+0xb000], [R8.64+0x100] ;  /* 0x0b0001000858afae */ /* 0x0003e8000b901d44 */
[----:B------:R-:W0:Y:S04]  /*57a0*/  LDGDEPBAR ;  /* 0x00000000000079af */ /* 0x000e280000000000 */
[----:B------:R1:W-:Y:S02]  /*57b0*/  STL.64 [R1+0x38], R4 ;  /* 0x0000380401007387 */ /* 0x0003e40000100a00 */
.L_x_23:
[----:B-1----:R-:W2:Y:S01]  /*57c0*/  LDL R5, [R1+0x1c] ;  /* 0x00001c0001057983 */ /* 0x002ea20000100800 */
[----:B------:R-:W-:Y:S02]  /*57d0*/  @UP5 UIADD3 UR13, UP4, UR9, -0x100, URZ ;  /* 0xffffff00090d5890 */ /* 0x000fe4000ff9e03f */
[----:B------:R-:W-:Y:S01]  /*57e0*/  @UP5 UIADD3 UR11, UP1, UR11, -0x100, URZ ;  /* 0xffffff000b0b5890 */ /* 0x000fe2000ff3e03f */
[----:B------:R-:W3:Y:S01]  /*57f0*/  LDL R4, [R1+0x28] ;  /* 0x0000280001047983 */ /* 0x000ee20000100800 */
[----:B------:R-:W-:Y:S02]  /*5800*/  @UP5 UIADD3.X UR12, UR8, -0x1, URZ, UP4, !UPT ;  /* 0xffffffff080c5890 */ /* 0x000fe4000a7fe43f */
[----:B------:R-:W-:Y:S01]  /*5810*/  @UP5 UIADD3.X UR10, UR10, -0x1, URZ, UP1, !UPT ;  /* 0xffffffff0a0a5890 */ /* 0x000fe20008ffe43f */
[----:B------:R-:W-:Y:S04]  /*5820*/  STL.64 [R1+0xc8], R38 ;  /* 0x0000c82601007387 */ /* 0x000fe80000100a00 */
[----:B------:R-:W-:Y:S04]  /*5830*/  LDSM.16.MT88.4 R16, [R0+0xc000] ;  /* 0x00c000000010783b */ /* 0x000fe80000004200 */
[----:B------:R-:W-:Y:S04]  /*5840*/  STL.64 [R1+0xc0], R36 ;  /* 0x0000c02401007387 */ /* 0x000fe80000100a00 */
[----:B------:R-:W-:Y:S04]  /*5850*/  STL.64 [R1+0xb8], R34 ;  /* 0x0000b82201007387 */ /* 0x000fe80000100a00 */
[----:B------:R-:W-:Y:S04]  /*5860*/  STL.64 [R1+0xb0], R32 ;  /* 0x0000b02001007387 */ /* 0x000fe80000100a00 */
[----:B------:R-:W-:Y:S04]  /*5870*/  STL.64 [R1+0xa8], R30 ;  /* 0x0000a81e01007387 */ /* 0x000fe80000100a00 */
[----:B------:R-:W-:Y:S04]  /*5880*/  STL.64 [R1+0xa0], R28 ;  /* 0x0000a01c01007387 */ /* 0x000fe80000100a00 */
[----:B------:R-:W-:Y:S04]  /*5890*/  LDSM.16.MT88.4 R80, [R0+0xe000] ;  /* 0x00e000000050783b */ /* 0x000fe80000004200 */
[----:B------:R-:W-:Y:S04]  /*58a0*/  LDSM.16.MT88.4 R244, [R0+0x10000] ;  /* 0x0100000000f4783b */ /* 0x000fe80000004200 */
[----:B------:R-:W-:Y:S04]  /*58b0*/  STL.64 [R1+0x98], R26 ;  /* 0x0000981a01007387 */ /* 0x000fe80000100a00 */
[----:B------:R-:W-:Y:S04]  /*58c0*/  STL.64 [R1+0x90], R24 ;  /* 0x0000901801007387 */ /* 0x000fe80000100a00 */
[----:B------:R1:W-:Y:S04]  /*58d0*/  STL.64 [R1+0x88], R20 ;  /* 0x0000881401007387 */ /* 0x0003e80000100a00 */
[----:B------:R-:W-:Y:S04]  /*58e0*/  LDSM.16.MT88.4 R32, [R0+0xc800] ;  /* 0x00c800000020783b */ /* 0x000fe80000004200 */
[----:B------:R-:W-:Y:S04]  /*58f0*/  LDSM.16.MT88.4 R24, [R0+0x10800] ;  /* 0x010800000018783b */ /* 0x000fe80000004200 */
[----:B-1----:R-:W4:Y:S04]  /*5900*/  LDL R20, [R1+0x20] ;  /* 0x0000200001147983 */ /* 0x002f280000100800 */
[----:B----4-:R-:W-:Y:S04]  /*5910*/  LDSM.16.M88.4 R36, [R20+0x1000] ;  /* 0x001000001424783b */ /* 0x010fe80000000200 */
[----:B--2---:R-:W1:Y:S04]  /*5920*/  LDSM.16.M88.4 R96, [R5] ;  /* 0x000000000560783b */ /* 0x004e680000000200 */
[----:B------:R-:W2:Y:S04]  /*5930*/  LDSM.16.M88.4 R92, [R5+0x1000] ;  /* 0x00100000055c783b */ /* 0x000ea80000000200 */
[----:B---3--:R-:W3:Y:S04]  /*5940*/  LDSM.16.M88.4 R248, [R4] ;  /* 0x0000000004f8783b */ /* 0x008ee80000000200 */
[----:B------:R1:W4:Y:S02]  /*5950*/  LDSM.16.M88.4 R28, [R4+0x1000] ;  /* 0x00100000041c783b */ /* 0x0003240000000200 */
[-C--:B-1----:R-:W-:Y:S08]  /*5960*/  HMMA.16816.F32.BF16 R4, R96, R16.reuse, RZ ;  /* 0x000000106004723c */ /* 0x082ff000000418ff */
[C---:B--2---:R-:W-:Y:S08]  /*5970*/  HMMA.16816.F32.BF16 R8, R92.reuse, R16, RZ ;  /* 0x000000105c08723c */ /* 0x044ff000000418ff */
[-C--:B------:R-:W-:Y:S08]  /*5980*/  HMMA.16816.F32.BF16 R12, R92, R18.reuse, RZ ;  /* 0x000000125c0c723c */ /* 0x080ff000000418ff */
[C---:B------:R-:W-:Y:S08]  /*5990*/  HMMA.16816.F32.BF16 R16, R96.reuse, R18, RZ ;  /* 0x000000126010723c */ /* 0x040ff000000418ff */
[-C--:B------:R-:W-:Y:S08]  /*59a0*/  HMMA.16816.F32.BF16 R68, R96, R80.reuse, RZ ;  /* 0x000000506044723c */ /* 0x080ff000000418ff */
[C---:B------:R-:W-:Y:S08]  /*59b0*/  HMMA.16816.F32.BF16 R72, R92.reuse, R80, RZ ;  /* 0x000000505c48723c */ /* 0x040ff000000418ff */
[-C--:B------:R-:W-:Y:S08]  /*59c0*/  HMMA.16816.F32.BF16 R76, R92, R82.reuse, RZ ;  /* 0x000000525c4c723c */ /* 0x080ff000000418ff */
[C---:B------:R-:W-:Y:S08]  /*59d0*/  HMMA.16816.F32.BF16 R80, R96.reuse, R82, RZ ;  /* 0x000000526050723c */ /* 0x040ff000000418ff */
[-C--:B------:R-:W-:Y:S08]  /*59e0*/  HMMA.16816.F32.BF16 R84, R96, R244.reuse, RZ ;  /* 0x000000f46054723c */ /* 0x080ff000000418ff */
[C---:B------:R-:W-:Y:S08]  /*59f0*/  HMMA.16816.F32.BF16 R88, R92.reuse, R244, RZ ;  /* 0x000000f45c58723c */ /* 0x040ff000000418ff */
[-C--:B------:R-:W-:Y:S08]  /*5a00*/  HMMA.16816.F32.BF16 R92, R92, R246.reuse, RZ ;  /* 0x000000f65c5c723c */ /* 0x080ff000000418ff */
[----:B------:R-:W-:Y:S01]  /*5a10*/  HMMA.16816.F32.BF16 R96, R96, R246, RZ ;  /* 0x000000f66060723c */ /* 0x000fe200000418ff */
[----:B------:R-:W1:Y:S07]  /*5a20*/  LDSM.16.MT88.4 R244, [R0+0xe800] ;  /* 0x00e8000000f4783b */ /* 0x000e6e0000004200 */
[-C--:B---3--:R-:W-:Y:S08]  /*5a30*/  HMMA.16816.F32.BF16 R4, R248, R32.reuse, R4 ;  /* 0x00000020f804723c */ /* 0x088ff00000041804 */
[C---:B----4-:R-:W-:Y:S08]  /*5a40*/  HMMA.16816.F32.BF16 R8, R28.reuse, R32, R8 ;  /* 0x000000201c08723c */ /* 0x050ff00000041808 */
[-C--:B------:R-:W-:Y:S08]  /*5a50*/  HMMA.16816.F32.BF16 R12, R28, R34.reuse, R12 ;  /* 0x000000221c0c723c */ /* 0x080ff0000004180c */
[C---:B------:R-:W-:Y:S01]  /*5a60*/  HMMA.16816.F32.BF16 R16, R248.reuse, R34, R16 ;  /* 0x00000022f810723c */ /* 0x040fe20000041810 */
[----:B------:R-:W-:Y:S07]  /*5a70*/  LDSM.16.MT88.4 R32, [R0+0xd000] ;  /* 0x00d000000020783b */ /* 0x000fee0000004200 */
[-C--:B-1----:R-:W-:Y:S08]  /*5a80*/  HMMA.16816.F32.BF16 R68, R248, R244.reuse, R68 ;  /* 0x000000f4f844723c */ /* 0x082ff00000041844 */
[C---:B------:R-:W-:Y:S08]  /*5a90*/  HMMA.16816.F32.BF16 R72, R28.reuse, R244, R72 ;  /* 0x000000f41c48723c */ /* 0x040ff00000041848 */
[-C--:B------:R-:W-:Y:S08]  /*5aa0*/  HMMA.16816.F32.BF16 R76, R28, R246.reuse, R76 ;  /* 0x000000f61c4c723c */ /* 0x080ff0000004184c */
[C---:B------:R-:W-:Y:S01]  /*5ab0*/  HMMA.16816.F32.BF16 R80, R248.reuse, R246, R80 ;  /* 0x000000f6f850723c */ /* 0x040fe20000041850 */
[----:B------:R1:W2:Y:S07]  /*5ac0*/  LDSM.16.M88.4 R244, [R20] ;  /* 0x0000000014f4783b */ /* 0x0002ae0000000200 */
[-C--:B------:R-:W-:Y:S08]  /*5ad0*/  HMMA.16816.F32.BF16 R84, R248, R24.reuse, R84 ;  /* 0x00000018f854723c */ /* 0x080ff00000041854 */
[C---:B------:R-:W-:Y:S08]  /*5ae0*/  HMMA.16816.F32.BF16 R88, R28.reuse, R24, R88 ;  /* 0x000000181c58723c */ /* 0x040ff00000041858 */
[-C--:B------:R-:W-:Y:S01]  /*5af0*/  HMMA.16816.F32.BF16 R92, R28, R26.reuse, R92 ;  /* 0x0000001a1c5c723c */ /* 0x080fe2000004185c */
[----:B------:R-:W3:Y:S04]  /*5b00*/  LDL R28, [R1+0x24] ;  /* 0x00002400011c7983 */ /* 0x000ee80000100800 */
[----:B-1----:R-:W4:Y:S03]  /*5b10*/  LDL.64 R20, [R1+0x30] ;  /* 0x0000300001147983 */ /* 0x002f260000100a00 */
[----:B------:R-:W-:Y:S01]  /*5b20*/  HMMA.16816.F32.BF16 R96, R248, R26, R96 ;  /* 0x0000001af860723c */ /* 0x000fe20000041860 */
[----:B------:R-:W1:Y:S04]  /*5b30*/  LDSM.16.MT88.4 R248, [R0+0xf000] ;  /* 0x00f0000000f8783b */ /* 0x000e680000004200 */
[----:B------:R-:W1:Y:S03]  /*5b40*/  LDSM.16.MT88.4 R24, [R0+0x11000] ;  /* 0x011000000018783b */ /* 0x000e660000004200 */
[-C--:B--2---:R-:W-:Y:S08]  /*5b50*/  HMMA.16816.F32.BF16 R4, R244, R32.reuse, R4 ;  /* 0x00000020f404723c */ /* 0x084ff00000041804 */
[C---:B------:R-:W-:Y:S08]  /*5b60*/  HMMA.16816.F32.BF16 R8, R36.reuse, R32, R8 ;  /* 0x000000202408723c */ /* 0x040ff00000041808 */
[-C--:B------:R-:W-:Y:S08]  /*5b70*/  HMMA.16816.F32.BF16 R12, R36, R34.reuse, R12 ;  /* 0x00000022240c723c */ /* 0x080ff0000004180c */
[C---:B------:R-:W-:Y:S01]  /*5b80*/  HMMA.16816.F32.BF16 R16, R244.reuse, R34, R16 ;  /* 0x00000022f410723c */ /* 0x040fe20000041810 */
[----:B------:R-:W-:Y:S07]  /*5b90*/  LDSM.16.MT88.4 R32, [R0+0xd800] ;  /* 0x00d800000020783b */ /* 0x000fee0000004200 */
[-C--:B-1----:R-:W-:Y:S08]  /*5ba0*/  HMMA.16816.F32.BF16 R68, R244, R248.reuse, R68 ;  /* 0x000000f8f444723c */ /* 0x082ff00000041844 */
[C---:B------:R-:W-:Y:S08]  /*5bb0*/  HMMA.16816.F32.BF16 R72, R36.reuse, R248, R72 ;  /* 0x000000f82448723c */ /* 0x040ff00000041848 */
[-C--:B------:R-:W-:Y:S08]  /*5bc0*/  HMMA.16816.F32.BF16 R76, R36, R250.reuse, R76 ;  /* 0x000000fa244c723c */ /* 0x080ff0000004184c */
[C---:B------:R-:W-:Y:S08]  /*5bd0*/  HMMA.16816.F32.BF16 R80, R244.reuse, R250, R80 ;  /* 0x000000faf450723c */ /* 0x040ff00000041850 */
[-C--:B------:R-:W-:Y:S08]  /*5be0*/  HMMA.16816.F32.BF16 R84, R244, R24.reuse, R84 ;  /* 0x00000018f454723c */ /* 0x080ff00000041854 */
[C---:B------:R-:W-:Y:S08]  /*5bf0*/  HMMA.16816.F32.BF16 R88, R36.reuse, R24, R88 ;  /* 0x000000182458723c */ /* 0x040ff00000041858 */
[-C--:B------:R-:W-:Y:S01]  /*5c00*/  HMMA.16816.F32.BF16 R92, R36, R26.reuse, R92 ;  /* 0x0000001a245c723c */ /* 0x080fe2000004185c */
[----:B------:R1:W5:Y:S04]  /*5c10*/  LDL.LU.64 R38, [R1+0xc8] ;  /* 0x0000c80001267983 */ /* 0x0003680000300a00 */
[----:B------:R1:W5:Y:S03]  /*5c20*/  LDL.LU.64 R36, [R1+0xc0] ;  /* 0x0000c00001247983 */ /* 0x0003660000300a00 */
[----:B------:R-:W-:Y:S01]  /*5c30*/  HMMA.16816.F32.BF16 R96, R244, R26, R96 ;  /* 0x0000001af460723c */ /* 0x000fe20000041860 */
[----:B------:R-:W-:Y:S04]  /*5c40*/  LDSM.16.MT88.4 R244, [R0+0xf800] ;  /* 0x00f8000000f4783b */ /* 0x000fe80000004200 */
[----:B------:R-:W-:Y:S04]  /*5c50*/  LDSM.16.MT88.4 R24, [R0+0x11800] ;  /* 0x011800000018783b */ /* 0x000fe80000004200 */
[----:B---3--:R-:W2:Y:S04]  /*5c60*/  LDSM.16.M88.4 R248, [R28] ;  /* 0x000000001cf8783b */ /* 0x008ea80000000200 */
[----:B------:R-:W3:Y:S01]  /*5c70*/  LDSM.16.M88.4 R28, [R28+0x1000] ;  /* 0x001000001c1c783b */ /* 0x000ee20000000200 */
[-C--:B--2---:R-:W-:Y:S08]  /*5c80*/  HMMA.16816.F32.BF16 R4, R248, R32.reuse, R4 ;  /* 0x00000020f804723c */ /* 0x084ff00000041804 */
[C---:B---3--:R-:W-:Y:S08]  /*5c90*/  HMMA.16816.F32.BF16 R8, R28.reuse, R32, R8 ;  /* 0x000000201c08723c */ /* 0x048ff00000041808 */
[-C--:B------:R-:W-:Y:S08]  /*5ca0*/  HMMA.16816.F32.BF16 R12, R28, R34.reuse, R12 ;  /* 0x000000221c0c723c */ /* 0x080ff0000004180c */
[C---:B------:R-:W-:Y:S01]  /*5cb0*/  HMMA.16816.F32.BF16 R16, R248.reuse, R34, R16 ;  /* 0x00000022f810723c */ /* 0x040fe20000041810 */
[----:B------:R1:W5:Y:S04]  /*5cc0*/  LDL.LU.64 R34, [R1+0xb8] ;  /* 0x0000b80001227983 */ /* 0x0003680000300a00 */
[----:B------:R1:W5:Y:S03]  /*5cd0*/  LDL.LU.64 R32, [R1+0xb0] ;  /* 0x0000b00001207983 */ /* 0x0003660000300a00 */
[-C--:B------:R-:W-:Y:S08]  /*5ce0*/  HMMA.16816.F32.BF16 R68, R248, R244.reuse, R68 ;  /* 0x000000f4f844723c */ /* 0x080ff00000041844 */
[C---:B------:R-:W-:Y:S01]  /*5cf0*/  HMMA.16816.F32.BF16 R72, R28.reuse, R244, R72 ;  /* 0x000000f41c48723c */ /* 0x040fe20000041848 */
[----:B------:R-:W2:Y:S07]  /*5d00*/  LDL R245, [R1+0x74] ;  /* 0x0000740001f57983 */ /* 0x000eae0000100800 */
[-C--:B------:R-:W-:Y:S08]  /*5d10*/  HMMA.16816.F32.BF16 R76, R28, R246.reuse, R76 ;  /* 0x000000f61c4c723c */ /* 0x080ff0000004184c */
[C---:B------:R-:W-:Y:S01]  /*5d20*/  HMMA.16816.F32.BF16 R80, R248.reuse, R246, R80 ;  /* 0x000000f6f850723c */ /* 0x040fe20000041850 */
[----:B------:R1:W3:Y:S06]  /*5d30*/  LDL R246, [R1+0x64] ;  /* 0x0000640001f67983 */ /* 0x0002ec0000100800 */
[----:B------:R-:W-:Y:S01]  /*5d40*/  IMAD.MOV.U32 R247, RZ, RZ, c[0x0][0x22c] ;  /* 0x00008b00fff77624 */ /* 0x000fe200078e00ff */
[-C--:B------:R-:W-:Y:S04]  /*5d50*/  HMMA.16816.F32.BF16 R84, R248, R24.reuse, R84 ;  /* 0x00000018f854723c */ /* 0x080fe80000041854 */
[----:B------:R-:W-:Y:S04]  /*5d60*/  IMAD R247, R247, c[0x0][0x1c0], RZ ;  /* 0x00007000f7f77a24 */ /* 0x000fe800078e02ff */
[C---:B------:R-:W-:Y:S01]  /*5d70*/  HMMA.16816.F32.BF16 R88, R28.reuse, R24, R88 ;  /* 0x000000181c58723c */ /* 0x040fe20000041858 */
[----:B------:R-:W3:Y:S04]  /*5d80*/  LDL R24, [R1+0x70] ;  /* 0x0000700001187983 */ /* 0x000ee80000100800 */
[----:B------:R1:W4:Y:S03]  /*5d90*/  LDL R25, [R1+0x60] ;  /* 0x0000600001197983 */ /* 0x0003260000100800 */
[-C--:B------:R-:W-:Y:S01]  /*5da0*/  HMMA.16816.F32.BF16 R92, R28, R26.reuse, R92 ;  /* 0x0000001a1c5c723c */ /* 0x080fe2000004185c */
[----:B------:R1:W5:Y:S04]  /*5db0*/  LDL.LU.64 R30, [R1+0xa8] ;  /* 0x0000a800011e7983 */ /* 0x0003680000300a00 */
[----:B------:R1:W5:Y:S03]  /*5dc0*/  LDL.LU.64 R28, [R1+0xa0] ;  /* 0x0000a000011c7983 */ /* 0x0003660000300a00 */
[----:B------:R-:W-:Y:S01]  /*5dd0*/  HMMA.16816.F32.BF16 R96, R248, R26, R96 ;  /* 0x0000001af860723c */ /* 0x000fe20000041860 */
[----:B------:R1:W5:Y:S06]  /*5de0*/  LDL.LU.64 R26, [R1+0x98] ;  /* 0x00009800011a7983 */ /* 0x00036c0000300a00 */
[----:B------:R-:W-:Y:S02]  /*5df0*/  IMAD.SHL.U32 R248, R247, 0x10, RZ ;  /* 0x00000010f7f87824 */ /* 0x000fe400078e00ff */
[----:B------:R-:W-:Y:S04]  /*5e00*/  IMAD.MOV.U32 R250, RZ, RZ, c[0x0][0x22c] ;  /* 0x00008b00fffa7624 */ /* 0x000fe800078e00ff */
[----:B------:R-:W-:Y:S04]  /*5e10*/  IMAD R250, R250, c[0x0][0x1c0], RZ ;  /* 0x00007000fafa7a24 */ /* 0x000fe800078e02ff */
[C---:B------:R-:W-:Y:S02]  /*5e20*/  IMAD R249, R250.reuse, 0x18, RZ ;  /* 0x00000018faf97824 */ /* 0x040fe400078e02ff */
[----:B------:R-:W-:Y:S01]  /*5e30*/  IMAD.SHL.U32 R251, R250, 0x20, RZ ;  /* 0x00000020fafb7824 */ /* 0x000fe200078e00ff */
[----:B--2---:R-:W-:Y:S01]  /*5e40*/  @P0 IADD3 R244, P1, R245, UR9, RZ ;  /* 0x00000009f5f40c10 */ /* 0x004fe2000ff3e0ff */
[----:B------:R-:W-:Y:S03]  /*5e50*/  @UP5 UMOV UR9, UR13 ;  /* 0x0000000d00095c82 */ /* 0x000fe60008000000 */
[----:B---3--:R-:W-:Y:S01]  /*5e60*/  @P0 IADD3.X R245, R24, UR8, RZ, P1, !PT ;  /* 0x0000000818f50c10 */ /* 0x008fe20008ffe4ff */
[C---:B------:R-:W-:Y:S01]  /*5e70*/  IMAD.SHL.U32 R24, R247.reuse, 0x8, RZ ;  /* 0x00000008f7187824 */ /* 0x040fe200078e00ff */
[----:B------:R-:W-:Y:S03]  /*5e80*/  @UP5 UMOV UR8, UR12 ;  /* 0x0000000c00085c82 */ /* 0x000fe60008000000 */
[----:B----4-:R2:W3:Y:S04]  /*5e90*/  @P0 LDG.E R25, [R244.64+-0x100] ;  /* 0xffff0004f4190981 */ /* 0x0104e8000c1e1900 */
[----:B------:R2:W4:Y:S04]  /*5ea0*/  @P0 LDG.E R246, [R244.64+-0xe0] ;  /* 0xffff2004f4f60981 */ /* 0x000528000c1e1900 */
[----:B------:R1:W-:Y:S01]  /*5eb0*/  RED.E.ADD.F32.FTZ.RN.STRONG.GPU [R20.64], R4 ;  /* 0x000000041400798e */ /* 0x0003e2000c10e784 */
[-C--:B--2---:R-:W-:Y:S01]  /*5ec0*/  LEA R244, P1, R24, R20.reuse, 0x2 ;  /* 0x0000001418f47211 */ /* 0x084fe200078210ff */
[----:B------:R-:W-:Y:S05]  /*5ed0*/  IMAD.SHL.U32 R245, R247, 0x8, RZ ;  /* 0x00000008f7f57824 */ /* 0x000fea00078e00ff */
[-C--:B------:R-:W-:Y:S02]  /*5ee0*/  LEA.HI.X.SX32 R245, R245, R21.reuse, 0x2, P1 ;  /* 0x00000015f5f57211 */ /* 0x080fe400008f16ff */
[CC--:B-1----:R-:W-:Y:S03]  /*5ef0*/  LEA R4, P1, R249.reuse, R20.reuse, 0x2 ;  /* 0x00000014f9047211 */ /* 0x0c2fe600078210ff */
[----:B------:R1:W-:Y:S02]  /*5f00*/  RED.E.ADD.F32.FTZ.RN.STRONG.GPU [R244.64], R5 ;  /* 0x00000005f400798e */ /* 0x0003e4000c10e784 */
[-C--:B-1----:R-:W-:Y:S02]  /*5f10*/  LEA.HI.X.SX32 R5, R249, R21.reuse, 0x2, P1 ;  /* 0x00000015f9057211 */ /* 0x082fe400008f16ff */
[----:B---3--:R1:W-:Y:S04]  /*5f20*/  @P0 STL [R1+0x60], R25 ;  /* 0x0000601901000387 */ /* 0x0083e80000100800 */
[----:B-1----:R1:W5:Y:S04]  /*5f30*/  LDL.LU.64 R24, [R1+0x90] ;  /* 0x0000900001187983 */ /* 0x0023680000300a00 */
[----:B----4-:R2:W-:Y:S04]  /*5f40*/  @P0 STL [R1+0x64], R246 ;  /* 0x000064f601000387 */ /* 0x0105e80000100800 */
[----:B------:R-:W3:Y:S01]  /*5f50*/  LDL R249, [R1+0x6c] ;  /* 0x00006c0001f97983 */ /* 0x000ee20000100800 */
[CC--:B--2---:R-:W-:Y:S04]  /*5f60*/  LEA R246, P2, R248.reuse, R20.reuse, 0x2 ;  /* 0x00000014f8f67211 */ /* 0x0c4fe800078410ff */
[-C--:B------:R-:W-:Y:S02]  /*5f70*/  LEA.HI.X.SX32 R247, R248, R21.reuse, 0x2, P2 ;  /* 0x00000015f8f77211 */ /* 0x080fe400010f16ff */
[-C--:B------:R-:W-:Y:S03]  /*5f80*/  LEA R248, P2, R251, R20.reuse, 0x2 ;  /* 0x00000014fbf87211 */ /* 0x080fe600078410ff */
[----:B------:R2:W-:Y:S04]  /*5f90*/  RED.E.ADD.F32.FTZ.RN.STRONG.GPU [R246.64], R6 ;  /* 0x00000006f600798e */ /* 0x0005e8000c10e784 */
[----:B------:R4:W-:Y:S04]  /*5fa0*/  RED.E.ADD.F32.FTZ.RN.STRONG.GPU [R4.64], R7 ;  /* 0x000000070400798e */ /* 0x0009e8000c10e784 */
[----:B--2---:R-:W2:Y:S01]  /*5fb0*/  LDL R246, [R1+0x2c] ;  /* 0x00002c0001f67983 */ /* 0x004ea20000100800 */
[C---:B------:R-:W-:Y:S02]  /*5fc0*/  IMAD R247, R250.reuse, 0x28, RZ ;  /* 0x00000028faf77824 */ /* 0x040fe400078e02ff */
[----:B------:R-:W-:Y:S02]  /*5fd0*/  IMAD R250, R250, 0x30, RZ ;  /* 0x00000030fafa7824 */ /* 0x000fe400078e02ff */
[----:B----4-:R-:W-:Y:S04]  /*5fe0*/  IMAD.MOV.U32 R5, RZ, RZ, c[0x0][0x22c] ;  /* 0x00008b00ff057624 */ /* 0x010fe800078e00ff */
[----:B------:R-:W-:Y:S04]  /*5ff0*/  IMAD R5, R5, c[0x0][0x1c0], RZ ;  /* 0x0000700005057a24 */ /* 0x000fe800078e02ff */
[----:B------:R-:W-:Y:S02]  /*6000*/  IMAD R7, R5, 0x38, RZ ;  /* 0x0000003805077824 */ /* 0x000fe400078e02ff */
[----:B--2---:R-:W-:Y:S01]  /*6010*/  IMAD.MOV.U32 R6, RZ, RZ, R246 ;  /* 0x000000ffff067224 */ /* 0x004fe200078e00f6 */
[-C--:B------:R-:W-:Y:S01]  /*6020*/  LEA R246, P1, R247, R20.reuse, 0x2 ;  /* 0x00000014f7f67211 */ /* 0x080fe200078210ff */
[----:B---3--:R-:W-:Y:S01]  /*6030*/  IMAD.MOV.U32 R247, RZ, RZ, R249 ;  /* 0x000000fffff77224 */ /* 0x008fe200078e00f9 */
[-C--:B------:R-:W-:Y:S02]  /*6040*/  LEA.HI.X.SX32 R249, R251, R21.reuse, 0x2, P2 ;  /* 0x00000015fbf97211 */ /* 0x080fe400010f16ff */
[-C--:B------:R-:W-:Y:S01]  /*6050*/  LEA R4, P2, R250, R20.reuse, 0x2 ;  /* 0x00000014fa047211 */ /* 0x080fe200078410ff */
[----:B------:R-:W-:Y:S02]  /*6060*/  IMAD.MOV.U32 R251, RZ, RZ, R247 ;  /* 0x000000fffffb7224 */ /* 0x000fe400078e00f7 */
[----:B------:R-:W-:Y:S01]  /*6070*/  IMAD R247, R5, 0x28, RZ ;  /* 0x0000002805f77824 */ /* 0x000fe200078e02ff */
[----:B------:R2:W-:Y:S04]  /*6080*/  RED.E.ADD.F32.FTZ.RN.STRONG.GPU [R248.64], R8 ;  /* 0x00000008f800798e */ /* 0x0005e8000c10e784 */
[----:B------:R-:W3:Y:S01]  /*6090*/  LDL R5, [R1+0x68] ;  /* 0x0000680001057983 */ /* 0x000ee20000100800 */
[-C--:B------:R-:W-:Y:S05]  /*60a0*/  LEA.HI.X.SX32 R247, R247, R21.reuse, 0x2, P1 ;  /* 0x00000015f7f77211 */ /* 0x080fea00008f16ff */
[----:B------:R4:W-:Y:S01]  /*60b0*/  RED.E.ADD.F32.FTZ.RN.STRONG.GPU [R246.64], R9 ;  /* 0x00000009f600798e */ /* 0x0009e2000c10e784 */
[----:B--2---:R-:W-:Y:S01]  /*60c0*/  IMAD.MOV.U32 R248, RZ, RZ, R6 ;  /* 0x000000fffff87224 */ /* 0x004fe200078e0006 */
[CC--:B------:R-:W-:Y:S01]  /*60d0*/  LEA R6, P1, R7.reuse, R20.reuse, 0x2 ;  /* 0x0000001407067211 */ /* 0x0c0fe200078210ff */
[----:B------:R-:W-:Y:S03]  /*60e0*/  IMAD.MOV.U32 R8, RZ, RZ, c[0x0][0x22c] ;  /* 0x00008b00ff087624 */ /* 0x000fe600078e00ff */
[-C--:B------:R-:W-:Y:S01]  /*60f0*/  LEA.HI.X.SX32 R7, R7, R21.reuse, 0x2, P1 ;  /* 0x0000001507077211 */ /* 0x080fe200008f16ff */
[----:B------:R-:W-:Y:S01]  /*6100*/  IMAD R8, R8, c[0x0][0x1c0], RZ ;  /* 0x0000700008087a24 */ /* 0x000fe200078e02ff */
[----:B----4-:R-:W2:Y:S01]  /*6110*/  LDL.64 R246, [R1+0x48] ;  /* 0x0000480001f67983 */ /* 0x010ea20000100a00 */
[----:B---3--:R-:W-:Y:S01]  /*6120*/  IMAD.MOV.U32 R249, RZ, RZ, R5 ;  /* 0x000000fffff97224 */ /* 0x008fe200078e0005 */
[-C--:B------:R-:W-:Y:S01]  /*6130*/  LEA.HI.X.SX32 R5, R250, R21.reuse, 0x2, P2 ;  /* 0x00000015fa057211 */ /* 0x080fe200010f16ff */
[----:B------:R-:W-:Y:S04]  /*6140*/  IMAD.MOV.U32 R250, RZ, RZ, c[0x0][0x22c] ;  /* 0x00008b00fffa7624 */ /* 0x000fe800078e00ff */
[----:B------:R3:W-:Y:S01]  /*6150*/  RED.E.ADD.F32.FTZ.RN.STRONG.GPU [R4.64], R10 ;  /* 0x0000000a0400798e */ /* 0x0007e2000c10e784 */
[----:B------:R-:W-:Y:S03]  /*6160*/  IMAD R250, R250, c[0x0][0x1c0], RZ ;  /* 0x00007000fafa7a24 */ /* 0x000fe600078e02ff */
[----:B------:R4:W-:Y:S01]  /*6170*/  RED.E.ADD.F32.FTZ.RN.STRONG.GPU [R6.64], R11 ;  /* 0x0000000b0600798e */ /* 0x0009e2000c10e784 */
[----:B------:R-:W-:Y:S03]  /*6180*/  IMAD.SHL.U32 R250, R250, 0x10, RZ ;  /* 0x00000010fafa7824 */ /* 0x000fe600078e00ff */
[----:B------:R1:W-:Y:S02]  /*6190*/  RED.E.ADD.F32.FTZ.RN.STRONG.GPU [R20.64+0x80], R16 ;  /* 0x000080101400798e */ /* 0x0003e4000c10e784 */
[----:B------:R-:W-:Y:S01]  /*61a0*/  IADD3 R9, R250, 0x20, RZ ;  /* 0x00000020fa097810 */ /* 0x000fe20007ffe0ff */
[----:B------:R-:W-:Y:S01]  /*61b0*/  IMAD.SHL.U32 R250, R8, 0x8, RZ ;  /* 0x0000000808fa7824 */ /* 0x000fe200078e00ff */
[----:B------:R1:W-:Y:S02]  /*61c0*/  RED.E.ADD.F32.FTZ.RN.STRONG.GPU [R244.64+0x80], R17 ;  /* 0x00008011f400798e */ /* 0x0003e4000c10e784 */
[CC--:B------:R-:W-:Y:S01]  /*61d0*/  LEA R8, P1, R9.reuse, R20.reuse, 0x2 ;  /* 0x0000001409087211 */ /* 0x0c0fe200078210ff */
[----:B---3--:R-:W-:Y:S03]  /*61e0*/  IMAD.IADD R4, R250, 0x1, R9 ;  /* 0x00000001fa047824 */ /* 0x008fe600078e0209 */
[-C--:B------:R-:W-:Y:S01]  /*61f0*/  LEA.HI.X.SX32 R9, R9, R21.reuse, 0x2, P1 ;  /* 0x0000001509097211 */ /* 0x080fe200008f16ff */
[----:B--2---:R-:W-:Y:S02]  /*6200*/  IMAD.MOV.U32 R10, RZ, RZ, R246 ;  /* 0x000000ffff0a7224 */ /* 0x004fe400078e00f6 */
[----:B----4-:R-:W-:Y:S01]  /*6210*/  IMAD.MOV.U32 R11, RZ, RZ, R247 ;  /* 0x000000ffff0b7224 */ /* 0x010fe200078e00f7 */
[-C--:B------:R-:W-:Y:S01]  /*6220*/  LEA R246, P1, R4, R20.reuse, 0x2 ;  /* 0x0000001404f67211 */ /* 0x080fe200078210ff */
[----:B------:R2:W-:Y:S01]  /*6230*/  RED.E.ADD.F32.FTZ.RN.STRONG.GPU [R8.64], R18 ;  /* 0x000000120800798e */ /* 0x0005e2000c10e784 */
[----:B------:R-:W-:Y:S02]  /*6240*/  IMAD.IADD R6, R250, 0x1, R4 ;  /* 0x00000001fa067824 */ /* 0x000fe400078e0204 */
[-C--:B------:R-:W-:Y:S01]  /*6250*/  LEA.HI.X.SX32 R247, R4, R21.reuse, 0x2, P1 ;  /* 0x0000001504f77211 */ /* 0x080fe200008f16ff */
[----:B------:R-:W-:Y:S02]  /*6260*/  IMAD.MOV.U32 R7, RZ, RZ, c[0x0][0x22c] ;  /* 0x00008b00ff077624 */ /* 0x000fe400078e00ff */
[C---:B------:R-:W-:Y:S02]  /*6270*/  IMAD.IADD R5, R250.reuse, 0x1, R6 ;  /* 0x00000001fa057824 */ /* 0x040fe400078e0206 */
[----:B------:R3:W-:Y:S01]  /*6280*/  RED.E.ADD.F32.FTZ.RN.STRONG.GPU [R246.64], R19 ;  /* 0x00000013f600798e */ /* 0x0007e2000c10e784 */
[----:B------:R-:W-:Y:S02]  /*6290*/  IMAD R7, R7, c[0x0][0x1c0], RZ ;  /* 0x0000700007077a24 */ /* 0x000fe400078e02ff */
[C---:B------:R-:W-:Y:S01]  /*62a0*/  IMAD.IADD R4, R250.reuse, 0x1, R5 ;  /* 0x00000001fa047824 */ /* 0x040fe200078e0205 */
[CC--:B-1----:R-:W-:Y:S04]  /*62b0*/  LEA R16, P1, R5.reuse, R20.reuse, 0x2 ;  /* 0x0000001405107211 */ /* 0x0c2fe800078210ff */
[-C--:B------:R-:W-:Y:S01]  /*62c0*/  LEA.HI.X.SX32 R17, R5, R21.reuse, 0x2, P1 ;  /* 0x0000001505117211 */ /* 0x080fe200008f16ff */
[----:B------:R-:W-:Y:S02]  /*62d0*/  IMAD.IADD R5, R250, 0x1, R4 ;  /* 0x00000001fa057824 */ /* 0x000fe400078e0204 */
[----:B--2---:R-:W-:Y:S01]  /*62e0*/  IMAD.MOV.U32 R8, RZ, RZ, R10 ;  /* 0x000000ffff087224 */ /* 0x004fe200078e000a */
[CC--:B------:R-:W-:Y:S01]  /*62f0*/  LEA R10, P2, R6.reuse, R20.reuse, 0x2 ;  /* 0x00000014060a7211 */ /* 0x0c0fe200078410ff */
[----:B------:R-:W-:Y:S02]  /*6300*/  IMAD.MOV.U32 R9, RZ, RZ, R11 ;  /* 0x000000ffff097224 */ /* 0x000fe400078e000b */
[----:B------:R-:W-:Y:S01]  /*6310*/  IMAD.SHL.U32 R18, R7, 0x10, RZ ;  /* 0x0000001007127824 */ /* 0x000fe200078e00ff */
[-C--:B------:R-:W-:Y:S01]  /*6320*/  LEA.HI.X.SX32 R11, R6, R21.reuse, 0x2, P2 ;  /* 0x00000015060b7211 */ /* 0x080fe200010f16ff */
[----:B---3--:R-:W-:Y:S01]  /*6330*/  IMAD.MOV.U32 R246, RZ, RZ, R8 ;  /* 0x000000fffff67224 */ /* 0x008fe200078e0008 */
[CC--:B------:R-:W-:Y:S03]  /*6340*/  LEA R8, P1, R4.reuse, R20.reuse, 0x2 ;  /* 0x0000001404087211 */ /* 0x0c0fe600078210ff */
[----:B------:R1:W-:Y:S01]  /*6350*/  RED.E.ADD.F32.FTZ.RN.STRONG.GPU [R10.64], R12 ;  /* 0x0000000c0a00798e */ /* 0x0003e2000c10e784 */
[----:B------:R-:W-:Y:S01]  /*6360*/  IMAD.MOV.U32 R247, RZ, RZ, R9 ;  /* 0x000000fffff77224 */ /* 0x000fe200078e0009 */
[-C--:B------:R-:W-:Y:S02]  /*6370*/  LEA.HI.X.SX32 R9, R4, R21.reuse, 0x2, P1 ;  /* 0x0000001504097211 */ /* 0x080fe400008f16ff */
[----:B------:R-:W-:Y:S01]  /*6380*/  RED.E.ADD.F32.FTZ.RN.STRONG.GPU [R16.64], R13 ;  /* 0x0000000d1000798e */ /* 0x000fe2000c10e784 */
[CC--:B------:R-:W-:Y:S03]  /*6390*/  LEA R6, P1, R5.reuse, R20.reuse, 0x2 ;  /* 0x0000001405067211 */ /* 0x0c0fe600078210ff */
[----:B------:R2:W-:Y:S01]  /*63a0*/  RED.E.ADD.F32.FTZ.RN.STRONG.GPU [R8.64], R14 ;  /* 0x0000000e0800798e */ /* 0x0005e2000c10e784 */
[-C--:B------:R-:W-:Y:S05]  /*63b0*/  LEA.HI.X.SX32 R7, R5, R21.reuse, 0x2, P1 ;  /* 0x0000001505077211 */ /* 0x080fea00008f16ff */
[----:B------:R3:W-:Y:S04]  /*63c0*/  RED.E.ADD.F32.FTZ.RN.STRONG.GPU [R6.64], R15 ;  /* 0x0000000f0600798e */ /* 0x0007e8000c10e784 */
[----:B------:R-:W-:Y:S04]  /*63d0*/  RED.E.ADD.F32.FTZ.RN.STRONG.GPU [R20.64+0x100], R68 ;  /* 0x000100441400798e */ /* 0x000fe8000c10e784 */
[----:B------:R-:W-:Y:S01]  /*63e0*/  RED.E.ADD.F32.FTZ.RN.STRONG.GPU [R244.64+0x100], R69 ;  /* 0x00010045f400798e */ /* 0x000fe2000c10e784 */
[----:B-1----:R-:W-:Y:S05]  /*63f0*/  IADD3 R10, R18, 0x40, RZ ;  /* 0x00000040120a7810 */ /* 0x002fea0007ffe0ff */
[----:B------:R-:W-:Y:S01]  /*6400*/  IMAD.IADD R4, R250, 0x1, R10 ;  /* 0x00000001fa047824 */ /* 0x000fe200078e020a */
[CC--:B--2---:R-:W-:Y:S04]  /*6410*/  LEA R8, P1, R10.reuse, R20.reuse, 0x2 ;  /* 0x000000140a087211 */ /* 0x0c4fe800078210ff */
[-C--:B------:R-:W-:Y:S01]  /*6420*/  LEA.HI.X.SX32 R9, R10, R21.reuse, 0x2, P1 ;  /* 0x000000150a097211 */ /* 0x080fe200008f16ff */
[----:B---3--:R-:W-:Y:S01]  /*6430*/  IMAD.IADD R6, R250, 0x1, R4 ;  /* 0x00000001fa067824 */ /* 0x008fe200078e0204 */
[-C--:B------:R-:W-:Y:S03]  /*6440*/  LEA R14, P1, R4, R20.reuse, 0x2 ;  /* 0x00000014040e7211 */ /* 0x080fe600078210ff */
[----:B------:R1:W-:Y:S01]  /*6450*/  RED.E.ADD.F32.FTZ.RN.STRONG.GPU [R8.64], R70 ;  /* 0x000000460800798e */ /* 0x0003e2000c10e784 */
[----:B------:R-:W-:Y:S01]  /*6460*/  IMAD.IADD R5, R250, 0x1, R6 ;  /* 0x00000001fa057824 */ /* 0x000fe200078e0206 */
[-C--:B------:R-:W-:Y:S02]  /*6470*/  LEA.HI.X.SX32 R15, R4, R21.reuse, 0x2, P1 ;  /* 0x00000015040f7211 */ /* 0x080fe400008f16ff */
[-C--:B------:R-:W-:Y:S01]  /*6480*/  LEA R10, P2, R6, R20.reuse, 0x2 ;  /* 0x00000014060a7211 */ /* 0x080fe200078410ff */
[----:B------:R-:W-:Y:S01]  /*6490*/  IMAD.IADD R4, R250, 0x1, R5 ;  /* 0x00000001fa047824 */ /* 0x000fe200078e0205 */
[CC--:B------:R-:W-:Y:S01]  /*64a0*/  LEA R12, P1, R5.reuse, R20.reuse, 0x2 ;  /* 0x00000014050c7211 */ /* 0x0c0fe200078210ff */
[----:B------:R-:W-:Y:S01]  /*64b0*/  RED.E.ADD.F32.FTZ.RN.STRONG.GPU [R14.64], R71 ;  /* 0x000000470e00798e */ /* 0x000fe2000c10e784 */
[-C--:B------:R-:W-:Y:S02]  /*64c0*/  LEA.HI.X.SX32 R11, R6, R21.reuse, 0x2, P2 ;  /* 0x00000015060b7211 */ /* 0x080fe400010f16ff */
[-C--:B------:R-:W-:Y:S01]  /*64d0*/  LEA.HI.X.SX32 R13, R5, R21.reuse, 0x2, P1 ;  /* 0x00000015050d7211 */ /* 0x080fe200008f16ff */
[----:B------:R-:W-:Y:S01]  /*64e0*/  IMAD.IADD R5, R250, 0x1, R4 ;  /* 0x00000001fa057824 */ /* 0x000fe200078e0204 */
[----:B------:R-:W-:Y:S04]  /*64f0*/  LDSM.16.MT88.4 R68, [R0+0x4000] ;  /* 0x004000000044783b */ /* 0x000fe80000004200 */
[----:B------:R2:W-:Y:S04]  /*6500*/  RED.E.ADD.F32.FTZ.RN.STRONG.GPU [R10.64], R72 ;  /* 0x000000480a00798e */ /* 0x0005e8000c10e784 */
[----:B------:R-:W-:Y:S01]  /*6510*/  RED.E.ADD.F32.FTZ.RN.STRONG.GPU [R12.64], R73 ;  /* 0x000000490c00798e */ /* 0x000fe2000c10e784 */
[CC--:B-1----:R-:W-:Y:S04]  /*6520*/  LEA R8, P1, R4.reuse, R20.reuse, 0x2 ;  /* 0x0000001404087211 */ /* 0x0c2fe800078210ff */
[-C--:B------:R-:W-:Y:S02]  /*6530*/  LEA.HI.X.SX32 R9, R4, R21.reuse, 0x2, P1 ;  /* 0x0000001504097211 */ /* 0x080fe400008f16ff */
[CC--:B------:R-:W-:Y:S03]  /*6540*/  LEA R6, P1, R5.reuse, R20.reuse, 0x2 ;  /* 0x0000001405067211 */ /* 0x0c0fe600078210ff */
[----:B------:R1:W-:Y:S01]  /*6550*/  RED.E.ADD.F32.FTZ.RN.STRONG.GPU [R8.64], R74 ;  /* 0x0000004a0800798e */ /* 0x0003e2000c10e784 */
[-C--:B------:R-:W-:Y:S05]  /*6560*/  LEA.HI.X.SX32 R7, R5, R21.reuse, 0x2, P1 ;  /* 0x0000001505077211 */ /* 0x080fea00008f16ff */
[----:B------:R3:W-:Y:S01]  /*6570*/  RED.E.ADD.F32.FTZ.RN.STRONG.GPU [R6.64], R75 ;  /* 0x0000004b0600798e */ /* 0x0007e2000c10e784 */
[----:B--2---:R-:W-:Y:S03]  /*6580*/  IADD3 R10, R18, 0x60, RZ ;  /* 0x00000060120a7810 */ /* 0x004fe60007ffe0ff */
[----:B------:R-:W-:Y:S02]  /*6590*/  RED.E.ADD.F32.FTZ.RN.STRONG.GPU [R20.64+0x180], R80 ;  /* 0x000180501400798e */ /* 0x000fe4000c10e784 */
[----:B------:R-:W-:Y:S02]  /*65a0*/  IMAD.IADD R4, R250, 0x1, R10 ;  /* 0x00000001fa047824 */ /* 0x000fe400078e020a */
[----:B------:R-:W-:Y:S04]  /*65b0*/  RED.E.ADD.F32.FTZ.RN.STRONG.GPU [R244.64+0x180], R81 ;  /* 0x00018051f400798e */ /* 0x000fe8000c10e784 */
[----:B------:R-:W-:Y:S01]  /*65c0*/  LDSM.16.MT88.4 R72, [R3+0x12800] ;  /* 0x012800000348783b */ /* 0x000fe20000004200 */
[CC--:B-1----:R-:W-:Y:S04]  /*65d0*/  LEA R8, P1, R10.reuse, R20.reuse, 0x2 ;  /* 0x000000140a087211 */ /* 0x0c2fe800078210ff */
        /* <DEDUP_REMOVED lines=33> */
[-C--:B------:R-:W-:Y:S03]  /*67f0*/  LEA.HI.X.SX32 R13, R4, R21.reuse, 0x2, P1 ;  /* 0x00000015040d7211 */ /* 0x080fe600008f16ff */
[C---:B------:R-:W-:Y:S01]  /*6800*/  IMAD.IADD R4, R250.reuse, 0x1, R5 ;  /* 0x00000001fa047824 */ /* 0x040fe200078e0205 */
[CC--:B------:R-:W-:Y:S01]  /*6810*/  LEA R10, P1, R5.reuse, R20.reuse, 0x2 ;  /* 0x00000014050a7211 */ /* 0x0c0fe200078210ff */
[----:B------:R-:W-:Y:S03]  /*6820*/  RED.E.ADD.F32.FTZ.RN.STRONG.GPU [R12.64], R87 ;  /* 0x000000570c00798e */ /* 0x000fe6000c10e784 */
[-C--:B------:R-:W-:Y:S01]  /*6830*/  LEA.HI.X.SX32 R11, R5, R21.reuse, 0x2, P1 ;  /* 0x00000015050b7211 */ /* 0x080fe200008f16ff */
[----:B------:R-:W-:Y:S01]  /*6840*/  IMAD.IADD R5, R250, 0x1, R4 ;  /* 0x00000001fa057824 */ /* 0x000fe200078e0204 */
[----:B------:R-:W-:Y:S01]  /*6850*/  LDSM.16.MT88.4 R84, [R0+0x2800] ;  /* 0x002800000054783b */ /* 0x000fe20000004200 */
[CC--:B-1----:R-:W-:Y:S04]  /*6860*/  LEA R8, P2, R6.reuse, R20.reuse, 0x2 ;  /* 0x0000001406087211 */ /* 0x0c2fe800078410ff */
[-C--:B------:R-:W-:Y:S02]  /*6870*/  LEA.HI.X.SX32 R9, R6, R21.reuse, 0x2, P2 ;  /* 0x0000001506097211 */ /* 0x080fe400010f16ff */
[CC--:B------:R-:W-:Y:S03]  /*6880*/  LEA R6, P1, R4.reuse, R20.reuse, 0x2 ;  /* 0x0000001404067211 */ /* 0x0c0fe600078210ff */
[----:B------:R1:W-:Y:S01]  /*6890*/  RED.E.ADD.F32.FTZ.RN.STRONG.GPU [R8.64], R88 ;  /* 0x000000580800798e */ /* 0x0003e2000c10e784 */
[-C--:B------:R-:W-:Y:S02]  /*68a0*/  LEA.HI.X.SX32 R7, R4, R21.reuse, 0x2, P1 ;  /* 0x0000001504077211 */ /* 0x080fe400008f16ff */
[----:B------:R-:W-:Y:S01]  /*68b0*/  IADD3 R4, R18, 0xa0, RZ ;  /* 0x000000a012047810 */ /* 0x000fe20007ffe0ff */
[----:B------:R2:W-:Y:S04]  /*68c0*/  RED.E.ADD.F32.FTZ.RN.STRONG.GPU [R10.64], R89 ;  /* 0x000000590a00798e */ /* 0x0005e8000c10e784 */
[----:B------:R3:W-:Y:S04]  /*68d0*/  RED.E.ADD.F32.FTZ.RN.STRONG.GPU [R6.64], R90 ;  /* 0x0000005a0600798e */ /* 0x0007e8000c10e784 */
[----:B------:R-:W-:Y:S01]  /*68e0*/  LDSM.16.MT88.4 R16, [R0+0x2000] ;  /* 0x002000000010783b */ /* 0x000fe20000004200 */
[CC--:B-1----:R-:W-:Y:S04]  /*68f0*/  LEA R8, P1, R5.reuse, R20.reuse, 0x2 ;  /* 0x0000001405087211 */ /* 0x0c2fe800078210ff */
[-C--:B------:R-:W-:Y:S02]  /*6900*/  LEA.HI.X.SX32 R9, R5, R21.reuse, 0x2, P1 ;  /* 0x0000001505097211 */ /* 0x080fe400008f16ff */
[-C--:B--2---:R-:W-:Y:S01]  /*6910*/  LEA R10, P1, R4, R20.reuse, 0x2 ;  /* 0x00000014040a7211 */ /* 0x084fe200078210ff */
[----:B---3--:R-:W-:Y:S02]  /*6920*/  IMAD.IADD R6, R250, 0x1, R4 ;  /* 0x00000001fa067824 */ /* 0x008fe400078e0204 */
[----:B------:R1:W-:Y:S01]  /*6930*/  RED.E.ADD.F32.FTZ.RN.STRONG.GPU [R8.64], R91 ;  /* 0x0000005b0800798e */ /* 0x0003e2000c10e784 */
[-C--:B------:R-:W-:Y:S03]  /*6940*/  LEA.HI.X.SX32 R11, R4, R21.reuse, 0x2, P1 ;  /* 0x00000015040b7211 */ /* 0x080fe600008f16ff */
[----:B------:R-:W-:Y:S01]  /*6950*/  RED.E.ADD.F32.FTZ.RN.STRONG.GPU [R20.64+0x280], R96 ;  /* 0x000280601400798e */ /* 0x000fe2000c10e784 */
[CC--:B------:R-:W-:Y:S03]  /*6960*/  LEA R14, P1, R6.reuse, R20.reuse, 0x2 ;  /* 0x00000014060e7211 */ /* 0x0c0fe600078210ff */
[----:B------:R-:W-:Y:S01]  /*6970*/  RED.E.ADD.F32.FTZ.RN.STRONG.GPU [R244.64+0x280], R97 ;  /* 0x00028061f400798e */ /* 0x000fe2000c10e784 */
[-C--:B------:R-:W-:Y:S03]  /*6980*/  LEA.HI.X.SX32 R15, R6, R21.reuse, 0x2, P1 ;  /* 0x00000015060f7211 */ /* 0x080fe600008f16ff */
[----:B------:R2:W-:Y:S04]  /*6990*/  RED.E.ADD.F32.FTZ.RN.STRONG.GPU [R10.64], R98 ;  /* 0x000000620a00798e */ /* 0x0005e8000c10e784 */
[----:B------:R-:W-:Y:S04]  /*69a0*/  RED.E.ADD.F32.FTZ.RN.STRONG.GPU [R14.64], R99 ;  /* 0x000000630e00798e */ /* 0x000fe8000c10e784 */
[----:B------:R-:W-:Y:S01]  /*69b0*/  LDSM.16.MT88.4 R88, [R2+0x13800] ;  /* 0x013800000258783b */ /* 0x000fe20000004200 */
[C---:B-1----:R-:W-:Y:S04]  /*69c0*/  IMAD.IADD R8, R250.reuse, 0x1, R6 ;  /* 0x00000001fa087824 */ /* 0x042fe800078e0206 */
[----:B------:R-:W-:Y:S01]  /*69d0*/  IMAD.IADD R5, R250, 0x1, R8 ;  /* 0x00000001fa057824 */ /* 0x000fe200078e0208 */
[-C--:B------:R-:W-:Y:S03]  /*69e0*/  LEA R12, P1, R8, R20.reuse, 0x2 ;  /* 0x00000014080c7211 */ /* 0x080fe600078210ff */
[----:B------:R-:W-:Y:S01]  /*69f0*/  IMAD.IADD R4, R250, 0x1, R5 ;  /* 0x00000001fa047824 */ /* 0x000fe200078e0205 */
[-C--:B------:R-:W-:Y:S02]  /*6a00*/  LEA.HI.X.SX32 R13, R8, R21.reuse, 0x2, P1 ;  /* 0x00000015080d7211 */ /* 0x080fe400008f16ff */
[CC--:B--2---:R-:W-:Y:S01]  /*6a10*/  LEA R10, P3, R5.reuse, R20.reuse, 0x2 ;  /* 0x00000014050a7211 */ /* 0x0c4fe200078610ff */
[----:B------:R-:W-:Y:S01]  /*6a20*/  IMAD.IADD R7, R250, 0x1, R4 ;  /* 0x00000001fa077824 */ /* 0x000fe200078e0204 */
[CC--:B------:R-:W-:Y:S01]  /*6a30*/  LEA R8, P2, R4.reuse, R20.reuse, 0x2 ;  /* 0x0000001404087211 */ /* 0x0c0fe200078410ff */
[----:B------:R-:W-:Y:S01]  /*6a40*/  RED.E.ADD.F32.FTZ.RN.STRONG.GPU [R12.64], R92 ;  /* 0x0000005c0c00798e */ /* 0x000fe2000c10e784 */
[-C--:B------:R-:W-:Y:S02]  /*6a50*/  LEA.HI.X.SX32 R11, R5, R21.reuse, 0x2, P3 ;  /* 0x00000015050b7211 */ /* 0x080fe400018f16ff */
[C---:B------:R-:W-:Y:S01]  /*6a60*/  LEA R6, P1, R7.reuse, R20, 0x2 ;  /* 0x0000001407067211 */ /* 0x040fe200078210ff */
[----:B------:R-:W-:Y:S01]  /*6a70*/  LDSM.16.MT88.4 R12, [R2+0x12000] ;  /* 0x01200000020c783b */ /* 0x000fe20000004200 */
[-C--:B------:R-:W-:Y:S02]  /*6a80*/  LEA.HI.X.SX32 R9, R4, R21.reuse, 0x2, P2 ;  /* 0x0000001504097211 */ /* 0x080fe400010f16ff */
[----:B------:R-:W-:Y:S01]  /*6a90*/  LEA.HI.X.SX32 R7, R7, R21, 0x2, P1 ;  /* 0x0000001507077211 */ /* 0x000fe200008f16ff */
[----:B------:R-:W-:Y:S04]  /*6aa0*/  RED.E.ADD.F32.FTZ.RN.STRONG.GPU [R10.64], R93 ;  /* 0x0000005d0a00798e */ /* 0x000fe8000c10e784 */
[----:B------:R-:W-:Y:S04]  /*6ab0*/  RED.E.ADD.F32.FTZ.RN.STRONG.GPU [R8.64], R94 ;  /* 0x0000005e0800798e */ /* 0x000fe8000c10e784 */
[----:B------:R-:W-:Y:S04]  /*6ac0*/  LDSM.16.MT88.4 R8, [R0] ;  /* 0x000000000008783b */ /* 0x000fe80000004200 */
[----:B------:R-:W-:Y:S04]  /*6ad0*/  RED.E.ADD.F32.FTZ.RN.STRONG.GPU [R6.64], R95 ;  /* 0x0000005f0600798e */ /* 0x000fe8000c10e784 */
[----:B------:R-:W1:Y:S04]  /*6ae0*/  LDSM.16.MT88.4 R4, [R3+0x12000] ;  /* 0x012000000304783b */ /* 0x000e680000004200 */
[----:B------:R2:W5:Y:S01]  /*6af0*/  LDL.LU.64 R20, [R1+0x88] ;  /* 0x0000880001147983 */ /* 0x0005620000300a00 */
[-C--:B-1----:R-:W-:Y:S08]  /*6b00*/  HMMA.16816.F32.BF16 R100, R4, R8.reuse, R100 ;  /* 0x000000080464723c */ /* 0x082ff00000041864 */
[C---:B------:R-:W-:Y:S08]  /*6b10*/  HMMA.16816.F32.BF16 R104, R12.reuse, R8, R104 ;  /* 0x000000080c68723c */ /* 0x040ff00000041868 */
[-C--:B------:R-:W-:Y:S08]  /*6b20*/  HMMA.16816.F32.BF16 R108, R12, R10.reuse, R108 ;  /* 0x0000000a0c6c723c */ /* 0x080ff0000004186c */
[C---:B------:R-:W-:Y:S01]  /*6b30*/  HMMA.16816.F32.BF16 R112, R4.reuse, R10, R112 ;  /* 0x0000000a0470723c */ /* 0x040fe20000041870 */
[----:B------:R-:W1:Y:S07]  /*6b40*/  LDSM.16.MT88.4 R8, [R0+0x4800] ;  /* 0x004800000008783b */ /* 0x000e6e0000004200 */
[-C--:B------:R-:W-:Y:S08]  /*6b50*/  HMMA.16816.F32.BF16 R116, R4, R16.reuse, R116 ;  /* 0x000000100474723c */ /* 0x080ff00000041874 */
[C---:B------:R-:W-:Y:S08]  /*6b60*/  HMMA.16816.F32.BF16 R120, R12.reuse, R16, R120 ;  /* 0x000000100c78723c */ /* 0x040ff00000041878 */
[-C--:B------:R-:W-:Y:S08]  /*6b70*/  HMMA.16816.F32.BF16 R124, R12, R18.reuse, R124 ;  /* 0x000000120c7c723c */ /* 0x080ff0000004187c */
[C---:B------:R-:W-:Y:S01]  /*6b80*/  HMMA.16816.F32.BF16 R128, R4.reuse, R18, R128 ;  /* 0x000000120480723c */ /* 0x040fe20000041880 */
[----:B------:R-:W-:Y:S07]  /*6b90*/  LDSM.16.MT88.4 R16, [R2+0x13000] ;  /* 0x013000000210783b */ /* 0x000fee0000004200 */
[-C--:B------:R-:W-:Y:S08]  /*6ba0*/  HMMA.16816.F32.BF16 R132, R4, R68.reuse, R132 ;  /* 0x000000440484723c */ /* 0x080ff00000041884 */
[C---:B------:R-:W-:Y:S08]  /*6bb0*/  HMMA.16816.F32.BF16 R136, R12.reuse, R68, R136 ;  /* 0x000000440c88723c */ /* 0x040ff00000041888 */
[-C--:B------:R-:W-:Y:S01]  /*6bc0*/  HMMA.16816.F32.BF16 R140, R12, R70.reuse, R140 ;  /* 0x000000460c8c723c */ /* 0x080fe2000004188c */
[----:B------:R-:W-:Y:S07]  /*6bd0*/  LDSM.16.MT88.4 R12, [R0+0x1000] ;  /* 0x00100000000c783b */ /* 0x000fee0000004200 */
[----:B------:R-:W-:Y:S01]  /*6be0*/  HMMA.16816.F32.BF16 R144, R4, R70, R144 ;  /* 0x000000460490723c */ /* 0x000fe20000041890 */
[----:B------:R-:W3:Y:S04]  /*6bf0*/  LDSM.16.MT88.4 R4, [R3+0x13000] ;  /* 0x013000000304783b */ /* 0x000ee80000004200 */
[----:B------:R-:W4:Y:S03]  /*6c00*/  LDSM.16.MT88.4 R68, [R0+0x3000] ;  /* 0x003000000044783b */ /* 0x000f260000004200 */
[-C--:B------:R-:W-:Y:S08]  /*6c10*/  HMMA.16816.F32.BF16 R100, R72, R76.reuse, R100 ;  /* 0x0000004c4864723c */ /* 0x080ff00000041864 */
[C---:B------:R-:W-:Y:S08]  /*6c20*/  HMMA.16816.F32.BF16 R104, R80.reuse, R76, R104 ;  /* 0x0000004c5068723c */ /* 0x040ff00000041868 */
[-C--:B------:R-:W-:Y:S08]  /*6c30*/  HMMA.16816.F32.BF16 R108, R80, R78.reuse, R108 ;  /* 0x0000004e506c723c */ /* 0x080ff0000004186c */
[C---:B------:R-:W-:Y:S01]  /*6c40*/  HMMA.16816.F32.BF16 R112, R72.reuse, R78, R112 ;  /* 0x0000004e4870723c */ /* 0x040fe20000041870 */
[----:B------:R-:W2:Y:S07]  /*6c50*/  LDSM.16.MT88.4 R76, [R0+0x5000] ;  /* 0x00500000004c783b */ /* 0x000eae0000004200 */
[-C--:B------:R-:W-:Y:S08]  /*6c60*/  HMMA.16816.F32.BF16 R116, R72, R84.reuse, R116 ;  /* 0x000000544874723c */ /* 0x080ff00000041874 */
[C---:B------:R-:W-:Y:S08]  /*6c70*/  HMMA.16816.F32.BF16 R120, R80.reuse, R84, R120 ;  /* 0x000000545078723c */ /* 0x040ff00000041878 */
[-C--:B------:R-:W-:Y:S08]  /*6c80*/  HMMA.16816.F32.BF16 R124, R80, R86.reuse, R124 ;  /* 0x00000056507c723c */ /* 0x080ff0000004187c */
[C---:B------:R-:W-:Y:S01]  /*6c90*/  HMMA.16816.F32.BF16 R128, R72.reuse, R86, R128 ;  /* 0x000000564880723c */ /* 0x040fe20000041880 */
[----:B------:R-:W-:Y:S07]  /*6ca0*/  LDSM.16.MT88.4 R84, [R0+0x1800] ;  /* 0x001800000054783b */ /* 0x000fee0000004200 */
[-C--:B-1----:R-:W-:Y:S08]  /*6cb0*/  HMMA.16816.F32.BF16 R132, R72, R8.reuse, R132 ;  /* 0x000000084884723c */ /* 0x082ff00000041884 */
[C---:B------:R-:W-:Y:S08]  /*6cc0*/  HMMA.16816.F32.BF16 R136, R80.reuse, R8, R136 ;  /* 0x000000085088723c */ /* 0x040ff00000041888 */
[-C--:B------:R-:W-:Y:S01]  /*6cd0*/  HMMA.16816.F32.BF16 R140, R80, R10.reuse, R140 ;  /* 0x0000000a508c723c */ /* 0x080fe2000004188c */
[----:B------:R-:W1:Y:S07]  /*6ce0*/  LDSM.16.MT88.4 R80, [R3+0x13800] ;  /* 0x013800000350783b */ /* 0x000e6e0000004200 */
[----:B------:R-:W-:Y:S01]  /*6cf0*/  HMMA.16816.F32.BF16 R144, R72, R10, R144 ;  /* 0x0000000a4890723c */ /* 0x000fe20000041890 */
[----:B------:R-:W1:Y:S04]  /*6d00*/  LDSM.16.MT88.4 R8, [R0+0x3800] ;  /* 0x003800000008783b */ /* 0x000e680000004200 */
[----:B------:R-:W1:Y:S03]  /*6d10*/  LDSM.16.MT88.4 R72, [R0+0x5800] ;  /* 0x005800000048783b */ /* 0x000e660000004200 */
[-C--:B---3--:R-:W-:Y:S08]  /*6d20*/  HMMA.16816.F32.BF16 R100, R4, R12.reuse, R100 ;  /* 0x0000000c0464723c */ /* 0x088ff00000041864 */
[C---:B------:R-:W-:Y:S08]  /*6d30*/  HMMA.16816.F32.BF16 R104, R16.reuse, R12, R104 ;  /* 0x0000000c1068723c */ /* 0x040ff00000041868 */
[-C--:B------:R-:W-:Y:S08]  /*6d40*/  HMMA.16816.F32.BF16 R108, R16, R14.reuse, R108 ;  /* 0x0000000e106c723c */ /* 0x080ff0000004186c */
[C---:B------:R-:W-:Y:S08]  /*6d50*/  HMMA.16816.F32.BF16 R112, R4.reuse, R14, R112 ;  /* 0x0000000e0470723c */ /* 0x040ff00000041870 */
[-C--:B----4-:R-:W-:Y:S08]  /*6d60*/  HMMA.16816.F32.BF16 R116, R4, R68.reuse, R116 ;  /* 0x000000440474723c */ /* 0x090ff00000041874 */
[C---:B------:R-:W-:Y:S08]  /*6d70*/  HMMA.16816.F32.BF16 R120, R16.reuse, R68, R120 ;  /* 0x000000441078723c */ /* 0x040ff00000041878 */
[-C--:B------:R-:W-:Y:S08]  /*6d80*/  HMMA.16816.F32.BF16 R124, R16, R70.reuse, R124 ;  /* 0x00000046107c723c */ /* 0x080ff0000004187c */
[C---:B------:R-:W-:Y:S08]  /*6d90*/  HMMA.16816.F32.BF16 R128, R4.reuse, R70, R128 ;  /* 0x000000460480723c */ /* 0x040ff00000041880 */
[-C--:B--2---:R-:W-:Y:S08]  /*6da0*/  HMMA.16816.F32.BF16 R132, R4, R76.reuse, R132 ;  /* 0x0000004c0484723c */ /* 0x084ff00000041884 */
[C---:B------:R-:W-:Y:S08]  /*6db0*/  HMMA.16816.F32.BF16 R136, R16.reuse, R76, R136 ;  /* 0x0000004c1088723c */ /* 0x040ff00000041888 */
[-C--:B------:R-:W-:Y:S08]  /*6dc0*/  HMMA.16816.F32.BF16 R140, R16, R78.reuse, R140 ;  /* 0x0000004e108c723c */ /* 0x080ff0000004188c */
[----:B------:R-:W-:Y:S08]  /*6dd0*/  HMMA.16816.F32.BF16 R144, R4, R78, R144 ;  /* 0x0000004e0490723c */ /* 0x000ff00000041890 */
[-C--:B-1----:R-:W-:Y:S08]  /*6de0*/  HMMA.16816.F32.BF16 R100, R80, R84.reuse, R100 ;  /* 0x000000545064723c */ /* 0x082ff00000041864 */
[C---:B------:R-:W-:Y:S08]  /*6df0*/  HMMA.16816.F32.BF16 R104, R88.reuse, R84, R104 ;  /* 0x000000545868723c */ /* 0x040ff00000041868 */
[-C--:B------:R-:W-:Y:S08]  /*6e00*/  HMMA.16816.F32.BF16 R108, R88, R86.reuse, R108 ;  /* 0x00000056586c723c */ /* 0x080ff0000004186c */
        /* <DEDUP_REMOVED lines=8> */
[----:B------:R-:W-:Y:S01]  /*6e90*/  HMMA.16816.F32.BF16 R144, R80, R74, R144 ;  /* 0x0000004a5090723c */ /* 0x000fe20000041890 */
[----:B------:R-:W-:-:S07]  /*6ea0*/  @!P0 BRA `(.L_x_24) ;  /* 0x0000033000008947 */ /* 0x000fce0003800000 */
[----:B------:R-:W2:Y:S04]  /*6eb0*/  LDL.LU.64 R96, [R1+0x40] ;  /* 0x0000400001607983 */ /* 0x000ea80000300a00 */
[----:B------:R-:W-:Y:S01]  /*6ec0*/  BAR.SYNC.DEFER_BLOCKING 0x0 ;  /* 0x0000000000007b1d */ /* 0x000fe20000010000 */
[----:B------:R-:W-:Y:S01]  /*6ed0*/  IMAD.MOV.U32 R13, RZ, RZ, c[0x0][0x190] ;  /* 0x00006400ff0d7624 */ /* 0x000fe200078e00ff */
[----:B------:R-:W-:Y:S01]  /*6ee0*/  ISETP.GE.AND P3, PT, R246, c[0x0][0x220], PT ;  /* 0x00008800f6007a0c */ /* 0x000fe20003f66270 */
[----:B------:R-:W-:Y:S01]  /*6ef0*/  IMAD.MOV.U32 R14, RZ, RZ, c[0x0][0x194] ;  /* 0x00006500ff0e7624 */ /* 0x000fe200078e00ff */
[----:B------:R-:W-:Y:S01]  /*6f00*/  ISETP.GE.AND P2, PT, R249, c[0x0][0x220], PT ;  /* 0x00008800f9007a0c */ /* 0x000fe20003f46270 */
[----:B------:R-:W-:Y:S01]  /*6f10*/  IMAD.U32 R5, R13, -0x40, RZ ;  /* 0xffffffc00d057824 */ /* 0x000fe200078e00ff */
[----:B------:R-:W-:Y:S04]  /*6f20*/  ISETP.GE.AND P1, PT, R251, c[0x0][0x220], PT ;  /* 0x00008800fb007a0c */ /* 0x000fe80003f26270 */
[----:B------:R-:W-:Y:S02]  /*6f30*/  SHF.R.S32.HI R7, RZ, 0x1f, R5 ;  /* 0x0000001fff077819 */ /* 0x000fe40000011405 */
[C---:B------:R-:W-:Y:S04]  /*6f40*/  LEA R6, P4, R13.reuse, R5, 0x5 ;  /* 0x000000050d067211 */ /* 0x040fe800078828ff */
[--C-:B------:R-:W-:Y:S01]  /*6f50*/  LEA.HI.X R7, R13, R7, R14.reuse, 0x5, P4 ;  /* 0x000000070d077211 */ /* 0x100fe200020f2c0e */
[----:B------:R1:W-:Y:S01]  /*6f60*/  @P3 STS.128 [R248], RZ ;  /* 0x000000fff8003388 */ /* 0x0003e20000000c00 */
[CC--:B--2---:R-:W-:Y:S02]  /*6f70*/  LEA R4, P0, R5.reuse, R96.reuse, 0x1 ;  /* 0x0000006005047211 */ /* 0x0c4fe400078008ff */
[C---:B------:R-:W-:Y:S02]  /*6f80*/  @!P2 LEA R10, P4, R6.reuse, R96, 0x1 ;  /* 0x00000060060aa211 */ /* 0x040fe400078808ff */
[-C--:B------:R-:W-:Y:S02]  /*6f90*/  LEA.HI.X.SX32 R5, R5, R97.reuse, 0x1, P0 ;  /* 0x0000006105057211 */ /* 0x080fe400000f0eff */
[C---:B------:R-:W-:Y:S02]  /*6fa0*/  @!P3 LEA R12, P5, R13.reuse, R4, 0x6 ;  /* 0x000000040d0cb211 */ /* 0x040fe400078a30ff */
[C-C-:B------:R-:W-:Y:S01]  /*6fb0*/  @!P2 LEA.HI.X R11, R6.reuse, R97, R7.reuse, 0x1, P4 ;  /* 0x00000061060ba211 */ /* 0x140fe200020f0c07 */
[----:B------:R-:W-:Y:S01]  /*6fc0*/  @!PT LDS RZ, [RZ] ;  /* 0x00000000fffff984 */ /* 0x000fe20000000800 */
[----:B------:R-:W-:Y:S01]  /*6fd0*/  @!PT LDS RZ, [RZ] ;  /* 0x00000000fffff984 */ /* 0x000fe20000000800 */
[----:B------:R-:W-:Y:S01]  /*6fe0*/  @!PT LDS RZ, [RZ] ;  /* 0x00000000fffff984 */ /* 0x000fe20000000800 */
[----:B------:R1:W-:Y:S01]  /*6ff0*/  @!P3 LDGSTS.E.BYPASS.LTC128B.128 [R248], [R4.64] ;  /* 0x0000000004f8bfae */ /* 0x0003e2000b901d44 */
[----:B------:R-:W-:Y:S02]  /*7000*/  @!P3 LEA.HI.X R13, R13, R5, R14, 0x6, P5 ;  /* 0x000000050d0db211 */ /* 0x000fe400028f340e */
[C---:B------:R-:W-:Y:S01]  /*7010*/  @!P1 LEA R8, P0, R6.reuse, R96, 0x1 ;  /* 0x0000006006089211 */ /* 0x040fe200078008ff */
[----:B------:R1:W-:Y:S03]  /*7020*/  @P2 STS.128 [R248+0x2000], RZ ;  /* 0x002000fff8002388 */ /* 0x0003e60000000c00 */
[----:B------:R-:W-:Y:S01]  /*7030*/  @!P1 LEA.HI.X R9, R6, R97, R7, 0x1, P0 ;  /* 0x0000006106099211 */ /* 0x000fe200000f0c07 */
        /* <DEDUP_REMOVED lines=26> */
.L_x_24:
[----:B------:R-:W-:Y:S01]  /*71e0*/  ISETP.LT.AND P0, PT, RZ, UR7, PT ;  /* 0x00000007ff007c0c */ /* 0x000fe2000bf01270 */
[----:B------:R-:W-:Y:S11]  /*71f0*/  UIADD3 UR7, UR7, -0x1, URZ ;  /* 0xffffffff07077890 */ /* 0x000ff6000fffe03f */
[----:B------:R-:W-:Y:S01]  /*7200*/  @!UPT UIADD3 URZ, URZ, URZ, URZ ;  /* 0x0000003f3f3ff290 */ /* 0x000fe2000fffe03f */
[----:B------:R-:W-:-:S05]  /*7210*/  @P0 BRA `(.L_x_25) ;  /* 0xffffc82000000947 */ /* 0x000fca000383ffff */
[----:B------:R-:W2:Y:S04]  /*7220*/  LDL R73, [R1+0x78] ;  /* 0x0000780001497983 */ /* 0x000ea80000100800 */
[----:B------:R-:W3:Y:S01]  /*7230*/  LDL R72, [R1+0x7c] ;  /* 0x00007c0001487983 */ /* 0x000ee20000100800 */
[----:B-----5:R-:W-:Y:S01]  /*7240*/  F2FP.BF16.PACK_AB R68, R27, R26 ;  /* 0x0000001a1b44723e */ /* 0x020fe200000010ff */
[----:B------:R-:W-:Y:S01]  /*7250*/  FMUL.FTZ R100, R100, c[0x0][0x2e0] ;  /* 0x0000b80064647a20 */ /* 0x000fe20000410000 */
[----:B------:R-:W-:Y:S01]  /*7260*/  F2FP.BF16.PACK_AB R70, R23, R22 ;  /* 0x000000161746723e */ /* 0x000fe200000010ff */
[----:B------:R-:W-:Y:S01]  /*7270*/  FMUL.FTZ R27, R101, c[0x0][0x2e0] ;  /* 0x0000b800651b7a20 */ /* 0x000fe20000410000 */
[----:B------:R-:W-:Y:S01]  /*7280*/  F2FP.BF16.PACK_AB R69, R25, R24 ;  /* 0x000000181945723e */ /* 0x000fe200000010ff */
[----:B------:R-:W-:Y:S01]  /*7290*/  FMUL.FTZ R102, R102, c[0x0][0x2e0] ;  /* 0x0000b80066667a20 */ /* 0x000fe20000410000 */
[----:B------:R-:W-:Y:S01]  /*72a0*/  F2FP.BF16.PACK_AB R71, R21, R20 ;  /* 0x000000141547723e */ /* 0x000fe200000010ff */
[----:B------:R-:W-:Y:S01]  /*72b0*/  FMUL.FTZ R26, R103, c[0x0][0x2e0] ;  /* 0x0000b800671a7a20 */ /* 0x000fe20000410000 */
[----:B------:R-:W-:Y:S01]  /*72c0*/  F2FP.BF16.PACK_AB R27, R27, R100 ;  /* 0x000000641b1b723e */ /* 0x000fe200000010ff */
[----:B------:R-:W-:Y:S01]  /*72d0*/  BAR.SYNC.DEFER_BLOCKING 0x0 ;  /* 0x0000000000007b1d */ /* 0x000fe20000010000 */
        /* <DEDUP_REMOVED lines=50> */
[----:B-1----:R-:W-:Y:S01]  /*7600*/  FMUL.FTZ R13, R125, c[0x0][0x2e0] ;  /* 0x0000b8007d0d7a20 */ /* 0x002fe20000410000 */
        /* <DEDUP_REMOVED lines=30> */
[----:B------:R-:W-:Y:S01]  /*77f0*/  UISETP.NE.AND UP0, UPT, UR24, -0x1, UPT ;  /* 0xffffffff1800788c */ /* 0x000fe2000bf05270 */
[----:B------:R-:W-:Y:S01]  /*7800*/  FMUL.FTZ R5, R141, c[0x0][0x2e0] ;  /* 0x0000b8008d057a20 */ /* 0x000fe20000410000 */
[----:B------:R-:W-:Y:S01]  /*7810*/  F2FP.BF16.PACK_AB R8, R8, R138 ;  /* 0x0000008a0808723e */ /* 0x000fe200000010ff */
[----:B------:R-:W-:Y:S01]  /*7820*/  FMUL.FTZ R142, R142, c[0x0][0x2e0] ;  /* 0x0000b8008e8e7a20 */ /* 0x000fe20000410000 */
[----:B------:R-:W-:Y:S01]  /*7830*/  ULDC.64 UR10, c[0x0][0x3a0] ;  /* 0x0000e800000a7ab9 */ /* 0x000fe20000000a00 */
[----:B------:R-:W-:Y:S01]  /*7840*/  FMUL.FTZ R4, R143, c[0x0][0x2e0] ;  /* 0x0000b8008f047a20 */ /* 0x000fe20000410000 */
[----:B------:R-:W-:-:S02]  /*7850*/  F2FP.BF16.PACK_AB R5, R5, R140 ;  /* 0x0000008c0505723e */ /* 0x000fc400000010ff */
[----:B------:R-:W-:Y:S02]  /*7860*/  PLOP3.LUT P0, PT, PT, PT, UP0, 0x80, 0x0 ;  /* 0x000000000000781c */ /* 0x000fe40003f0f008 */
[----:B------:R-:W-:Y:S01]  /*7870*/  F2FP.BF16.PACK_AB R4, R4, R142 ;  /* 0x0000008e0404723e */ /* 0x000fe200000010ff */
[----:B------:R-:W-:-:S04]  /*7880*/  @UP0 UIADD3 UR7, UR15, UR24, URZ ;  /* 0x000000180f070290 */ /* 0x000fc8000fffe03f */
[----:B------:R-:W-:-:S04]  /*7890*/  @UP0 UIMAD.WIDE.U32 UR8, UR7, UR10, URZ ;  /* 0x0000000a070802a5 */ /* 0x000fc8000f8e003f */
[----:B------:R-:W-:-:S03]  /*78a0*/  @UP0 UIMAD UR16, UR7, UR11, UR9 ;  /* 0x0000000b071002a4 */ /* 0x000fc6000f8e0209 */
[----:B------:R-:W-:Y:S01]  /*78b0*/  @UP0 UMOV UR14, UR8 ;  /* 0x00000008000e0c82 */ /* 0x000fe20008000000 */
[----:B--2---:R1:W-:Y:S04]  /*78c0*/  STS [R73], R27 ;  /* 0x0000001b49007388 */ /* 0x0043e80000000800 */
[----:B------:R1:W-:Y:S04]  /*78d0*/  STS [R73+0x400], R26 ;  /* 0x0004001a49007388 */ /* 0x0003e80000000800 */
[----:B---3--:R1:W-:Y:S04]  /*78e0*/  STS [R72], R23 ;  /* 0x0000001748007388 */ /* 0x0083e80000000800 */
[----:B------:R1:W-:Y:S04]  /*78f0*/  STS [R72+0x400], R22 ;  /* 0x0004001648007388 */ /* 0x0003e80000000800 */
        /* <DEDUP_REMOVED lines=43> */
[----:B------:R1:W-:Y:S01]  /*7bb0*/  STS [R72+0xb400], R62 ;  /* 0x00b4003e48007388 */ /* 0x0003e20000000800 */
        /* <DEDUP_REMOVED lines=13> */
.L_x_26:
        /* <DEDUP_REMOVED lines=10> */
[----:B------:R-:W-:Y:S02]  /*7d30*/  UIMAD UR11, UR15, UR11, UR7 ;  /* 0x0000000b0f0b72a4 */ /* 0x000fe4000f8e0207 */
[----:B------:R-:W-:-:S02]  /*7d40*/  ULDC.64 UR12, c[0x0][0x390] ;  /* 0x0000e400000c7ab9 */ /* 0x000fc40000000a00 */
[----:B------:R-:W-:Y:S02]  /*7d50*/  UIADD3 UR9, UR9, UR11, URZ ;  /* 0x0000000b09097290 */ /* 0x000fe4000fffe03f */
[----:B------:R-:W-:Y:S02]  /*7d60*/  UIMAD UR7, UR59, UR12, URZ ;  /* 0x0000000c3b0772a4 */ /* 0x000fe4000f8e023f */
[----:B------:R-:W-:Y:S02]  /*7d70*/  UIMAD.WIDE.U32 UR8, UR32, UR12, UR8 ;  /* 0x0000000c200872a5 */ /* 0x000fe4000f8e0008 */
[----:B------:R-:W-:-:S04]  /*7d80*/  UIMAD UR7, UR32, UR13, UR7 ;  /* 0x0000000d200772a4 */ /* 0x000fc8000f8e0207 */
[----:B------:R-:W-:Y:S02]  /*7d90*/  UIADD3 UR12, UR9, UR7, URZ ;  /* 0x00000007090c7290 */ /* 0x000fe4000fffe03f */
[----:B------:R-:W-:Y:S02]  /*7da0*/  UMOV UR11, UR8 ;  /* 0x00000008000b7c82 */ /* 0x000fe40008000000 */
.L_x_27:
[----:B------:R-:W-:Y:S01]  /*7db0*/  BAR.SYNC.DEFER_BLOCKING 0x0 ;  /* 0x0000000000007b1d */ /* 0x000fe20000010000 */
[----:B------:R-:W-:Y:S01]  /*7dc0*/  USHF.L.U32 UR7, UR19, 0x6, URZ ;  /* 0x0000000613077899 */ /* 0x000fe2000800063f */
[--C-:B-1----:R-:W-:Y:S01]  /*7dd0*/  SHF.R.S32.HI R7, RZ, 0x1f, R246.reuse ;  /* 0x0000001fff077819 */ /* 0x102fe200000114f6 */
[----:B------:R-:W-:Y:S01]  /*7de0*/  IMAD.MOV.U32 R6, RZ, RZ, R246 ;  /* 0x000000ffff067224 */ /* 0x000fe200078e00f6 */
[----:B------:R-:W-:Y:S02]  /*7df0*/  UIMAD UR6, UR19, -0x40, UR6 ;  /* 0xffffffc0130678a4 */ /* 0x000fe4000f8e0206 */
[----:B------:R-:W1:Y:S01]  /*7e00*/  S2R R64, SR_TID.X ;  /* 0x0000000000407919 */ /* 0x000e620000002100 */
[----:B------:R-:W-:Y:S01]  /*7e10*/  USHF.R.S32.HI UR10, URZ, 0x1f, UR7 ;  /* 0x0000001f3f0a7899 */ /* 0x000fe20008011407 */
[----:B------:R-:W-:Y:S01]  /*7e20*/  IMAD.U32 R13, RZ, RZ, UR7 ;  /* 0x00000007ff0d7e24 */ /* 0x000fe2000f8e00ff */
[----:B------:R-:W-:Y:S01]  /*7e30*/  ULDC.64 UR8, c[0x0][0x3a0] ;  /* 0x0000e80000087ab9 */ /* 0x000fe20000000a00 */
[----:B------:R-:W2:Y:S01]  /*7e40*/  S2R R65, SR_TID.X ;  /* 0x0000000000417919 */ /* 0x000ea20000002100 */
[----:B------:R-:W-:Y:S01]  /*7e50*/  UIMAD UR8, UR10, UR8, URZ ;  /* 0x000000080a0872a4 */ /* 0x000fe2000f8e023f */
[----:B------:R-:W-:Y:S01]  /*7e60*/  IMAD.WIDE.U32 R4, R13, c[0x0][0x3a0], R6 ;  /* 0x0000e8000d047a25 */ /* 0x000fe200078e0006 */
[----:B------:R-:W-:Y:S02]  /*7e70*/  BSSY B0, `(.L_x_28) ;  /* 0x000002b000007945 */ /* 0x000fe40003800000 */
[----:B------:R-:W-:-:S02]  /*7e80*/  UIMAD UR8, UR7, UR9, UR8 ;  /* 0x00000009070872a4 */ /* 0x000fc4000f8e0208 */
[----:B------:R-:W-:-:S04]  /*7e90*/  IADD3 R4, P0, R4, UR14, RZ ;  /* 0x0000000e04047c10 */ /* 0x000fc8000ff1e0ff */
[----:B------:R-:W-:Y:S01]  /*7ea0*/  IMAD.U32 R8, RZ, RZ, UR8 ;  /* 0x00000008ff087e24 */ /* 0x000fe2000f8e00ff */
[----:B------:R-:W-:Y:S01]  /*7eb0*/  ULDC.64 UR8, c[0x0][0x3b8] ;  /* 0x0000ee0000087ab9 */ /* 0x000fe20000000a00 */
[----:B------:R3:W4:Y:S01]  /*7ec0*/  LDS.128 R36, [R248+0xd000] ;  /* 0x00d00000f8247984 */ /* 0x0007220000000c00 */
[----:B------:R-:W-:Y:S02]  /*7ed0*/  UIMAD UR8, UR58, UR8, URZ ;  /* 0x000000083a0872a4 */ /* 0x000fe4000f8e023f */
[----:B------:R-:W-:Y:S01]  /*7ee0*/  IADD3.X R5, R5, UR16, R8, P0, !PT ;  /* 0x0000001005057c10 */ /* 0x000fe200087fe408 */
[----:B------:R-:W-:Y:S01]  /*7ef0*/  IMAD.U32 R8, RZ, RZ, UR35 ;  /* 0x00000023ff087e24 */ /* 0x000fe2000f8e00ff */
[----:B------:R3:W3:Y:S01]  /*7f00*/  LDS.128 R32, [R248+0xf000] ;  /* 0x00f00000f8207984 */ /* 0x0006e20000000c00 */
[----:B------:R-:W-:Y:S01]  /*7f10*/  UIMAD UR8, UR35, UR9, UR8 ;  /* 0x00000009230872a4 */ /* 0x000fe2000f8e0208 */
[----:B-1----:R-:W-:Y:S01]  /*7f20*/  SHF.R.S32.HI R64, RZ, 0x1f, R64 ;  /* 0x0000001fff407819 */ /* 0x002fe20000011440 */
[----:B------:R-:W-:Y:S01]  /*7f30*/  IMAD.WIDE.U32 R8, R8, c[0x0][0x3b8], R4 ;  /* 0x0000ee0008087a25 */ /* 0x000fe200078e0004 */
[----:B------:R1:W1:Y:S02]  /*7f40*/  LDS.128 R28, [R248+0x11000] ;  /* 0x01100000f81c7984 */ /* 0x0002640000000c00 */
[----:B--2---:R-:W-:-:S02]  /*7f50*/  LEA.HI R64, R64, R65, RZ, 0x3 ;  /* 0x0000004140407211 */ /* 0x004fc400078f18ff */
[----:B------:R2:W1:Y:S01]  /*7f60*/  LDS.128 R48, [R248+0x12000] ;  /* 0x01200000f8307984 */ /* 0x0004620000000c00 */
[----:B------:R-:W-:Y:S02]  /*7f70*/  IADD3 R12, R9, UR8, RZ ;  /* 0x00000008090c7c10 */ /* 0x000fe4000fffe0ff */
[----:B------:R-:W-:Y:S01]  /*7f80*/  SHF.R.S32.HI R64, RZ, 0x3, R64 ;  /* 0x00000003ff407819 */ /* 0x000fe20000011440 */
[----:B------:R2:W1:Y:S03]  /*7f90*/  LDS.128 R60, [R248+0x13000] ;  /* 0x01300000f83c7984 */ /* 0x0004660000000c00 */
[----:B------:R-:W-:Y:S01]  /*7fa0*/  ISETP.GE.AND P4, PT, R64, UR6, PT ;  /* 0x0000000640007c0c */ /* 0x000fe2000bf86270 */
[----:B------:R2:W1:Y:S01]  /*7fb0*/  LDS.128 R44, [R248+0x14000] ;  /* 0x01400000f82c7984 */ /* 0x0004620000000c00 */
[----:B------:R-:W-:-:S03]  /*7fc0*/  SHF.R.S32.HI R14, RZ, 0x1f, R64 ;  /* 0x0000001fff0e7819 */ /* 0x000fc60000011440 */
[----:B------:R2:W1:Y:S04]  /*7fd0*/  LDS.128 R56, [R248+0x15000] ;  /* 0x01500000f8387984 */ /* 0x0004680000000c00 */
[----:B------:R2:W1:Y:S04]  /*7fe0*/  LDS.128 R40, [R248+0x16000] ;  /* 0x01600000f8287984 */ /* 0x0004680000000c00 */
[----:B------:R2:W1:Y:S01]  /*7ff0*/  LDS.128 R52, [R248+0x17000] ;  /* 0x01700000f8347984 */ /* 0x0004620000000c00 */
[----:B------:R-:W-:Y:S05]  /*8000*/  @P4 BRA `(.L_x_29) ;  /* 0x0000011000004947 */ /* 0x000fea0003800000 */
[----:B------:R-:W-:Y:S01]  /*8010*/  ISETP.GE.AND P3, PT, R246, c[0x0][0x220], PT ;  /* 0x00008800f6007a0c */ /* 0x000fe20003f66270 */
[----:B------:R-:W5:Y:S01]  /*8020*/  LDS.128 R24, [R248+0xe000] ;  /* 0x00e00000f8187984 */ /* 0x000f620000000c00 */
[----:B------:R-:W-:Y:S01]  /*8030*/  MOV R5, R12 ;  /* 0x0000000c00057202 */ /* 0x000fe20000000f00 */
[----:B------:R-:W-:Y:S01]  /*8040*/  IMAD.MOV.U32 R4, RZ, RZ, R8 ;  /* 0x000000ffff047224 */ /* 0x000fe200078e0008 */
[----:B------:R-:W-:Y:S01]  /*8050*/  ISETP.GE.AND P2, PT, R249, c[0x0][0x220], PT ;  /* 0x00008800f9007a0c */ /* 0x000fe20003f46270 */
[----:B------:R-:W2:Y:S01]  /*8060*/  LDS.128 R20, [R248+0x10000] ;  /* 0x01000000f8147984 */ /* 0x000ea20000000c00 */
[----:B------:R-:W-:Y:S01]  /*8070*/  IMAD R15, R14, c[0x0][0x3a0], RZ ;  /* 0x0000e8000e0f7a24 */ /* 0x000fe200078e02ff */
[----:B------:R-:W-:Y:S01]  /*8080*/  ISETP.GE.AND P1, PT, R251, c[0x0][0x220], PT ;  /* 0x00008800fb007a0c */ /* 0x000fe20003f26270 */
[----:B------:R-:W-:-:S04]  /*8090*/  IMAD.WIDE.U32 R10, R64, c[0x0][0x3a0], R4 ;  /* 0x0000e800400a7a25 */ /* 0x000fc800078e0004 */
[----:B------:R-:W-:Y:S01]  /*80a0*/  IMAD R4, R64, c[0x0][0x3a4], R15 ;  /* 0x0000e90040047a24 */ /* 0x000fe200078e020f */
[----:B------:R-:W4:Y:S03]  /*80b0*/  @!P3 LDS.128 R16, [R248+0xc000] ;  /* 0x00c00000f810b984 */ /* 0x000f260000000c00 */
[----:B------:R-:W-:Y:S01]  /*80c0*/  IMAD.IADD R5, R11, 0x1, R4 ;  /* 0x000000010b057824 */ /* 0x000fe200078e0204 */
[----:B------:R-:W-:-:S04]  /*80d0*/  LEA R4, P0, R10, c[0x0][0x340], 0x1 ;  /* 0x0000d0000a047a11 */ /* 0x000fc800078008ff */
[----:B------:R-:W-:-:S05]  /*80e0*/  LEA.HI.X R5, R10, c[0x0][0x344], R5, 0x1, P0 ;  /* 0x0000d1000a057a11 */ /* 0x000fca00000f0c05 */
[----:B-----5:R3:W-:Y:S04]  /*80f0*/  @!P2 STG.E.128 [R4.64+0x80], R24 ;  /* 0x000080180400a986 */ /* 0x0207e8000c101d04 */
[----:B--2---:R3:W-:Y:S04]  /*8100*/  @!P1 STG.E.128 [R4.64+0x100], R20 ;  /* 0x0001001404009986 */ /* 0x0047e8000c101d04 */
[----:B----4-:R3:W-:Y:S02]  /*8110*/  @!P3 STG.E.128 [R4.64], R16 ;  /* 0x000000100400b986 */ /* 0x0107e4000c101d04 */
.L_x_29:
[----:B------:R-:W-:Y:S05]  /*8120*/  BSYNC B0 ;  /* 0x0000000000007941 */ /* 0x000fea0003800000 */
.L_x_28:
[----:B---3--:R-:W-:Y:S01]  /*8130*/  IADD3 R4, R64, 0x20, RZ ;  /* 0x0000002040047810 */ /* 0x008fe20007ffe0ff */
[----:B------:R-:W-:Y:S03]  /*8140*/  BSSY B0, `(.L_x_30) ;  /* 0x0000012000007945 */ /* 0x000fe60003800000 */
[----:B------:R-:W-:-:S13]  /*8150*/  ISETP.GE.AND P3, PT, R4, UR6, PT ;  /* 0x0000000604007c0c */ /* 0x000fda000bf66270 */
[----:B------:R-:W-:Y:S05]  /*8160*/  @P3 BRA `(.L_x_31) ;  /* 0x000000f000003947 */ /* 0x000fea0003800000 */
[----:B------:R-:W-:Y:S01]  /*8170*/  IADD3 R4, P0, R64, 0x20, RZ ;  /* 0x0000002040047810 */ /* 0x000fe20007f1e0ff */
[----:B------:R-:W-:Y:S01]  /*8180*/  IMAD.MOV.U32 R9, RZ, RZ, R12 ;  /* 0x000000ffff097224 */ /* 0x000fe200078e000c */
[----:B------:R-:W-:Y:S02]  /*8190*/  ISETP.GE.AND P2, PT, R246, c[0x0][0x220], PT ;  /* 0x00008800f6007a0c */ /* 0x000fe40003f46270 */
[----:B------:R-:W-:Y:S01]  /*81a0*/  ISETP.GE.AND P1, PT, R249, c[0x0][0x220], PT ;  /* 0x00008800f9007a0c */ /* 0x000fe20003f26270 */
[----:B------:R-:W-:Y:S01]  /*81b0*/  IMAD.X R5, RZ, RZ, R14, P0 ;  /* 0x000000ffff057224 */ /* 0x000fe200000e060e */
[----:B------:R-:W-:Y:S01]  /*81c0*/  ISETP.GE.AND P0, PT, R251, c[0x0][0x220], PT ;  /* 0x00008800fb007a0c */ /* 0x000fe20003f06270 */
[----:B------:R-:W-:-:S04]  /*81d0*/  IMAD.WIDE.U32 R8, R4, c[0x0][0x3a0], R8 ;  /* 0x0000e80004087a25 */ /* 0x000fc800078e0008 */
[----:B------:R-:W-:-:S04]  /*81e0*/  IMAD R5, R5, c[0x0][0x3a0], RZ ;  /* 0x0000e80005057a24 */ /* 0x000fc800078e02ff */
[----:B------:R-:W-:Y:S01]  /*81f0*/  IMAD R5, R4, c[0x0][0x3a4], R5 ;  /* 0x0000e90004057a24 */ /* 0x000fe200078e0205 */
[----:B------:R-:W-:-:S03]  /*8200*/  LEA R4, P5, R8, c[0x0][0x340], 0x1 ;  /* 0x0000d00008047a11 */ /* 0x000fc600078a08ff */
[----:B------:R-:W-:-:S05]  /*8210*/  IMAD.IADD R5, R9, 0x1, R5 ;  /* 0x0000000109057824 */ /* 0x000fca00078e0205 */
[----:B------:R-:W-:-:S05]  /*8220*/  LEA.HI.X R5, R8, c[0x0][0x344], R5, 0x1, P5 ;  /* 0x0000d10008057a11 */ /* 0x000fca00028f0c05 */
[----:B----4-:R3:W-:Y:S04]  /*8230*/  @!P2 STG.E.128 [R4.64], R36 ;  /* 0x000000240400a986 */ /* 0x0107e8000c101d04 */
[----:B------:R3:W-:Y:S04]  /*8240*/  @!P1 STG.E.128 [R4.64+0x80], R32 ;  /* 0x0000802004009986 */ /* 0x0007e8000c101d04 */
[----:B-1----:R3:W-:Y:S02]  /*8250*/  @!P0 STG.E.128 [R4.64+0x100], R28 ;  /* 0x0001001c04008986 */ /* 0x0027e4000c101d04 */
.L_x_31:
[----:B------:R-:W-:Y:S05]  /*8260*/  BSYNC B0 ;  /* 0x0000000000007941 */ /* 0x000fea0003800000 */
.L_x_30:
[----:B------:R-:W-:Y:S01]  /*8270*/  ULDC.64 UR8, c[0x0][0x3a8] ;  /* 0x0000ea0000087ab9 */ /* 0x000fe20000000a00 */
[----:B------:R-:W-:Y:S01]  /*8280*/  IMAD.WIDE.U32 R6, R13, c[0x0][0x3a8], R6 ;  /* 0x0000ea000d067a25 */ /* 0x000fe200078e0006 */
[----:B------:R-:W-:Y:S01]  /*8290*/  UIMAD UR6, UR10, UR8, URZ ;  /* 0x000000080a0672a4 */ /* 0x000fe2000f8e023f */
[----:B------:R-:W-:Y:S03]  /*82a0*/  BSSY B0, `(.L_x_32) ;  /* 0x000001a000007945 */ /* 0x000fe60003800000 */
[----:B------:R-:W-:Y:S01]  /*82b0*/  UIMAD UR7, UR7, UR9, UR6 ;  /* 0x00000009070772a4 */ /* 0x000fe2000f8e0206 */
[----:B------:R-:W-:-:S05]  /*82c0*/  IADD3 R6, P0, R6, UR11, RZ ;  /* 0x0000000b06067c10 */ /* 0x000fca000ff1e0ff */
[----:B---3--:R-:W-:Y:S01]  /*82d0*/  IMAD.U32 R4, RZ, RZ, UR7 ;  /* 0x00000007ff047e24 */ /* 0x008fe2000f8e00ff */
[----:B------:R-:W-:Y:S02]  /*82e0*/  ULDC.64 UR6, c[0x0][0x3c0] ;  /* 0x0000f00000067ab9 */ /* 0x000fe40000000a00 */
[----:B------:R-:W-:Y:S02]  /*82f0*/  UIMAD UR6, UR58, UR6, URZ ;  /* 0x000000063a0672a4 */ /* 0x000fe4000f8e023f */
[----:B------:R-:W-:Y:S02]  /*8300*/  IADD3.X R7, R7, UR12, R4, P0, !PT ;  /* 0x0000000c07077c10 */ /* 0x000fe400087fe404 */
[----:B------:R-:W-:Y:S01]  /*8310*/  MOV R4, UR35 ;  /* 0x0000002300047c02 */ /* 0x000fe20008000f00 */
[----:B------:R-:W-:-:S04]  /*8320*/  UIMAD UR6, UR35, UR7, UR6 ;  /* 0x00000007230672a4 */ /* 0x000fc8000f8e0206 */
[----:B------:R-:W-:-:S05]  /*8330*/  IMAD.WIDE.U32 R6, R4, c[0x0][0x3c0], R6 ;  /* 0x0000f00004067a25 */ /* 0x000fca00078e0006 */
[----:B------:R-:W-:Y:S01]  /*8340*/  IADD3 R10, R7, UR6, RZ ;  /* 0x00000006070a7c10 */ /* 0x000fe2000fffe0ff */
[----:B------:R-:W-:Y:S05]  /*8350*/  @P4 BRA `(.L_x_33) ;  /* 0x000000e000004947 */ /* 0x000fea0003800000 */
[----:B------:R-:W-:Y:S01]  /*8360*/  MOV R5, R10 ;  /* 0x0000000a00057202 */ /* 0x000fe20000000f00 */
[----:B------:R-:W-:Y:S01]  /*8370*/  IMAD.MOV.U32 R4, RZ, RZ, R6 ;  /* 0x000000ffff047224 */ /* 0x000fe200078e0006 */
[----:B------:R-:W-:Y:S01]  /*8380*/  ISETP.GE.AND P2, PT, R246, c[0x0][0x220], PT ;  /* 0x00008800f6007a0c */ /* 0x000fe20003f46270 */
[----:B------:R-:W-:Y:S01]  /*8390*/  IMAD R11, R14, c[0x0][0x3a8], RZ ;  /* 0x0000ea000e0b7a24 */ /* 0x000fe200078e02ff */
[----:B------:R-:W-:Y:S01]  /*83a0*/  ISETP.GE.AND P1, PT, R249, c[0x0][0x220], PT ;  /* 0x00008800f9007a0c */ /* 0x000fe20003f26270 */
[----:B------:R-:W-:Y:S01]  /*83b0*/  IMAD.WIDE.U32 R8, R64, c[0x0][0x3a8], R4 ;  /* 0x0000ea0040087a25 */ /* 0x000fe200078e0004 */
[----:B------:R-:W-:-:S03]  /*83c0*/  ISETP.GE.AND P0, PT, R251, c[0x0][0x220], PT ;  /* 0x00008800fb007a0c */ /* 0x000fc60003f06270 */
[----:B------:R-:W-:-:S04]  /*83d0*/  IMAD R4, R64, c[0x0][0x3ac], R11 ;  /* 0x0000eb0040047a24 */ /* 0x000fc800078e020b */
[----:B------:R-:W-:Y:S01]  /*83e0*/  IMAD.IADD R5, R9, 0x1, R4 ;  /* 0x0000000109057824 */ /* 0x000fe200078e0204 */
[----:B------:R-:W-:-:S04]  /*83f0*/  LEA R4, P4, R8, c[0x0][0x348], 0x1 ;  /* 0x0000d20008047a11 */ /* 0x000fc800078808ff */
[----:B------:R-:W-:-:S05]  /*8400*/  LEA.HI.X R5, R8, c[0x0][0x34c], R5, 0x1, P4 ;  /* 0x0000d30008057a11 */ /* 0x000fca00020f0c05 */
[----:B-1----:R1:W-:Y:S04]  /*8410*/  @!P2 STG.E.128 [R4.64], R48 ;  /* 0x000000300400a986 */ /* 0x0023e8000c101d04 */
[----:B------:R1:W-:Y:S04]  /*8420*/  @!P1 STG.E.128 [R4.64+0x80], R44 ;  /* 0x0000802c04009986 */ /* 0x0003e8000c101d04 */
[----:B------:R1:W-:Y:S02]  /*8430*/  @!P0 STG.E.128 [R4.64+0x100], R40 ;  /* 0x0001002804008986 */ /* 0x0003e4000c101d04 */
.L_x_33:
[----:B------:R-:W-:Y:S05]  /*8440*/  BSYNC B0 ;  /* 0x0000000000007941 */ /* 0x000fea0003800000 */
.L_x_32:
[----:B------:R-:W-:Y:S05]  /*8450*/  @P3 BRA `(.L_x_34) ;  /* 0x00000a5000003947 */ /* 0x000fea0003800000 */
[----:B-1----:R-:W-:Y:S01]  /*8460*/  IADD3 R4, P0, R64, 0x20, RZ ;  /* 0x0000002040047810 */ /* 0x002fe20007f1e0ff */
[----:B------:R-:W-:Y:S01]  /*8470*/  IMAD.MOV.U32 R7, RZ, RZ, R10 ;  /* 0x000000ffff077224 */ /* 0x000fe200078e000a */
[----:B------:R-:W-:-:S03]  /*8480*/  ISETP.GE.AND P1, PT, R246, c[0x0][0x220], PT ;  /* 0x00008800f6007a0c */ /* 0x000fc60003f26270 */
        /* <DEDUP_REMOVED lines=8> */
[----:B------:R1:W-:Y:S04]  /*8510*/  @!P1 STG.E.128 [R4.64], R60 ;  /* 0x0000003c04009986 */ /* 0x0003e8000c101d04 */
[----:B------:R1:W-:Y:S01]  /*8520*/  @!P0 STG.E.128 [R4.64+0x80], R56 ;  /* 0x0000803804008986 */ /* 0x0003e2000c101d04 */
[----:B------:R-:W-:-:S13]  /*8530*/  ISETP.GE.AND P0, PT, R251, c[0x0][0x220], PT ;  /* 0x00008800fb007a0c */ /* 0x000fda0003f06270 */
[----:B------:R-:W-:Y:S05]  /*8540*/  @P0 BRA `(.L_x_34) ;  /* 0x0000096000000947 */ /* 0x000fea0003800000 */
[----:B------:R3:W-:Y:S01]  /*8550*/  STG.E.128 [R4.64+0x100], R52 ;  /* 0x0001003404007986 */ /* 0x0007e2000c101d04 */
[----:B------:R-:W-:Y:S05]  /*8560*/  BRA `(.L_x_34) ;  /* 0x0000094000007947 */ /* 0x000fea0003800000 */
.L_x_6:
[----:B-1----:R-:W-:Y:S02]  /*8570*/  UISETP.NE.AND UP0, UPT, UR24, -0x1, UPT ;  /* 0xffffffff1800788c */ /* 0x002fe4000bf05270 */
[----:B------:R-:W-:-:S04]  /*8580*/  ULDC.64 UR10, c[0x0][0x3a0] ;  /* 0x0000e800000a7ab9 */ /* 0x000fc80000000a00 */
[----:B------:R-:W-:-:S05]  /*8590*/  PLOP3.LUT P0, PT, PT, PT, UP0, 0x80, 0x0 ;  /* 0x000000000000781c */ /* 0x000fca0003f0f008 */
[----:B------:R-:W-:-:S04]  /*85a0*/  @UP0 UIADD3 UR7, UR15, UR24, URZ ;  /* 0x000000180f070290 */ /* 0x000fc8000fffe03f */
        /* <DEDUP_REMOVED lines=16> */
.L_x_35:
        /* <DEDUP_REMOVED lines=18> */
.L_x_36:
[----:B------:R-:W2:Y:S04]  /*87d0*/  LDL.64 R16, [R1+0x48] ;  /* 0x0000480001107983 */ /* 0x000ea80000100a00 */
[----:B------:R1:W5:Y:S04]  /*87e0*/  LDL R15, [R1+0x68] ;  /* 0x00006800010f7983 */ /* 0x0003680000100800 */
[----:B------:R1:W5:Y:S01]  /*87f0*/  LDL R14, [R1+0x6c] ;  /* 0x00006c00010e7983 */ /* 0x0003620000100800 */
[----:B------:R-:W-:Y:S01]  /*8800*/  USHF.L.U32 UR7, UR19, 0x6, URZ ;  /* 0x0000000613077899 */ /* 0x000fe2000800063f */
[----:B------:R-:W-:Y:S01]  /*8810*/  BSSY B0, `(.L_x_37) ;  /* 0x0000027000007945 */ /* 0x000fe20003800000 */
[----:B------:R-:W-:Y:S01]  /*8820*/  ULDC.64 UR8, c[0x0][0x3a0] ;  /* 0x0000e80000087ab9 */ /* 0x000fe20000000a00 */
[----:B------:R-:W3:Y:S01]  /*8830*/  S2R R18, SR_TID.X ;  /* 0x0000000000127919 */ /* 0x000ee20000002100 */
[----:B------:R-:W-:-:S02]  /*8840*/  USHF.R.S32.HI UR10, URZ, 0x1f, UR7 ;  /* 0x0000001f3f0a7899 */ /* 0x000fc40008011407 */
[----:B------:R-:W-:Y:S01]  /*8850*/  IMAD.U32 R11, RZ, RZ, UR7 ;  /* 0x00000007ff0b7e24 */ /* 0x000fe2000f8e00ff */
[----:B------:R-:W4:Y:S01]  /*8860*/  S2R R19, SR_TID.X ;  /* 0x0000000000137919 */ /* 0x000f220000002100 */
[----:B------:R-:W-:Y:S02]  /*8870*/  UIMAD UR8, UR10, UR8, URZ ;  /* 0x000000080a0872a4 */ /* 0x000fe4000f8e023f */
[----:B------:R-:W-:Y:S02]  /*8880*/  UIMAD UR6, UR19, -0x40, UR6 ;  /* 0xffffffc0130678a4 */ /* 0x000fe4000f8e0206 */
[----:B------:R-:W-:Y:S01]  /*8890*/  UIMAD UR8, UR7, UR9, UR8 ;  /* 0x00000009070872a4 */ /* 0x000fe2000f8e0208 */
[----:B---3--:R-:W-:-:S04]  /*88a0*/  SHF.R.S32.HI R18, RZ, 0x1f, R18 ;  /* 0x0000001fff127819 */ /* 0x008fc80000011412 */
[----:B----4-:R-:W-:-:S04]  /*88b0*/  LEA.HI R18, R18, R19, RZ, 0x3 ;  /* 0x0000001312127211 */ /* 0x010fc800078f18ff */
[----:B------:R-:W-:-:S04]  /*88c0*/  SHF.R.S32.HI R18, RZ, 0x3, R18 ;  /* 0x00000003ff127819 */ /* 0x000fc80000011412 */
[----:B------:R-:W-:Y:S02]  /*88d0*/  ISETP.GE.AND P4, PT, R18, UR6, PT ;  /* 0x0000000612007c0c */ /* 0x000fe4000bf86270 */
[----:B------:R-:W-:Y:S01]  /*88e0*/  SHF.R.S32.HI R13, RZ, 0x1f, R18 ;  /* 0x0000001fff0d7819 */ /* 0x000fe20000011412 */
[----:B--2---:R-:W-:-:S05]  /*88f0*/  IMAD.WIDE.U32 R4, R11, c[0x0][0x3a0], R16 ;  /* 0x0000e8000b047a25 */ /* 0x004fca00078e0010 */
[----:B------:R-:W-:Y:S01]  /*8900*/  IADD3 R6, P0, R4, UR14, RZ ;  /* 0x0000000e04067c10 */ /* 0x000fe2000ff1e0ff */
[----:B------:R-:W-:Y:S01]  /*8910*/  IMAD.U32 R4, RZ, RZ, UR8 ;  /* 0x00000008ff047e24 */ /* 0x000fe2000f8e00ff */
[----:B------:R-:W-:Y:S02]  /*8920*/  ULDC.64 UR8, c[0x0][0x3b8] ;  /* 0x0000ee0000087ab9 */ /* 0x000fe40000000a00 */
[----:B------:R-:W-:Y:S02]  /*8930*/  UIMAD UR8, UR56, UR8, URZ ;  /* 0x00000008380872a4 */ /* 0x000fe4000f8e023f */
[----:B------:R-:W-:Y:S01]  /*8940*/  IADD3.X R7, R5, UR16, R4, P0, !PT ;  /* 0x0000001005077c10 */ /* 0x000fe200087fe404 */
[----:B------:R-:W-:Y:S01]  /*8950*/  IMAD.U32 R4, RZ, RZ, UR35 ;  /* 0x00000023ff047e24 */ /* 0x000fe2000f8e00ff */
[----:B------:R-:W-:-:S03]  /*8960*/  UIMAD UR8, UR35, UR9, UR8 ;  /* 0x00000009230872a4 */ /* 0x000fc6000f8e0208 */
[----:B------:R-:W-:-:S05]  /*8970*/  IMAD.WIDE.U32 R6, R4, c[0x0][0x3b8], R6 ;  /* 0x0000ee0004067a25 */ /* 0x000fca00078e0006 */
[----:B------:R-:W-:Y:S01]  /*8980*/  IADD3 R10, R7, UR8, RZ ;  /* 0x00000008070a7c10 */ /* 0x000fe2000fffe0ff */
[----:B------:R-:W-:Y:S05]  /*8990*/  @P4 BRA `(.L_x_38) ;  /* 0x000000e000004947 */ /* 0x000fea0003800000 */
[----:B-1----:R-:W-:Y:S01]  /*89a0*/  MOV R5, R10 ;  /* 0x0000000a00057202 */ /* 0x002fe20000000f00 */
[----:B------:R-:W-:Y:S01]  /*89b0*/  IMAD.MOV.U32 R4, RZ, RZ, R6 ;  /* 0x000000ffff047224 */ /* 0x000fe200078e0006 */
[----:B------:R-:W-:Y:S01]  /*89c0*/  ISETP.GE.AND P2, PT, R16, c[0x0][0x220], PT ;  /* 0x0000880010007a0c */ /* 0x000fe20003f46270 */
[----:B------:R-:W-:Y:S01]  /*89d0*/  IMAD R12, R13, c[0x0][0x3a0], RZ ;  /* 0x0000e8000d0c7a24 */ /* 0x000fe200078e02ff */
[----:B-----5:R-:W-:Y:S01]  /*89e0*/  ISETP.GE.AND P1, PT, R15, c[0x0][0x220], PT ;  /* 0x000088000f007a0c */ /* 0x020fe20003f26270 */
[----:B------:R-:W-:Y:S01]  /*89f0*/  IMAD.WIDE.U32 R8, R18, c[0x0][0x3a0], R4 ;  /* 0x0000e80012087a25 */ /* 0x000fe200078e0004 */
[----:B------:R-:W-:-:S03]  /*8a00*/  ISETP.GE.AND P0, PT, R14, c[0x0][0x220], PT ;  /* 0x000088000e007a0c */ /* 0x000fc60003f06270 */
[----:B------:R-:W-:-:S04]  /*8a10*/  IMAD R4, R18, c[0x0][0x3a4], R12 ;  /* 0x0000e90012047a24 */ /* 0x000fc800078e020c */
[----:B------:R-:W-:Y:S01]  /*8a20*/  IMAD.IADD R5, R4, 0x1, R9 ;  /* 0x0000000104057824 */ /* 0x000fe200078e0209 */
[----:B------:R-:W-:-:S04]  /*8a30*/  LEA R4, P3, R8, c[0x0][0x340], 0x1 ;  /* 0x0000d00008047a11 */ /* 0x000fc800078608ff */
[----:B------:R-:W-:-:S05]  /*8a40*/  LEA.HI.X R5, R8, c[0x0][0x344], R5, 0x1, P3 ;  /* 0x0000d10008057a11 */ /* 0x000fca00018f0c05 */
[----:B------:R1:W-:Y:S04]  /*8a50*/  @!P2 STG.E.128 [R4.64], RZ ;  /* 0x000000ff0400a986 */ /* 0x0003e8000c101d04 */
[----:B------:R1:W-:Y:S04]  /*8a60*/  @!P1 STG.E.128 [R4.64+0x80], RZ ;  /* 0x000080ff04009986 */ /* 0x0003e8000c101d04 */
[----:B------:R1:W-:Y:S02]  /*8a70*/  @!P0 STG.E.128 [R4.64+0x100], RZ ;  /* 0x000100ff04008986 */ /* 0x0003e4000c101d04 */
.L_x_38:
[----:B-1----:R-:W-:Y:S05]  /*8a80*/  BSYNC B0 ;  /* 0x0000000000007941 */ /* 0x002fea0003800000 */
.L_x_37:
[----:B------:R-:W-:Y:S01]  /*8a90*/  IADD3 R4, R18, 0x20, RZ ;  /* 0x0000002012047810 */ /* 0x000fe20007ffe0ff */
[----:B------:R-:W-:Y:S03]  /*8aa0*/  BSSY B0, `(.L_x_39) ;  /* 0x0000012000007945 */ /* 0x000fe60003800000 */
[----:B------:R-:W-:-:S13]  /*8ab0*/  ISETP.GE.AND P3, PT, R4, UR6, PT ;  /* 0x0000000604007c0c */ /* 0x000fda000bf66270 */
[----:B------:R-:W-:Y:S05]  /*8ac0*/  @P3 BRA `(.L_x_40) ;  /* 0x000000f000003947 */ /* 0x000fea0003800000 */
[----:B------:R-:W-:Y:S01]  /*8ad0*/  IADD3 R4, P0, R18, 0x20, RZ ;  /* 0x0000002012047810 */ /* 0x000fe20007f1e0ff */
[----:B------:R-:W-:Y:S01]  /*8ae0*/  IMAD.MOV.U32 R7, RZ, RZ, R10 ;  /* 0x000000ffff077224 */ /* 0x000fe200078e000a */
[----:B------:R-:W-:Y:S02]  /*8af0*/  ISETP.GE.AND P2, PT, R16, c[0x0][0x220], PT ;  /* 0x0000880010007a0c */ /* 0x000fe40003f46270 */
[----:B-----5:R-:W-:Y:S01]  /*8b00*/  ISETP.GE.AND P1, PT, R15, c[0x0][0x220], PT ;  /* 0x000088000f007a0c */ /* 0x020fe20003f26270 */
        /* <DEDUP_REMOVED lines=8> */
[----:B------:R1:W-:Y:S04]  /*8b90*/  @!P2 STG.E.128 [R4.64], RZ ;  /* 0x000000ff0400a986 */ /* 0x0003e8000c101d04 */
[----:B------:R1:W-:Y:S04]  /*8ba0*/  @!P1 STG.E.128 [R4.64+0x80], RZ ;  /* 0x000080ff04009986 */ /* 0x0003e8000c101d04 */
[----:B------:R1:W-:Y:S02]  /*8bb0*/  @!P0 STG.E.128 [R4.64+0x100], RZ ;  /* 0x000100ff04008986 */ /* 0x0003e4000c101d04 */
.L_x_40:
[----:B------:R-:W-:Y:S05]  /*8bc0*/  BSYNC B0 ;  /* 0x0000000000007941 */ /* 0x000fea0003800000 */
.L_x_39:
[----:B------:R-:W-:Y:S01]  /*8bd0*/  ULDC.64 UR8, c[0x0][0x3a8] ;  /* 0x0000ea0000087ab9 */ /* 0x000fe20000000a00 */
[----:B-1----:R-:W-:Y:S01]  /*8be0*/  IMAD.WIDE.U32 R4, R11, c[0x0][0x3a8], R16 ;  /* 0x0000ea000b047a25 */ /* 0x002fe200078e0010 */
[----:B------:R-:W-:Y:S01]  /*8bf0*/  UIMAD UR6, UR10, UR8, URZ ;  /* 0x000000080a0672a4 */ /* 0x000fe2000f8e023f */
[----:B------:R-:W-:Y:S03]  /*8c00*/  BSSY B0, `(.L_x_41) ;  /* 0x000001a000007945 */ /* 0x000fe60003800000 */
[----:B------:R-:W-:Y:S01]  /*8c10*/  UIMAD UR7, UR7, UR9, UR6 ;  /* 0x00000009070772a4 */ /* 0x000fe2000f8e0206 */
[----:B------:R-:W-:-:S05]  /*8c20*/  IADD3 R6, P0, R4, UR11, RZ ;  /* 0x0000000b04067c10 */ /* 0x000fca000ff1e0ff */
[----:B------:R-:W-:Y:S01]  /*8c30*/  IMAD.U32 R4, RZ, RZ, UR7 ;  /* 0x00000007ff047e24 */ /* 0x000fe2000f8e00ff */
        /* <DEDUP_REMOVED lines=22> */
.L_x_42:
[----:B------:R-:W-:Y:S05]  /*8da0*/  BSYNC B0 ;  /* 0x0000000000007941 */ /* 0x000fea0003800000 */
.L_x_41:
[----:B------:R-:W-:Y:S05]  /*8db0*/  @P3 BRA `(.L_x_34) ;  /* 0x000000f000003947 */ /* 0x000fea0003800000 */
[----:B-1----:R-:W-:Y:S01]  /*8dc0*/  IADD3 R4, P0, R18, 0x20, RZ ;  /* 0x0000002012047810 */ /* 0x002fe20007f1e0ff */
[----:B------:R-:W-:Y:S01]  /*8dd0*/  IMAD.MOV.U32 R7, RZ, RZ, R10 ;  /* 0x000000ffff077224 */ /* 0x000fe200078e000a */
[----:B------:R-:W-:-:S02]  /*8de0*/  ISETP.GE.AND P2, PT, R16, c[0x0][0x220], PT ;  /* 0x0000880010007a0c */ /* 0x000fc40003f46270 */
        /* <DEDUP_REMOVED lines=12> */
.L_x_34:
[----:B------:R-:W-:Y:S05]  /*8eb0*/  BSYNC B1 ;  /* 0x0000000000017941 */ /* 0x000fea0003800000 */
.L_x_1:
[----:B------:R-:W-:Y:S02]  /*8ec0*/  ULDC UR7, c[0x0][0x218] ;  /* 0x0000860000077ab9 */ /* 0x000fe40000000800 */
[----:B------:R-:W-:-:S04]  /*8ed0*/  UIADD3 UR7, UR7, 0x3f, URZ ;  /* 0x0000003f07077890 */ /* 0x000fc8000fffe03f */
[----:B------:R-:W-:-:S04]  /*8ee0*/  USHF.R.S32.HI UR6, URZ, 0x1f, UR7 ;  /* 0x0000001f3f067899 */ /* 0x000fc80008011407 */
[----:B------:R-:W-:-:S03]  /*8ef0*/  ULEA.HI UR6, UR6, UR7, URZ, 0x6 ;  /* 0x0000000706067291 */ /* 0x000fc6000f8f303f */
[----:B------:R-:W-:Y:S02]  /*8f00*/  ULDC UR7, c[0x0][0xc] ;  /* 0x0000030000077ab9 */ /* 0x000fe40000000800 */
[----:B------:R-:W-:Y:S02]  /*8f10*/  UIADD3 UR19, UR19, UR7, URZ ;  /* 0x0000000713137290 */ /* 0x000fe4000fffe03f */
[----:B------:R-:W-:-:S04]  /*8f20*/  USHF.R.S32.HI UR6, URZ, 0x6, UR6 ;  /* 0x000000063f067899 */ /* 0x000fc80008011406 */
[----:B------:R-:W-:-:S06]  /*8f30*/  UISETP.GE.AND UP0, UPT, UR19, UR6, UPT ;  /* 0x000000061300728c */ /* 0x000fcc000bf06270 */
[----:B------:R-:W-:-:S13]  /*8f40*/  PLOP3.LUT P0, PT, PT, PT, UP0, 0x80, 0x0 ;  /* 0x000000000000781c */ /* 0x000fda0003f0f008 */
[----:B------:R-:W-:Y:S01]  /*8f50*/  @P0 CALL.REL.NOINC `(.L_x_43) ;  /* 0x0000001000000944 */ /* 0x000fe20003c00000 */
[----:B------:R-:W-:Y:S05]  /*8f60*/  BRA `(.L_x_44) ;  /* 0xffff7d9000007947 */ /* 0x000fea000383ffff */
.L_x_43:
[----:B------:R-:W-:Y:S05]  /*8f70*/  EXIT ;  /* 0x000000000000794d */ /* 0x000fea0003800000 */
.L_x_45:
[----:B------:R-:W-:-:S00]  /*8f80*/  BRA `(.L_x_45) ;  /* 0xfffffff000007947 */ /* 0x000fc0000383ffff */
[----:B------:R-:W-:-:S00]  /*8f90*/  NOP ;  /* 0x0000000000007918 */ /* 0x000fc00000000000 */
        /* <DEDUP_REMOVED lines=14> */
.L_x_1578:


//--------------------- .text._ZN5flash44flash_bwd_dq_dk_dv_loop_seqk_parallel_kernelI23Flash_bwd_kernel_traitsILi192ELi64ELi64ELi8ELi4ELi2ELi2ELb1ELb1EN7cutlass10bfloat16_tE19Flash_kernel_traitsILi192ELi64ELi64ELi8ES3_EELb0ELb0ELb1ELb0ELb0ELb0ELb0EEEvNS_16Flash_bwd_paramsE --------------------------
	.section	.text._ZN5flash44flash_bwd_dq_dk_dv_loop_seqk_parallel_kernelI23Flash_bwd_kernel_traitsILi192ELi64ELi64ELi8ELi4ELi2ELi2ELb1ELb1EN7cutlass10bfloat16_tE19Flash_kernel_traitsILi192ELi64ELi64ELi8ES3_EELb0ELb0ELb1ELb0ELb0ELb0ELb0EEEvNS_16Flash_bwd_paramsE,"ax",@progbits
	.sectioninfo	@"SHI_REGISTERS=255"
	.align	128
        .global         _ZN5flash44flash_bwd_dq_dk_dv_loop_seqk_parallel_kernelI23Flash_bwd_kernel_traitsILi192ELi64ELi64ELi8ELi4ELi2ELi2ELb1ELb1EN7cutlass10bfloat16_tE19Flash_kernel_traitsILi192ELi64ELi64ELi8ES3_EELb0ELb0ELb1ELb0ELb0ELb0ELb0EEEvNS_16Flash_bwd_paramsE
        .type           _ZN5flash44flash_bwd_dq_dk_dv_loop_seqk_parallel_kernelI23Flash_bwd_kernel_traitsILi192ELi64ELi64ELi8ELi4ELi2ELi2ELb1ELb1EN7cutlass10bfloat16_tE19Flash_kernel_traitsILi192ELi64ELi64ELi8ES3_EELb0ELb0ELb1ELb0ELb0ELb0ELb0EEEvNS_16Flash_bwd_paramsE,@function
        .size           _ZN5flash44flash_bwd_dq_dk_dv_loop_seqk_parallel_kernelI23Flash_bwd_kernel_traitsILi192ELi64ELi64ELi8ELi4ELi2ELi2ELb1ELb1EN7cutlass10bfloat16_tE19Flash_kernel_traitsILi192ELi64ELi64ELi8ES3_EELb0ELb0ELb1ELb0ELb0ELb0ELb0EEEvNS_16Flash_bwd_paramsE,(.L_x_1579 - _ZN5flash44flash_bwd_dq_dk_dv_loop_seqk_parallel_kernelI23Flash_bwd_kernel_traitsILi192ELi64ELi64ELi8ELi4ELi2ELi2ELb1ELb1EN7cutlass10bfloat16_tE19Flash_kernel_traitsILi192ELi64ELi64ELi8ES3_EELb0ELb0ELb1ELb0ELb0ELb0ELb0EEEvNS_16Flash_bwd_paramsE)
        .other          _ZN5flash44flash_bwd_dq_dk_dv_loop_seqk_parallel_kernelI23Flash_bwd_kernel_traitsILi192ELi64ELi64ELi8ELi4ELi2ELi2ELb1ELb1EN7cutlass10bfloat16_tE19Flash_kernel_traitsILi192ELi64ELi64ELi8ES3_EELb0ELb0ELb1ELb0ELb0ELb0ELb0EEEvNS_16Flash_bwd_paramsE,@"STO_CUDA_ENTRY STV_DEFAULT"
_ZN5flash44flash_bwd_dq_dk_dv_loop_seqk_parallel_kernelI23Flash_bwd_kernel_traitsILi192ELi64ELi64ELi8ELi4ELi2ELi2ELb1ELb1EN7cutlass10bfloat16_tE19Flash_kernel_traitsILi192ELi64ELi64ELi8ES3_EELb0ELb0ELb1ELb0ELb0ELb0ELb0EEEvNS_16Flash_bwd_paramsE:
.text._ZN5flash44flash_bwd_dq_dk_dv_loop_seqk_parallel_kernelI23Flash_bwd_kernel_traitsILi192ELi64ELi64ELi8ELi4ELi2ELi2ELb1ELb1EN7cutlass10bfloat16_tE19Flash_kernel_traitsILi192ELi64ELi64ELi8ES3_EELb0ELb0ELb1ELb0ELb0ELb0ELb0EEEvNS_16Flash_bwd_paramsE:
        /* <DEDUP_REMOVED lines=15> */
[----:B------:R-:W-:Y:S02]  /*00f0*/  UMOV UR8, 0x80 ;  /* 0x0000008000087882 */ /* 0x000fe40000000000 */
[----:B------:R-:W-:Y:S01]  /*0100*/  ULDC UR6, c[0x0][0x210] ;  /* 0x0000840000067ab9 */ /* 0x000fe20000000800 */
[----:B------:R-:W3:Y:S01]  /*0110*/  S2UR UR40, SR_CTAID.Z ;  /* 0x00000000002879c3 */ /* 0x000ee20000002700 */
[----:B------:R-:W-:-:S02]  /*0120*/  ULDC UR58, c[0x0][0x234] ;  /* 0x00008d00003a7ab9 */ /* 0x000fc40000000800 */
[----:B------:R-:W-:Y:S02]  /*0130*/  UIMAD UR58, UR8, UR6, UR58 ;  /* 0x00000006083a72a4 */ /* 0x000fe4000f8e023a */
[----:B------:R-:W-:Y:S02]  /*0140*/  ULDC.U8 UR9, c[0x0][0x328] ;  /* 0x0000ca0000097ab9 */ /* 0x000fe40000000000 */
[----:B------:R-:W-:Y:S02]  /*0150*/  UISETP.NE.AND UP5, UPT, UR9, URZ, UPT ;  /* 0x0000003f0900728c */ /* 0x000fe4000bfa5270 */
[----:B------:R-:W-:Y:S02]  /*0160*/  ULDC UR49, c[0x0][0x22c] ;  /* 0x00008b0000317ab9 */ /* 0x000fe40000000800 */
[----:B------:R-:W-:Y:S02]  /*0170*/  ULDC UR38, c[0x0][0x1c0] ;  /* 0x0000700000267ab9 */ /* 0x000fe40000000800 */
[----:B------:R-:W-:Y:S01]  /*0180*/  ULDC UR12, c[0x0][0x1c0] ;  /* 0x00007000000c7ab9 */ /* 0x000fe20000000800 */
[----:B-1----:R-:W-:Y:S01]  /*0190*/  SHF.R.S32.HI R11, RZ, 0x1f, R16 ;  /* 0x0000001fff0b7819 */ /* 0x002fe20000011410 */
[----:B--2---:R-:W-:-:S02]  /*01a0*/  UIMAD.WIDE.U32 UR46, UR36, UR14, URZ ;  /* 0x0000000e242e72a5 */ /* 0x004fc4000f8e003f */
[----:B------:R-:W-:Y:S01]  /*01b0*/  USHF.L.U32 UR14, UR36, 0x7, URZ ;  /* 0x00000007240e7899 */ /* 0x000fe2000800063f */
[CC--:B------:R-:W-:Y:S01]  /*01c0*/  LEA.HI R5, R11.reuse, R16.reuse, RZ, 0x5 ;  /* 0x000000100b057211 */ /* 0x0c0fe200078f28ff */
[----:B------:R-:W-:Y:S01]  /*01d0*/  USHF.R.S32.HI UR8, URZ, 0x1f, UR36 ;  /* 0x0000001f3f087899 */ /* 0x000fe20008011424 */
[----:B------:R-:W-:Y:S01]  /*01e0*/  LEA.HI R7, R11, R16, RZ, 0x4 ;  /* 0x000000100b077211 */ /* 0x000fe200078f20ff */
[----:B------:R-:W-:Y:S01]  /*01f0*/  UIMAD.WIDE UR38, UR49, UR38, URZ ;  /* 0x00000026312672a5 */ /* 0x000fe2000f8e023f */
[--C-:B------:R-:W-:Y:S01]  /*0200*/  SHF.R.S32.HI R4, RZ, 0x5, R5.reuse ;  /* 0x00000005ff047819 */ /* 0x100fe20000011405 */
[----:B---3--:R-:W-:Y:S01]  /*0210*/  UIMAD UR50, UR40, UR49, URZ ;  /* 0x00000031283272a4 */ /* 0x008fe2000f8e023f */
[----:B------:R-:W-:Y:S01]  /*0220*/  SHF.R.S32.HI R0, RZ, 0x1f, R5 ;  /* 0x0000001fff007819 */ /* 0x000fe20000011405 */
[----:B------:R-:W-:Y:S01]  /*0230*/  UIMAD UR49, UR49, UR12, URZ ;  /* 0x0000000c313172a4 */ /* 0x000fe2000f8e023f */
[-C--:B------:R-:W-:Y:S01]  /*0240*/  LEA.HI R3, R5, R4.reuse, RZ, 0x1 ;  /* 0x0000000405037211 */ /* 0x080fe200078f08ff */
[----:B------:R-:W-:Y:S01]  /*0250*/  ULDC UR13, c[0x0][0x1c0] ;  /* 0x00007000000d7ab9 */ /* 0x000fe20000000800 */
[----:B------:R-:W-:Y:S01]  /*0260*/  LEA.HI R0, R0, R4, RZ, 0x2 ;  /* 0x0000000400007211 */ /* 0x000fe200078f10ff */
[----:B------:R-:W-:Y:S01]  /*0270*/  ULDC UR11, c[0x0][0x1c0] ;  /* 0x00007000000b7ab9 */ /* 0x000fe20000000800 */
[----:B------:R-:W-:Y:S01]  /*0280*/  SHF.R.S32.HI R6, RZ, 0x4, R7 ;  /* 0x00000004ff067819 */ /* 0x000fe20000011407 */
[----:B------:R-:W-:Y:S01]  /*0290*/  UIMAD UR55, UR7, UR36, URZ ;  /* 0x00000024073772a4 */ /* 0x000fe2000f8e023f */
[----:B------:R-:W-:Y:S01]  /*02a0*/  LOP3.LUT R2, R0, 0xfffffffc, RZ, 0xc0, !PT ;  /* 0xfffffffc00027812 */ /* 0x000fe200078ec0ff */
[----:B------:R-:W-:Y:S01]  /*02b0*/  UIMAD UR6, UR36, UR11, UR40 ;  /* 0x0000000b240672a4 */ /* 0x000fe2000f8e0228 */
[----:B------:R-:W-:Y:S01]  /*02c0*/  LOP3.LUT R0, R3, 0xfffffffe, RZ, 0xc0, !PT ;  /* 0xfffffffe03007812 */ /* 0x000fe200078ec0ff */
[----:B------:R-:W-:Y:S01]  /*02d0*/  @!UP5 UIMAD UR7, UR36, UR13, UR40 ;  /* 0x0000000d2407d2a4 */ /* 0x000fe2000f8e0228 */
[----:B------:R-:W-:Y:S01]  /*02e0*/  LEA.HI R17, R11, R16, RZ, 0x2 ;  /* 0x000000100b117211 */ /* 0x000fe200078f10ff */
[C---:B------:R-:W-:Y:S01]  /*02f0*/  IMAD.IADD R15, R4.reuse, 0x1, -R2 ;  /* 0x00000001040f7824 */ /* 0x040fe200078e0a02 */
[----:B------:R-:W-:Y:S01]  /*0300*/  USHF.L.U32 UR48, UR49, 0x6, URZ ;  /* 0x0000000631307899 */ /* 0x000fe2000800063f */
[----:B------:R-:W-:Y:S01]  /*0310*/  IMAD.IADD R14, R4, 0x1, -R0 ;  /* 0x00000001040e7824 */ /* 0x000fe200078e0a00 */
[----:B------:R-:W-:Y:S01]  /*0320*/  LEA.HI R0, R7, R6, RZ, 0x1 ;  /* 0x0000000607007211 */ /* 0x000fe200078f08ff */
[----:B------:R-:W-:Y:S01]  /*0330*/  ULDC UR52, c[0x0][0x214] ;  /* 0x0000850000347ab9 */ /* 0x000fe20000000800 */
[--C-:B------:R-:W-:Y:S01]  /*0340*/  SHF.R.S32.HI R4, RZ, 0x2, R17.reuse ;  /* 0x00000002ff047819 */ /* 0x100fe20000011411 */
[----:B------:R-:W-:Y:S01]  /*0350*/  ULDC UR59, c[0x0][0x1c8] ;  /* 0x00007200003b7ab9 */ /* 0x000fe20000000800 */
[----:B------:R-:W-:Y:S01]  /*0360*/  SHF.R.S32.HI R3, RZ, 0x1f, R17 ;  /* 0x0000001fff037819 */ /* 0x000fe20000011411 */
[----:B------:R-:W-:Y:S01]  /*0370*/  ULDC.U8 UR10, c[0x0][0x3d0] ;  /* 0x0000f400000a7ab9 */ /* 0x000fe20000000000 */
[----:B------:R-:W-:Y:S01]  /*0380*/  LOP3.LUT R2, R0, 0xfffffffe, RZ, 0xc0, !PT ;  /* 0xfffffffe00027812 */ /* 0x000fe200078ec0ff */
[----:B------:R-:W-:Y:S01]  /*0390*/  ULDC UR53, c[0x0][0x224] ;  /* 0x0000890000357ab9 */ /* 0x000fe20000000800 */
[----:B------:R-:W-:Y:S01]  /*03a0*/  LEA.HI R0, R3, R4, RZ, 0x3 ;  /* 0x0000000403007211 */ /* 0x000fe200078f18ff */
[----:B------:R-:W-:-:S02]  /*03b0*/  @UP5 UIMAD UR57, UR36, UR52, URZ ;  /* 0x00000034243952a4 */ /* 0x000fc4000f8e023f */
[----:B------:R-:W-:Y:S01]  /*03c0*/  IMAD.IADD R12, R6, 0x1, -R2 ;  /* 0x00000001060c7824 */ /* 0x000fe200078e0a02 */
[----:B------:R-:W-:Y:S01]  /*03d0*/  LOP3.LUT R0, R0, 0xfffffff8, RZ, 0xc0, !PT ;  /* 0xfffffff800007812 */ /* 0x000fe200078ec0ff */
[----:B------:R-:W-:Y:S01]  /*03e0*/  ULDC.64 UR4, c[0x0][0x118] ;  /* 0x0000460000047ab9 */ /* 0x000fe20000000a00 */
[----:B------:R-:W-:Y:S01]  /*03f0*/  LOP3.LUT R2, R5, 0xffffffe0, RZ, 0xc0, !PT ;  /* 0xffffffe005027812 */ /* 0x000fe200078ec0ff */
[----:B------:R-:W-:Y:S01]  /*0400*/  ULOP3.LUT UR59, UR40, UR59, URZ, 0x3c, !UPT ;  /* 0x0000003b283b7292 */ /* 0x000fe2000f8e3c3f */
[----:B------:R-:W-:Y:S01]  /*0410*/  LEA.HI R6, R11, R16, RZ, 0x3 ;  /* 0x000000100b067211 */ /* 0x000fe200078f18ff */
[----:B------:R-:W-:Y:S01]  /*0420*/  IMAD.IADD R8, R4, 0x1, -R0 ;  /* 0x0000000104087824 */ /* 0x000fe200078e0a00 */
[----:B------:R-:W-:Y:S01]  /*0430*/  USHF.R.S32.HI UR60, URZ, 0x1f, UR40 ;  /* 0x0000001f3f3c7899 */ /* 0x000fe20008011428 */
[----:B------:R-:W-:Y:S01]  /*0440*/  IMAD.IADD R0, R16, 0x1, -R2 ;  /* 0x0000000110007824 */ /* 0x000fe200078e0a02 */
[----:B------:R-:W-:Y:S01]  /*0450*/  SHF.R.S32.HI R9, RZ, 0x3, R6 ;  /* 0x00000003ff097819 */ /* 0x000fe20000011406 */
[----:B------:R-:W-:-:S02]  /*0460*/  UISETP.NE.AND UP6, UPT, UR10, URZ, UPT ;  /* 0x0000003f0a00728c */ /* 0x000fc4000bfc5270 */
[----:B------:R-:W-:Y:S01]  /*0470*/  USHF.R.S32.HI UR61, URZ, 0x1f, UR40 ;  /* 0x0000001f3f3d7899 */ /* 0x000fe20008011428 */
[----:B------:R-:W-:Y:S01]  /*0480*/  SHF.R.S32.HI R2, RZ, 0x1f, R0 ;  /* 0x0000001fff027819 */ /* 0x000fe20000011400 */
[----:B------:R-:W-:Y:S01]  /*0490*/  IMAD.SHL.U32 R3, R9, 0x40, RZ ;  /* 0x0000004009037824 */ /* 0x000fe200078e00ff */
[----:B------:R-:W-:Y:S02]  /*04a0*/  UIMAD.WIDE.U32 UR44, UR38, UR46, URZ ;  /* 0x0000002e262c72a5 */ /* 0x000fe4000f8e003f */
[----:B------:R-:W-:Y:S01]  /*04b0*/  LEA.HI R19, R2, R0, RZ, 0x2 ;  /* 0x0000000002137211 */ /* 0x000fe200078f10ff */
[----:B------:R-:W-:Y:S01]  /*04c0*/  UIMAD UR54, UR39, UR46, URZ ;  /* 0x0000002e273672a4 */ /* 0x000fe2000f8e023f */
[----:B------:R-:W-:Y:S01]  /*04d0*/  LOP3.LUT R2, R7, 0xfffffff0, RZ, 0xc0, !PT ;  /* 0xfffffff007027812 */ /* 0x000fe200078ec0ff */
[----:B------:R-:W-:Y:S01]  /*04e0*/  USHF.R.S32.HI UR56, URZ, 0x1f, UR50 ;  /* 0x0000001f3f387899 */ /* 0x000fe20008011432 */
[----:B------:R-:W-:Y:S01]  /*04f0*/  LOP3.LUT R0, R6, 0xfffffff8, RZ, 0xc0, !PT ;  /* 0xfffffff806007812 */ /* 0x000fe200078ec0ff */
[----:B------:R-:W-:Y:S01]  /*0500*/  UIMAD UR53, UR6, UR53, URZ ;  /* 0x00000035063572a4 */ /* 0x000fe2000f8e023f */
[----:B------:R-:W-:Y:S01]  /*0510*/  LOP3.LUT R3, R3, 0x1c0, RZ, 0xc0, !PT ;  /* 0x000001c003037812 */ /* 0x000fe200078ec0ff */
[C---:B------:R-:W-:Y:S01]  /*0520*/  IMAD.IADD R2, R16.reuse, 0x1, -R2 ;  /* 0x0000000110027824 */ /* 0x040fe200078e0a02 */
[----:B------:R-:W-:Y:S01]  /*0530*/  LEA.HI R7, R11, R16, RZ, 0x7 ;  /* 0x000000100b077211 */ /* 0x000fe200078f38ff */
[----:B------:R-:W-:Y:S01]  /*0540*/  IMAD.IADD R0, R16, 0x1, -R0 ;  /* 0x0000000110007824 */ /* 0x000fe200078e0a00 */
[----:B------:R-:W-:-:S02]  /*0550*/  @!UP5 UIMAD UR52, UR7, UR52, URZ ;  /* 0x000000340734d2a4 */ /* 0x000fc4000f8e023f */
[----:B------:R-:W-:Y:S01]  /*0560*/  SHF.R.S32.HI R4, RZ, 0x1f, R2 ;  /* 0x0000001fff047819 */ /* 0x000fe20000011402 */
[C---:B------:R-:W-:Y:S01]  /*0570*/  IMAD.SHL.U32 R20, R0.reuse, 0x8, RZ ;  /* 0x0000000800147824 */ /* 0x040fe200078e00ff */
[----:B------:R-:W-:Y:S01]  /*0580*/  LOP3.LUT P4, RZ, R0, 0x4, RZ, 0xc0, !PT ;  /* 0x0000000400ff7812 */ /* 0x000fe2000788c0ff */
[----:B------:R-:W-:Y:S01]  /*0590*/  USHF.R.S32.HI UR51, URZ, 0x1f, UR48 ;  /* 0x0000001f3f337899 */ /* 0x000fe20008011430 */
[----:B------:R-:W-:Y:S01]  /*05a0*/  LEA.HI R13, R4, R2, RZ, 0x3 ;  /* 0x00000002040d7211 */ /* 0x000fe200078f18ff */
[----:B------:R-:W-:Y:S01]  /*05b0*/  ULDC UR43, c[0x0][0x2e8] ;  /* 0x0000ba00002b7ab9 */ /* 0x000fe20000000800 */
[----:B------:R-:W-:Y:S01]  /*05c0*/  LOP3.LUT R5, R3, 0x38, R20, 0xf8, !PT ;  /* 0x0000003803057812 */ /* 0x000fe200078ef814 */
[----:B------:R-:W-:Y:S01]  /*05d0*/  STL [R1+0x48], R20 ;  /* 0x0000481401007387 */ /* 0x000fe20000100800 */
[----:B------:R-:W-:Y:S02]  /*05e0*/  SHF.R.U32.HI R4, RZ, 0x3, R3 ;  /* 0x00000003ff047819 */ /* 0x000fe40000011603 */
[----:B------:R-:W-:-:S02]  /*05f0*/  LOP3.LUT R3, R13, 0xfffffff8, RZ, 0xc0, !PT ;  /* 0xfffffff80d037812 */ /* 0x000fc400078ec0ff */
[C---:B------:R-:W-:Y:S01]  /*0600*/  LOP3.LUT P3, RZ, R0.reuse, 0x2, RZ, 0xc0, !PT ;  /* 0x0000000200ff7812 */ /* 0x040fe2000786c0ff */
[----:B------:R-:W-:Y:S01]  /*0610*/  IMAD.SHL.U32 R0, R0, 0x40, RZ ;  /* 0x0000004000007824 */ /* 0x000fe200078e00ff */
[----:B------:R-:W-:Y:S01]  /*0620*/  LOP3.LUT R9, R5, R4, RZ, 0x3c, !PT ;  /* 0x0000000405097212 */ /* 0x000fe200078e3cff */
[----:B------:R-:W-:Y:S01]  /*0630*/  IMAD.IADD R10, R2, 0x1, -R3 ;  /* 0x00000001020a7824 */ /* 0x000fe200078e0a03 */
[----:B------:R-:W-:Y:S01]  /*0640*/  LOP3.LUT R3, R8, 0x1, RZ, 0xc0, !PT ;  /* 0x0000000108037812 */ /* 0x000fe200078ec0ff */
[----:B------:R-:W-:Y:S01]  /*0650*/  IMAD.SHL.U32 R2, R14, 0x10, RZ ;  /* 0x000000100e027824 */ /* 0x000fe200078e00ff */
[----:B------:R-:W-:Y:S02]  /*0660*/  LOP3.LUT R0, R0, 0x1c0, RZ, 0xc0, !PT ;  /* 0x000001c000007812 */ /* 0x000fe400078ec0ff */
[----:B------:R-:W-:Y:S01]  /*0670*/  ISETP.NE.U32.AND P0, PT, R3, 0x1, PT ;  /* 0x000000010300780c */ /* 0x000fe20003f05070 */
[----:B------:R-:W-:Y:S01]  /*0680*/  IMAD.SHL.U32 R3, R12, 0x200, RZ ;  /* 0x000002000c037824 */ /* 0x000fe200078e00ff */
[----:B------:R-:W-:-:S02]  /*0690*/  SHF.R.S32.HI R7, RZ, 0x7, R7 ;  /* 0x00000007ff077819 */ /* 0x000fc40000011407 */
[C---:B------:R-:W-:Y:S02]  /*06a0*/  LOP3.LUT R2, R0.reuse, 0x10, R2, 0xf8, !PT ;  /* 0x0000001000027812 */ /* 0x040fe400078ef802 */
[----:B------:R-:W-:Y:S02]  /*06b0*/  LOP3.LUT R5, R0, 0x8, R6, 0xf8, !PT ;  /* 0x0000000800057812 */ /* 0x000fe400078ef806 */
[----:B------:R-:W-:Y:S02]  /*06c0*/  SHF.R.U32.HI R4, RZ, 0x3, R0 ;  /* 0x00000003ff047819 */ /* 0x000fe40000011600 */
[----:B------:R-:W-:Y:S01]  /*06d0*/  LOP3.LUT R6, R2, 0x8, R6, 0xf8, !PT ;  /* 0x0000000802067812 */ /* 0x000fe200078ef806 */
[----:B------:R-:W-:Y:S01]  /*06e0*/  IMAD R2, R7, 0x800, R3 ;  /* 0x0000080007027824 */ /* 0x000fe200078e0203 */
[----:B------:R-:W-:Y:S02]  /*06f0*/  LOP3.LUT R0, R5, R4, RZ, 0x3c, !PT ;  /* 0x0000000405007212 */ /* 0x000fe400078e3cff */
[----:B------:R-:W-:Y:S01]  /*0700*/  LEA.HI R5, R11, R16, RZ, 0x6 ;  /* 0x000000100b057211 */ /* 0x000fe200078f30ff */
[----:B------:R-:W-:Y:S01]  /*0710*/  IMAD.U32 R11, RZ, RZ, UR14 ;  /* 0x0000000eff0b7e24 */ /* 0x000fe2000f8e00ff */
        /* <DEDUP_REMOVED lines=11> */
[----:B------:R-:W-:-:S02]  /*07d0*/  IMAD.SHL.U32 R2, R8, 0x40, RZ ;  /* 0x0000004008027824 */ /* 0x000fc400078e00ff */
[----:B------:R-:W-:Y:S01]  /*07e0*/  IMAD.IADD R9, R16, 0x1, -R3 ;  /* 0x0000000110097824 */ /* 0x000fe200078e0a03 */
        /* <DEDUP_REMOVED lines=8> */
[----:B------:R-:W-:Y:S02]  /*0870*/  SHF.R.U32.HI R6, RZ, 0x3, R2 ;  /* 0x00000003ff067819 */ /* 0x000fe40000011602 */
[----:B------:R-:W-:Y:S01]  /*0880*/  LOP3.LUT R5, R2, 0x20, R5, 0xf8, !PT ;  /* 0x0000002002057812 */ /* 0x000fe200078ef805 */
[----:B------:R1:W-:Y:S01]  /*0890*/  STL [R1+0x84], R8 ;  /* 0x0000840801007387 */ /* 0x0003e20000100800 */
[----:B------:R-:W-:-:S02]  /*08a0*/  SEL R10, R10, 0x10, !P0 ;  /* 0x000000100a0a7807 */ /* 0x000fc40004000000 */
[----:B-1----:R-:W-:Y:S01]  /*08b0*/  LOP3.LUT R8, R6, R2, R3, 0x1e, !PT ;  /* 0x0000000206087212 */ /* 0x002fe200078e1e03 */
[----:B------:R-:W-:Y:S01]  /*08c0*/  IMAD.SHL.U32 R2, R9, 0x2, RZ ;  /* 0x0000000209027824 */ /* 0x000fe200078e00ff */
[----:B------:R-:W-:Y:S01]  /*08d0*/  LOP3.LUT R6, R5, R6, RZ, 0x3c, !PT ;  /* 0x0000000605067212 */ /* 0x000fe200078e3cff */
[----:B------:R-:W-:Y:S02]  /*08e0*/  IMAD.U32 R3, RZ, RZ, UR8 ;  /* 0x00000008ff037e24 */ /* 0x000fe4000f8e00ff */
[--C-:B------:R-:W-:Y:S02]  /*08f0*/  IMAD R5, R15, 0x400, R2.reuse ;  /* 0x000004000f057824 */ /* 0x100fe400078e0202 */
[----:B------:R-:W-:Y:S01]  /*0900*/  IMAD R3, R14, 0x400, R2 ;  /* 0x000004000e037824 */ /* 0x000fe200078e0202 */
[----:B------:R-:W-:Y:S01]  /*0910*/  LOP3.LUT R2, R7, 0x1c0, RZ, 0xc0, !PT ;  /* 0x000001c007027812 */ /* 0x000fe200078ec0ff */
[----:B------:R-:W-:Y:S02]  /*0920*/  IMAD.IADD R17, R5, 0x1, R6 ;  /* 0x0000000105117824 */ /* 0x000fe400078e0206 */
[----:B------:R-:W-:Y:S01]  /*0930*/  IMAD.IADD R16, R3, 0x1, R8 ;  /* 0x0000000103107824 */ /* 0x000fe200078e0208 */
[--C-:B------:R-:W-:Y:S01]  /*0940*/  SHF.R.U32.HI R3, RZ, 0x3, R2.reuse ;  /* 0x00000003ff037819 */ /* 0x100fe20000011602 */
[----:B------:R-:W-:Y:S01]  /*0950*/  IMAD.SHL.U32 R5, R12, 0x8, RZ ;  /* 0x000000080c057824 */ /* 0x000fe200078e00ff */
[----:B------:R-:W-:Y:S01]  /*0960*/  IADD3 R12, R20, 0x80, RZ ;  /* 0x00000080140c7810 */ /* 0x000fe20007ffe0ff */
[----:B------:R-:W-:Y:S01]  /*0970*/  IMAD.SHL.U32 R8, R13, 0x40, RZ ;  /* 0x000000400d087824 */ /* 0x000fe200078e00ff */
[----:B------:R-:W-:Y:S01]  /*0980*/  LOP3.LUT R6, R3, R11, R2, 0x1e, !PT ;  /* 0x0000000b03067212 */ /* 0x000fe200078e1e02 */
[----:B------:R-:W-:Y:S01]  /*0990*/  IMAD.SHL.U32 R11, R18, 0x2, RZ ;  /* 0x00000002120b7824 */ /* 0x000fe200078e00ff */
[----:B------:R-:W-:-:S02]  /*09a0*/  LOP3.LUT R5, R2, 0x8, R5, 0xf8, !PT ;  /* 0x0000000802057812 */ /* 0x000fc400078ef805 */
[----:B------:R-:W-:Y:S02]  /*09b0*/  LOP3.LUT R8, R8, 0xfffffe00, RZ, 0xc0, !PT ;  /* 0xfffffe0008087812 */ /* 0x000fe400078ec0ff */
[----:B------:R-:W-:Y:S02]  /*09c0*/  SHF.R.S32.HI R2, RZ, 0x2, R19 ;  /* 0x00000002ff027819 */ /* 0x000fe40000011413 */
[----:B------:R-:W-:Y:S01]  /*09d0*/  LOP3.LUT R3, R5, R3, RZ, 0x3c, !PT ;  /* 0x0000000305037212 */ /* 0x000fe200078e3cff */
[C-C-:B------:R-:W-:Y:S01]  /*09e0*/  IMAD R7, R15.reuse, 0x400, R8.reuse ;  /* 0x000004000f077824 */ /* 0x140fe200078e0208 */
[----:B------:R-:W-:Y:S01]  /*09f0*/  IADD3 R13, R20, 0x40, RZ ;  /* 0x00000040140d7810 */ /* 0x000fe20007ffe0ff */
[----:B------:R-:W-:Y:S01]  /*0a00*/  IMAD R9, R14, 0x400, R8 ;  /* 0x000004000e097824 */ /* 0x000fe200078e0208 */
[----:B------:R-:W-:Y:S01]  /*0a10*/  LOP3.LUT R8, R6, R8, RZ, 0xfc, !PT ;  /* 0x0000000806087212 */ /* 0x000fe200078efcff */
[----:B------:R-:W-:Y:S02]  /*0a20*/  IMAD R2, R15, 0x10, R2 ;  /* 0x000000100f027824 */ /* 0x000fe400078e0202 */
[----:B------:R-:W-:-:S02]  /*0a30*/  IMAD.MOV.U32 R6, RZ, RZ, 0x20 ;  /* 0x00000020ff067424 */ /* 0x000fc400078e00ff */
[----:B------:R-:W-:Y:S01]  /*0a40*/  IMAD.MOV.U32 R5, RZ, RZ, 0x40 ;  /* 0x00000040ff057424 */ /* 0x000fe200078e00ff */
[----:B------:R1:W-:Y:S01]  /*0a50*/  STL [R1+0x80], R2 ;  /* 0x0000800201007387 */ /* 0x0003e20000100800 */
[----:B------:R-:W-:Y:S02]  /*0a60*/  IMAD.IADD R7, R7, 0x1, R3 ;  /* 0x0000000107077824 */ /* 0x000fe400078e0203 */
[----:B------:R-:W-:Y:S01]  /*0a70*/  IMAD.IADD R9, R3, 0x1, R9 ;  /* 0x0000000103097824 */ /* 0x000fe200078e0209 */
[C---:B------:R-:W-:Y:S01]  /*0a80*/  SEL R3, R5.reuse, 0xffffffc0, !P4 ;  /* 0xffffffc005037807 */ /* 0x040fe20006000000 */
[----:B------:R2:W-:Y:S01]  /*0a90*/  STL [R1+0x68], R13 ;  /* 0x0000680d01007387 */ /* 0x0005e20000100800 */
[----:B------:R-:W-:Y:S02]  /*0aa0*/  SEL R5, R5, 0xffffffc0, !P6 ;  /* 0xffffffc005057807 */ /* 0x000fe40007000000 */
[----:B------:R-:W-:Y:S01]  /*0ab0*/  LEA R9, R9, 0x12000, 0x1 ;  /* 0x0001200009097811 */ /* 0x000fe200078e08ff */
[----:B------:R-:W-:Y:S01]  /*0ac0*/  STL [R1+0x6c], R12 ;  /* 0x00006c0c01007387 */ /* 0x000fe20000100800 */
[----:B------:R-:W-:-:S03]  /*0ad0*/  IMAD.IADD R252, R0, 0x1, R3 ;  /* 0x0000000100fc7824 */ /* 0x000fc600078e0203 */
[----:B------:R3:W-:Y:S04]  /*0ae0*/  STL [R1+0x2c], R11 ;  /* 0x00002c0b01007387 */ /* 0x0007e80000100800 */
[----:B------:R4:W-:Y:S01]  /*0af0*/  STL [R1], R0 ;  /* 0x0000000001007387 */ /* 0x0009e20000100800 */
[C---:B-1----:R-:W-:Y:S02]  /*0b00*/  SEL R2, R6.reuse, 0xffffffe0, !P3 ;  /* 0xffffffe006027807 */ /* 0x042fe40005800000 */
[----:B------:R-:W-:Y:S02]  /*0b10*/  SEL R6, R6, 0xffffffe0, !P5 ;  /* 0xffffffe006067807 */ /* 0x000fe40006800000 */
[----:B--2---:R-:W-:Y:S01]  /*0b20*/  LEA R13, R16, 0xc000, 0x1 ;  /* 0x0000c000100d7811 */ /* 0x004fe200078e08ff */
[--C-:B---3--:R-:W-:Y:S01]  /*0b30*/  IMAD.IADD R11, R0, 0x1, R2.reuse ;  /* 0x00000001000b7824 */ /* 0x108fe200078e0202 */
[----:B------:R-:W-:Y:S01]  /*0b40*/  IADD3 R2, R3, R0, R2 ;  /* 0x0000000003027210 */ /* 0x000fe20007ffe002 */
[----:B----4-:R-:W-:-:S03]  /*0b50*/  IMAD.SHL.U32 R0, R17, 0x2, RZ ;  /* 0x0000000211007824 */ /* 0x010fc600078e00ff */
        /* <DEDUP_REMOVED lines=31> */
[----:B------:R2:W-:Y:S02]  /*0d50*/  STL [R1+0x24], R4 ;  /* 0x0000240401007387 */ /* 0x0005e40000100800 */
.L_x_92:
        /* <DEDUP_REMOVED lines=53> */
.L_x_46:
        /* <DEDUP_REMOVED lines=21> */
[----:B------:R-:W-:Y:S02]  /*1200*/  UIADD3 UR7, UR12, 0x40, UR23 ;  /* 0x000000400c077890 */ /* 0x000fe4000fffe017 */
[----:B------:R-:W-:Y:S02]  /*1210*/  ULDC UR8, c[0x0][0x2e4] ;  /* 0x0000b90000087ab9 */ /* 0x000fe40000000800 */
[----:B------:R-:W-:Y:S02]  /*1220*/  UIADD3 UR7, UR7, UR8, -UR6 ;  /* 0x0000000807077290 */ /* 0x000fe4000fffe806 */
[----:B------:R-:W-:Y:S02]  /*1230*/  UIADD3 UR10, UR12, 0x3f, URZ ;  /* 0x0000003f0c0a7890 */ /* 0x000fe4000fffe03f */
[----:B------:R-:W-:Y:S02]  /*1240*/  UIADD3 UR7, UR7, 0x3f, URZ ;  /* 0x0000003f07077890 */ /* 0x000fe4000fffe03f */
[----:B------:R-:W-:-:S02]  /*1250*/  USHF.R.S32.HI UR13, URZ, 0x1f, UR10 ;  /* 0x0000001f3f0d7899 */ /* 0x000fc4000801140a */
[----:B------:R-:W-:Y:S02]  /*1260*/  USHF.R.S32.HI UR11, URZ, 0x1f, UR7 ;  /* 0x0000001f3f0b7899 */ /* 0x000fe40008011407 */
[----:B------:R-:W-:Y:S02]  /*1270*/  ULEA.HI UR10, UR13, UR10, URZ, 0x6 ;  /* 0x0000000a0d0a7291 */ /* 0x000fe4000f8f303f */
[----:B------:R-:W-:Y:S02]  /*1280*/  ULEA.HI UR7, UR11, UR7, URZ, 0x6 ;  /* 0x000000070b077291 */ /* 0x000fe4000f8f303f */
[----:B------:R-:W-:Y:S02]  /*1290*/  ULDC.64 UR14, c[0x0][0x178] ;  /* 0x00005e00000e7ab9 */ /* 0x000fe40000000a00 */
[----:B-1----:R-:W-:Y:S02]  /*12a0*/  UISETP.NE.AND UP0, UPT, UR25, -0x1, UPT ;  /* 0xffffffff1900788c */ /* 0x002fe4000bf05270 */
[----:B------:R-:W-:-:S02]  /*12b0*/  UIMAD.WIDE.U32 UR8, UR36, UR14, URZ ;  /* 0x0000000e240872a5 */ /* 0x000fc4000f8e003f */
[----:B------:R-:W-:Y:S02]  /*12c0*/  UIMAD UR14, UR42, UR14, URZ ;  /* 0x0000000e2a0e72a4 */ /* 0x000fe4000f8e023f */
[----:B------:R-:W-:Y:S01]  /*12d0*/  USHF.R.S32.HI UR10, URZ, 0x6, UR10 ;  /* 0x000000063f0a7899 */ /* 0x000fe2000801140a */
[----:B------:R-:W-:Y:S01]  /*12e0*/  PLOP3.LUT P1, PT, PT, PT, UP0, 0x80, 0x0 ;  /* 0x000000000000781c */ /* 0x000fe20003f2f008 */
[----:B------:R-:W-:Y:S02]  /*12f0*/  USHF.R.S32.HI UR7, URZ, 0x6, UR7 ;  /* 0x000000063f077899 */ /* 0x000fe40008011407 */
[----:B------:R-:W-:Y:S02]  /*1300*/  UIMAD UR13, UR36, UR15, UR14 ;  /* 0x0000000f240d72a4 */ /* 0x000fe4000f8e020e */
[----:B------:R-:W-:Y:S02]  /*1310*/  UISETP.LT.AND UP2, UPT, UR10, UR7, UPT ;  /* 0x000000070a00728c */ /* 0x000fe4000bf41270 */
[----:B------:R-:W-:-:S02]  /*1320*/  ULDC.64 UR14, c[0x0][0x190] ;  /* 0x00006400000e7ab9 */ /* 0x000fc40000000a00 */
[----:B------:R-:W-:Y:S02]  /*1330*/  USEL UR34, UR10, UR7, UP2 ;  /* 0x000000070a227287 */ /* 0x000fe40009000000 */
[----:B------:R-:W-:Y:S02]  /*1340*/  UISETP.NE.AND UP3, UPT, UR16, -0x1, UPT ;  /* 0xffffffff1000788c */ /* 0x000fe4000bf65270 */
[----:B------:R-:W-:Y:S02]  /*1350*/  UIMAD.WIDE.U32 UR10, UR16, UR14, URZ ;  /* 0x0000000e100a72a5 */ /* 0x000fe4000f8e003f */
[----:B------:R-:W-:Y:S02]  /*1360*/  @UP0 UIADD3 UR7, UR21, UR25, URZ ;  /* 0x0000001915070290 */ /* 0x000fe4000fffe03f */
[----:B------:R-:W-:Y:S02]  /*1370*/  ULDC.64 UR18, c[0x0][0x198] ;  /* 0x0000660000127ab9 */ /* 0x000fe40000000a00 */
[----:B------:R-:W-:-:S02]  /*1380*/  UIADD3 UR37, UR9, UR13, URZ ;  /* 0x0000000d09257290 */ /* 0x000fc4000fffe03f */
[----:B------:R-:W-:Y:S02]  /*1390*/  USEL UR41, UR8, UR10, !UP3 ;  /* 0x0000000a08297287 */ /* 0x000fe4000d800000 */
[----:B------:R-:W-:Y:S02]  /*13a0*/  @UP0 UIMAD.WIDE.U32 UR8, UR7, UR18, URZ ;  /* 0x00000012070802a5 */ /* 0x000fe4000f8e003f */
[----:B------:R-:W-:Y:S02]  /*13b0*/  UIMAD UR10, UR16, UR15, URZ ;  /* 0x0000000f100a72a4 */ /* 0x000fe4000f8e023f */
[----:B------:R-:W-:Y:S02]  /*13c0*/  ULEA UR18, UR34, 0xffffffc0, 0x6 ;  /* 0xffffffc022127891 */ /* 0x000fe4000f8e303f */
[----:B------:R-:W-:Y:S02]  /*13d0*/  @UP0 UIMAD UR30, UR7, UR19, UR9 ;  /* 0x00000013071e02a4 */ /* 0x000fe4000f8e0209 */
[----:B------:R-:W-:-:S02]  /*13e0*/  @UP3 UIADD3 UR37, UR11, UR10, URZ ;  /* 0x0000000a0b253290 */ /* 0x000fc4000fffe03f */
[----:B------:R-:W-:Y:S02]  /*13f0*/  USHF.R.S32.HI UR32, URZ, 0x1f, UR18 ;  /* 0x0000001f3f207899 */ /* 0x000fe40008011412 */
        /* <DEDUP_REMOVED lines=14> */
.L_x_48:
        /* <DEDUP_REMOVED lines=9> */
[----:B------:R-:W-:Y:S02]  /*1570*/  ULDC.64 UR10, c[0x0][0x188] ;  /* 0x00006200000a7ab9 */ /* 0x000fe40000000a00 */
[----:B------:R-:W-:Y:S02]  /*1580*/  UIMAD UR13, UR21, UR9, UR7 ;  /* 0x00000009150d72a4 */ /* 0x000fe4000f8e0207 */
[----:B------:R-:W-:-:S02]  /*1590*/  UIMAD.WIDE.U32 UR8, UR21, UR8, URZ ;  /* 0x00000008150872a5 */ /* 0x000fc4000f8e003f */
[----:B------:R-:W-:Y:S02]  /*15a0*/  UIMAD UR7, UR42, UR10, URZ ;  /* 0x0000000a2a0772a4 */ /* 0x000fe4000f8e023f */
[----:B------:R-:W-:Y:S02]  /*15b0*/  UIADD3 UR9, UR9, UR13, URZ ;  /* 0x0000000d09097290 */ /* 0x000fe4000fffe03f */
[----:B------:R-:W-:Y:S02]  /*15c0*/  UIMAD UR7, UR36, UR11, UR7 ;  /* 0x0000000b240772a4 */ /* 0x000fe4000f8e0207 */
[----:B------:R-:W-:-:S04]  /*15d0*/  UIMAD.WIDE.U32 UR8, UR36, UR10, UR8 ;  /* 0x0000000a240872a5 */ /* 0x000fc8000f8e0008 */
[----:B------:R-:W-:-:S03]  /*15e0*/  UIADD3 UR35, UR9, UR7, URZ ;  /* 0x0000000709237290 */ /* 0x000fc6000fffe03f */
[----:B------:R-:W-:Y:S02]  /*15f0*/  UMOV UR33, UR8 ;  /* 0x0000000800217c82 */ /* 0x000fe40008000000 */
.L_x_49:
        /* <DEDUP_REMOVED lines=8> */
[----:B------:R-:W-:Y:S02]  /*1680*/  USHF.R.S32.HI UR19, URZ, 0x1f, UR23 ;  /* 0x0000001f3f137899 */ /* 0x000fe40008011417 */
[----:B------:R-:W-:-:S02]  /*1690*/  @UP3 UMOV UR28, UR8 ;  /* 0x00000008001c3c82 */ /* 0x000fc40008000000 */
[----:B------:R-:W-:Y:S02]  /*16a0*/  ULDC.64 UR8, c[0x0][0x368] ;  /* 0x0000da0000087ab9 */ /* 0x000fe40000000a00 */
[----:B------:R-:W-:Y:S02]  /*16b0*/  @!UP3 UIMAD UR7, UR42, UR8, URZ ;  /* 0x000000082a07b2a4 */ /* 0x000fe4000f8e023f */
[----:B------:R-:W-:Y:S02]  /*16c0*/  ULDC.64 UR10, c[0x0][0x3d8] ;  /* 0x0000f600000a7ab9 */ /* 0x000fe40000000a00 */
[----:B------:R-:W-:Y:S01]  /*16d0*/  @!UP3 UIMAD UR7, UR36, UR9, UR7 ;  /* 0x000000092407b2a4 */ /* 0x000fe2000f8e0207 */
[----:B-1----:R-:W1:Y:S01]  /*16e0*/  MUFU.RCP R4, R4 ;  /* 0x0000000400047308 */ /* 0x002e620000001000 */
[----:B------:R-:W-:-:S04]  /*16f0*/  @!UP3 UIMAD.WIDE.U32 UR8, UR36, UR8, URZ ;  /* 0x000000082408b2a5 */ /* 0x000fc8000f8e003f */
[----:B------:R-:W-:Y:S02]  /*1700*/  @!UP3 UIADD3 UR31, UR9, UR7, URZ ;  /* 0x00000007091fb290 */ /* 0x000fe4000fffe03f */
[----:B------:R-:W-:Y:S01]  /*1710*/  UIMAD UR7, UR42, UR13, UR55 ;  /* 0x0000000d2a0772a4 */ /* 0x000fe2000f8e0237 */
[----:B------:R-:W2:Y:S01]  /*1720*/  S2UR UR13, SR_CTAID.X ;  /* 0x00000000000d79c3 */ /* 0x000ea20000002500 */
        /* <DEDUP_REMOVED lines=8> */
[----:B------:R-:W-:-:S04]  /*17b0*/  UIMAD UR7, UR39, UR16, URZ ;  /* 0x00000010270772a4 */ /* 0x000fc8000f8e023f */
[----:B------:R-:W-:Y:S02]  /*17c0*/  @UP3 UIADD3 UR14, UR9, UR7, URZ ;  /* 0x00000007090e3290 */ /* 0x000fe4000fffe03f */
[----:B------:R-:W-:-:S04]  /*17d0*/  USHF.L.U64.HI UR7, UR36, 0x7, UR42 ;  /* 0x0000000724077899 */ /* 0x000fc8000801022a */
[----:B------:R-:W-:Y:S02]  /*17e0*/  USEL UR7, UR7, URZ, UP1 ;  /* 0x0000003f07077287 */ /* 0x000fe40008800000 */
[----:B--2---:R-:W-:Y:S01]  /*17f0*/  UIMAD.WIDE.U32 UR8, UR13, UR10, URZ ;  /* 0x0000000a0d0872a5 */ /* 0x004fe2000f8e003f */
[----:B-1----:R-:W-:-:S03]  /*1800*/  IMAD.MOV R4, RZ, RZ, -R5 ;  /* 0x000000ffff047224 */ /* 0x002fc600078e0a05 */
[----:B------:R-:W-:Y:S02]  /*1810*/  UIMAD UR11, UR13, UR11, UR9 ;  /* 0x0000000b0d0b72a4 */ /* 0x000fe4000f8e0209 */
[----:B------:R-:W-:Y:S01]  /*1820*/  USHF.L.U32 UR13, UR36, 0x7, URZ ;  /* 0x00000007240d7899 */ /* 0x000fe2000800063f */
[----:B------:R-:W-:Y:S01]  /*1830*/  IMAD R6, R4, R8, RZ ;  /* 0x0000000804067224 */ /* 0x000fe200078e02ff */
[----:B------:R-:W-:Y:S01]  /*1840*/  USEL UR15, UR8, URZ, UP6 ;  /* 0x0000003f080f7287 */ /* 0x000fe2000b000000 */
[----:B------:R-:W-:Y:S01]  /*1850*/  IMAD.MOV.U32 R4, RZ, RZ, RZ ;  /* 0x000000ffff047224 */ /* 0x000fe200078e00ff */
[----:B------:R-:W-:-:S03]  /*1860*/  USEL UR8, UR13, URZ, UP1 ;  /* 0x0000003f0d087287 */ /* 0x000fc60008800000 */
[----:B------:R-:W-:Y:S01]  /*1870*/  IMAD.HI.U32 R4, R5, R6, R4 ;  /* 0x0000000605047227 */ /* 0x000fe200078e0004 */
[----:B------:R-:W-:Y:S02]  /*1880*/  UIADD3 UR8, UP1, UR18, UR8, URZ ;  /* 0x0000000812087290 */ /* 0x000fe4000ff3e03f */
[----:B------:R-:W-:Y:S01]  /*1890*/  ULDC UR13, c[0x0][0x234] ;  /* 0x00008d00000d7ab9 */ /* 0x000fe20000000800 */
[----:B------:R-:W-:Y:S01]  /*18a0*/  IMAD.MOV.U32 R5, RZ, RZ, R7 ;  /* 0x000000ffff057224 */ /* 0x000fe200078e0007 */
[----:B------:R-:W-:Y:S02]  /*18b0*/  UIADD3.X UR9, UR32, UR7, URZ, UP1, !UPT ;  /* 0x0000000720097290 */ /* 0x000fe40008ffe43f */
[----:B------:R-:W-:Y:S01]  /*18c0*/  UIMAD UR7, UR39, UR8, URZ ;  /* 0x00000008270772a4 */ /* 0x000fe2000f8e023f */
[----:B------:R-:W-:-:S03]  /*18d0*/  IMAD.HI.U32 R4, R4, R5, RZ ;  /* 0x0000000504047227 */ /* 0x000fc600078e00ff */
[----:B------:R-:W-:Y:S01]  /*18e0*/  UIMAD UR10, UR38, UR9, UR7 ;  /* 0x00000009260a72a4 */ /* 0x000fe2000f8e0207 */
[----:B------:R-:W-:Y:S01]  /*18f0*/  IMAD.MOV R6, RZ, RZ, -R4 ;  /* 0x000000ffff067224 */ /* 0x000fe200078e0a04 */
[----:B------:R-:W-:Y:S02]  /*1900*/  @UP5 USEL UR7, UR57, UR16, !UP3 ;  /* 0x0000001039075287 */ /* 0x000fe4000d800000 */
[----:B------:R-:W-:Y:S01]  /*1910*/  UIMAD.WIDE.U32 UR8, UR38, UR8, URZ ;  /* 0x00000008260872a5 */ /* 0x000fe2000f8e003f */
[C---:B------:R-:W-:Y:S01]  /*1920*/  IMAD R5, R8.reuse, R6, R5 ;  /* 0x0000000608057224 */ /* 0x040fe200078e0205 */
[----:B------:R-:W-:Y:S02]  /*1930*/  @UP5 UIMAD UR17, UR40, UR13, UR7 ;  /* 0x0000000d281152a4 */ /* 0x000fe4000f8e0207 */
[----:B------:R-:W-:Y:S02]  /*1940*/  USEL UR13, UR11, URZ, UP6 ;  /* 0x0000003f0b0d7287 */ /* 0x000fe4000b000000 */
[----:B------:R-:W-:Y:S01]  /*1950*/  ISETP.GT.U32.AND P0, PT, R8, R5, PT ;  /* 0x000000050800720c */ /* 0x000fe20003f04070 */
[----:B------:R-:W-:-:S02]  /*1960*/  UIADD3 UR10, UR9, UR10, URZ ;  /* 0x0000000a090a7290 */ /* 0x000fc4000fffe03f */
[----:B------:R-:W-:-:S10]  /*1970*/  @!UP5 UMOV UR17, UR52 ;  /* 0x000000340011dc82 */ /* 0x000fd40008000000 */
        /* <DEDUP_REMOVED lines=16> */
.L_x_50:
[----:B------:R-:W-:Y:S02]  /*1a80*/  UMOV UR11, UR53 ;  /* 0x00000035000b7c82 */ /* 0x000fe40008000000 */
.L_x_51:
[----:B------:R-:W2:Y:S04]  /*1a90*/  LDL.64 R4, [R1+0x48] ;  /* 0x0000480001047983 */ /* 0x000ea80000100a00 */
[----:B------:R1:W2:Y:S01]  /*1aa0*/  LDL.64 R26, [R1+0x48] ;  /* 0x00004800011a7983 */ /* 0x0002a20000100a00 */
[----:B------:R-:W-:Y:S01]  /*1ab0*/  UIADD3 UR8, UP4, UP3, UR8, UR48, UR50 ;  /* 0x0000003008087290 */ /* 0x000fe2000fb9e032 */
[----:B------:R-:W-:Y:S01]  /*1ac0*/  IMAD.U32 R12, RZ, RZ, UR5 ;  /* 0x00000005ff0c7e24 */ /* 0x000fe2000f8e00ff */
[----:B------:R-:W-:Y:S01]  /*1ad0*/  BSSY B1, `(.L_x_47) ;  /* 0x000075f000017945 */ /* 0x000fe20003800000 */
[----:B------:R-:W3:Y:S01]  /*1ae0*/  S2R R28, SR_TID.X ;  /* 0x00000000001c7919 */ /* 0x000ee20000002100 */
[----:B------:R-:W-:Y:S01]  /*1af0*/  UIADD3 UR27, UP2, UP1, UR15, UR8, UR20 ;  /* 0x000000080f1b7290 */ /* 0x000fe2000f95e014 */
[----:B------:R-:W-:Y:S01]  /*1b00*/  IMAD.U32 R10, RZ, RZ, UR4 ;  /* 0x00000004ff0a7e24 */ /* 0x000fe2000f8e00ff */
[----:B------:R-:W-:Y:S01]  /*1b10*/  UIADD3.X UR7, UR10, UR51, UR56, UP4, UP3 ;  /* 0x000000330a077290 */ /* 0x000fe2000a7e6438 */
[----:B------:R-:W4:Y:S01]  /*1b20*/  S2R R29, SR_TID.X ;  /* 0x00000000001d7919 */ /* 0x000f220000002100 */
[----:B------:R-:W-:Y:S01]  /*1b30*/  ULDC.64 UR8, c[0x0][0x1a8] ;  /* 0x00006a0000087ab9 */ /* 0x000fe20000000a00 */
[----:B------:R-:W-:Y:S01]  /*1b40*/  IMAD.U32 R11, RZ, RZ, UR18 ;  /* 0x00000012ff0b7e24 */ /* 0x000fe2000f8e00ff */
[----:B------:R-:W-:Y:S01]  /*1b50*/  UIADD3.X UR26, UR13, UR7, UR14, UP2, UP1 ;  /* 0x000000070d1a7290 */ /* 0x000fe200097e240e */
[----:B------:R-:W5:Y:S01]  /*1b60*/  S2R R23, SR_TID.X ;  /* 0x0000000000177919 */ /* 0x000f620000002100 */
[----:B------:R-:W-:-:S02]  /*1b70*/  UIMAD UR7, UR60, UR8, URZ ;  /* 0x000000083c0772a4 */ /* 0x000fc4000f8e023f */
[----:B------:R-:W-:Y:S02]  /*1b80*/  UMOV UR14, 0x4 ;  /* 0x00000004000e7882 */ /* 0x000fe40000000000 */
[----:B------:R-:W-:Y:S02]  /*1b90*/  UIMAD UR24, UR40, UR9, UR7 ;  /* 0x00000009281872a4 */ /* 0x000fe4000f8e0207 */
[----:B------:R-:W-:Y:S02]  /*1ba0*/  ULDC.64 UR4, c[0x0][0x3c8] ;  /* 0x0000f20000047ab9 */ /* 0x000fe40000000a00 */
        /* <DEDUP_REMOVED lines=11> */
[----:B------:R-:W-:Y:S01]  /*1c60*/  UIMAD.WIDE UR8, UR8, UR14, UR4 ;  /* 0x0000000e080872a5 */ /* 0x000fe2000f8e0204 */
[----:B------:R-:W-:Y:S01]  /*1c70*/  SHF.R.S32.HI R22, RZ, 0x1f, R28 ;  /* 0x0000001fff167819 */ /* 0x000fe2000001141c */
[----:B------:R-:W-:Y:S01]  /*1c80*/  UIADD3 UR7, -UR6, UR12, UR23 ;  /* 0x0000000c06077290 */ /* 0x000fe2000fffe117 */
[----:B------:R-:W-:Y:S01]  /*1c90*/  IADD3 R6, P0, R28, UR18, RZ ;  /* 0x000000121c067c10 */ /* 0x000fe2000ff1e0ff */
[----:B------:R-:W-:-:S03]  /*1ca0*/  ULDC.64 UR4, c[0x0][0x200] ;  /* 0x0000800000047ab9 */ /* 0x000fc60000000a00 */
[----:B------:R-:W-:Y:S01]  /*1cb0*/  IADD3.X R7, R22, UR32, RZ, P0, !PT ;  /* 0x0000002016077c10 */ /* 0x000fe200087fe4ff */
[----:B------:R-:W-:Y:S02]  /*1cc0*/  UMOV UR16, UR8 ;  /* 0x0000000800107c82 */ /* 0x000fe40008000000 */
[----:B------:R-:W-:Y:S02]  /*1cd0*/  UIADD3 UR8, UR18, UR17, URZ ;  /* 0x0000001112087290 */ /* 0x000fe4000fffe03f */
[----:B------:R-:W-:Y:S01]  /*1ce0*/  IMAD R7, R7, c[0x0][0x190], RZ ;  /* 0x0000640007077a24 */ /* 0x000fe200078e02ff */
[----:B------:R-:W-:Y:S02]  /*1cf0*/  UMOV UR15, UR9 ;  /* 0x00000009000f7c82 */ /* 0x000fe40008000000 */
[----:B------:R-:W-:Y:S01]  /*1d00*/  UIMAD.WIDE UR8, UR8, UR14, UR4 ;  /* 0x0000000e080872a5 */ /* 0x000fe2000f8e0204 */
[----:B------:R3:W4:Y:S01]  /*1d10*/  R2UR UR4, R10 ;  /* 0x000000000a0473c2 */ /* 0x00072200000e0000 */
[----:B------:R-:W-:-:S02]  /*1d20*/  ULDC UR32, c[0x0][0x2e8] ;  /* 0x0000ba0000207ab9 */ /* 0x000fc40000000800 */
[----:B------:R-:W-:-:S03]  /*1d30*/  UIADD3 UR7, UR7, -UR32, URZ ;  /* 0x8000002007077290 */ /* 0x000fc6000fffe03f */
[----:B------:R-:W-:Y:S02]  /*1d40*/  UMOV UR14, UR8 ;  /* 0x00000008000e7c82 */ /* 0x000fe40008000000 */
[----:B------:R-:W-:Y:S01]  /*1d50*/  USHF.R.S32.HI UR17, URZ, 0x1f, UR7 ;  /* 0x0000001f3f117899 */ /* 0x000fe20008011407 */
[----:B------:R1:W1:Y:S01]  /*1d60*/  R2UR UR5, R12 ;  /* 0x000000000c0573c2 */ /* 0x00026200000e0000 */
[----:B------:R-:W-:Y:S02]  /*1d70*/  UMOV UR13, UR9 ;  /* 0x00000009000d7c82 */ /* 0x000fe40008000000 */
[----:B------:R-:W-:Y:S02]  /*1d80*/  ULEA.HI UR17, UR17, UR7, URZ, 0x6 ;  /* 0x0000000711117291 */ /* 0x000fe4000f8f303f */
[----:B------:R-:W-:Y:S02]  /*1d90*/  UIADD3 UR7, UR34, -0x1, URZ ;  /* 0xffffffff22077890 */ /* 0x000fe4000fffe03f */
[----:B------:R-:W-:-:S04]  /*1da0*/  USHF.R.S32.HI UR17, URZ, 0x6, UR17 ;  /* 0x000000063f117899 */ /* 0x000fc80008011411 */
[----:B------:R-:W-:-:S04]  /*1db0*/  UISETP.LT.AND UP1, UPT, URZ, UR17, UPT ;  /* 0x000000113f00728c */ /* 0x000fc8000bf21270 */
[----:B------:R-:W-:-:S04]  /*1dc0*/  USEL UR17, URZ, UR17, !UP1 ;  /* 0x000000113f117287 */ /* 0x000fc8000c800000 */
[----:B------:R-:W-:Y:S01]  /*1dd0*/  UISETP.GT.AND UP1, UPT, UR34, UR17, UPT ;  /* 0x000000112200728c */ /* 0x000fe2000bf24270 */
[----:B--2---:R-:W-:-:S05]  /*1de0*/  IMAD.MOV.U32 R26, RZ, RZ, R4 ;  /* 0x000000ffff1a7224 */ /* 0x004fca00078e0004 */
[----:B------:R-:W-:-:S05]  /*1df0*/  SHF.R.S32.HI R27, RZ, 0x1f, R26 ;  /* 0x0000001fff1b7819 */ /* 0x000fca000001141a */
[C---:B------:R-:W-:Y:S01]  /*1e00*/  IMAD.WIDE.U32 R4, R6.reuse, c[0x0][0x190], R26 ;  /* 0x0000640006047a25 */ /* 0x040fe200078e001a */
[----:B------:R2:W-:Y:S03]  /*1e10*/  STL [R1+0x4c], R27 ;  /* 0x00004c1b01007387 */ /* 0x0005e60000100800 */
[----:B------:R-:W-:Y:S01]  /*1e20*/  IMAD R6, R6, c[0x0][0x194], R7 ;  /* 0x0000650006067a24 */ /* 0x000fe200078e0207 */
[----:B------:R-:W-:Y:S02]  /*1e30*/  IADD3 R8, P0, R4, UR41, RZ ;  /* 0x0000002904087c10 */ /* 0x000fe4000ff1e0ff */
[----:B------:R-:W-:Y:S02]  /*1e40*/  LEA.HI R7, R24, R23, RZ, 0x5 ;  /* 0x0000001718077211 */ /* 0x000fe400078f28ff */
[----:B------:R-:W-:Y:S02]  /*1e50*/  IADD3.X R9, R5, UR37, R6, P0, !PT ;  /* 0x0000002505097c10 */ /* 0x000fe400087fe406 */
[----:B------:R-:W-:-:S02]  /*1e60*/  LOP3.LUT R6, R7, 0xffffffe0, RZ, 0xc0, !PT ;  /* 0xffffffe007067812 */ /* 0x000fc400078ec0ff */
[----:B------:R-:W-:Y:S02]  /*1e70*/  IADD3 R4, P0, R26, UR28, RZ ;  /* 0x0000001c1a047c10 */ /* 0x000fe4000ff1e0ff */
[----:B------:R-:W-:Y:S01]  /*1e80*/  SHF.R.S32.HI R7, RZ, 0x5, R7 ;  /* 0x00000005ff077819 */ /* 0x000fe20000011407 */
[----:B------:R-:W-:Y:S01]  /*1e90*/  IMAD.IADD R6, R23, 0x1, -R6 ;  /* 0x0000000117067824 */ /* 0x000fe200078e0a06 */
[----:B------:R-:W-:-:S03]  /*1ea0*/  IADD3.X R5, R27, UR31, RZ, P0, !PT ;  /* 0x0000001f1b057c10 */ /* 0x000fc600087fe4ff */
[----:B------:R-:W-:Y:S02]  /*1eb0*/  IMAD R6, R7, UR49, R6 ;  /* 0x0000003107067c24 */ /* 0x000fe4000f8e0206 */
[----:B------:R-:W-:-:S03]  /*1ec0*/  IMAD.WIDE.U32 R4, R11, c[0x0][0x370], R4 ;  /* 0x0000dc000b047a25 */ /* 0x000fc600078e0004 */
[C---:B---3--:R-:W-:Y:S02]  /*1ed0*/  IADD3 R10, P0, R6.reuse, UR27, RZ ;  /* 0x0000001b060a7c10 */ /* 0x048fe4000ff1e0ff */
[----:B------:R-:W-:Y:S02]  /*1ee0*/  IADD3 R5, R5, UR10, RZ ;  /* 0x0000000a05057c10 */ /* 0x000fe4000fffe0ff */
[----:B------:R-:W-:Y:S01]  /*1ef0*/  LEA.HI.X.SX32 R11, R6, UR26, 0x1, P0 ;  /* 0x0000001a060b7c11 */ /* 0x000fe200080f0eff */
[----:B------:R-:W-:Y:S01]  /*1f00*/  IMAD.U32 R6, RZ, RZ, UR40 ;  /* 0x00000028ff067e24 */ /* 0x000fe2000f8e00ff */
[----:B------:R-:W-:-:S03]  /*1f10*/  LEA R14, P0, R10, c[0x0][0x350], 0x2 ;  /* 0x0000d4000a0e7a11 */ /* 0x000fc600078010ff */
[----:B------:R-:W-:Y:S01]  /*1f20*/  IMAD.WIDE.U32 R4, R6, c[0x0][0x378], R4 ;  /* 0x0000de0006047a25 */ /* 0x000fe200078e0004 */
[----:B------:R-:W-:Y:S02]  /*1f30*/  LEA.HI.X R15, R10, c[0x0][0x354], R11, 0x2, P0 ;  /* 0x0000d5000a0f7a11 */ /* 0x000fe400000f140b */
[----:B------:R-:W-:Y:S01]  /*1f40*/  PLOP3.LUT P0, PT, PT, PT, UP1, 0x80, 0x0 ;  /* 0x000000000000781c */ /* 0x000fe20003f0f018 */
[----:B------:R-:W-:Y:S01]  /*1f50*/  IMAD.MOV.U32 R6, RZ, RZ, R4 ;  /* 0x000000ffff067224 */ /* 0x000fe200078e0004 */
[----:B------:R-:W-:Y:S01]  /*1f60*/  IADD3 R7, R5, UR20, RZ ;  /* 0x0000001405077c10 */ /* 0x000fe2000fffe0ff */
[----:B------:R-:W-:Y:S01]  /*1f70*/  IMAD.U32 R5, RZ, RZ, UR40 ;  /* 0x00000028ff057e24 */ /* 0x000fe2000f8e00ff */
[----:B------:R2:W-:Y:S03]  /*1f80*/  STL.64 [R1+0x30], R14 ;  /* 0x0000300e01007387 */ /* 0x0005e60000100a00 */
[----:B------:R-:W-:-:S04]  /*1f90*/  IMAD.WIDE.U32 R8, R5, c[0x0][0x1a8], R8 ;  /* 0x00006a0005087a25 */ /* 0x000fc800078e0008 */
[----:B------:R-:W-:Y:S01]  /*1fa0*/  IMAD R5, R22, c[0x0][0x370], RZ ;  /* 0x0000dc0016057a24 */ /* 0x000fe200078e02ff */
[----:B------:R-:W-:Y:S01]  /*1fb0*/  IADD3 R20, R9, UR24, RZ ;  /* 0x0000001809147c10 */ /* 0x000fe2000fffe0ff */
[----:B------:R-:W-:Y:S01]  /*1fc0*/  IMAD.WIDE.U32 R6, R28, c[0x0][0x370], R6 ;  /* 0x0000dc001c067a25 */ /* 0x000fe200078e0006 */
[----:B------:R-:W-:-:S03]  /*1fd0*/  LEA R30, P3, R8, c[0x0][0x160], 0x1 ;  /* 0x00005800081e7a11 */ /* 0x000fc600078608ff */
[----:B------:R-:W-:Y:S01]  /*1fe0*/  IMAD R5, R28, c[0x0][0x374], R5 ;  /* 0x0000dd001c057a24 */ /* 0x000fe200078e0205 */
[----:B------:R-:W-:Y:S02]  /*1ff0*/  LEA R32, P2, R6, c[0x0][0x330], 0x1 ;  /* 0x0000cc0006207a11 */ /* 0x000fe400078408ff */
[----:B------:R-:W-:Y:S01]  /*2000*/  LEA.HI.X R31, R8, c[0x0][0x164], R20, 0x1, P3 ;  /* 0x00005900081f7a11 */ /* 0x000fe200018f0c14 */
[----:B------:R-:W-:-:S04]  /*2010*/  IMAD.IADD R19, R7, 0x1, R5 ;  /* 0x0000000107137824 */ /* 0x000fc800078e0205 */
[----:B------:R2:W-:Y:S01]  /*2020*/  STL.64 [R1+0x40], R30 ;  /* 0x0000401e01007387 */ /* 0x0005e20000100a00 */
[----:B------:R-:W-:-:S05]  /*2030*/  LEA.HI.X R33, R6, c[0x0][0x334], R19, 0x1, P2 ;  /* 0x0000cd0006217a11 */ /* 0x000fca00010f0c13 */
[----:B------:R2:W-:Y:S01]  /*2040*/  STL.64 [R1+0x38], R32 ;  /* 0x0000382001007387 */ /* 0x0005e20000100a00 */
[----:B-1--4-:R-:W-:Y:S05]  /*2050*/  @P0 BRA `(.L_x_52) ;  /* 0x000008c000000947 */ /* 0x012fea0003800000 */
        /* <DEDUP_REMOVED lines=18> */
.L_x_53:
        /* <DEDUP_REMOVED lines=18> */
.L_x_54:
[----:B------:R1:W5:Y:S01]  /*22a0*/  LDL R13, [R1+0x68] ;  /* 0x00006800010d7983 */ /* 0x0003620000100800 */
[----:B------:R-:W-:-:S03]  /*22b0*/  ULDC.64 UR8, c[0x0][0x3a0] ;  /* 0x0000e80000087ab9 */ /* 0x000fc60000000a00 */
[----:B------:R1:W5:Y:S01]  /*22c0*/  LDL R12, [R1+0x6c] ;  /* 0x00006c00010c7983 */ /* 0x0003620000100800 */
[----:B------:R-:W-:Y:S01]  /*22d0*/  IMAD.U32 R4, RZ, RZ, UR23 ;  /* 0x00000017ff047e24 */ /* 0x000fe2000f8e00ff */
[----:B------:R-:W-:Y:S01]  /*22e0*/  UIMAD UR7, UR19, UR8, URZ ;  /* 0x00000008130772a4 */ /* 0x000fe2000f8e023f */
[----:B------:R-:W-:Y:S01]  /*22f0*/  BSSY B0, `(.L_x_55) ;  /* 0x000001d000007945 */ /* 0x000fe20003800000 */
[----:B------:R-:W-:Y:S01]  /*2300*/  UIMAD UR6, UR22, -0x40, UR6 ;  /* 0xffffffc0160678a4 */ /* 0x000fe2000f8e0206 */
[----:B------:R-:W-:Y:S01]  /*2310*/  IMAD.WIDE.U32 R4, R4, c[0x0][0x3a0], R26 ;  /* 0x0000e80004047a25 */ /* 0x000fe200078e001a */
[----:B------:R-:W-:-:S03]  /*2320*/  UIMAD UR7, UR23, UR9, UR7 ;  /* 0x00000009170772a4 */ /* 0x000fc6000f8e0207 */
[----:B------:R-:W-:Y:S01]  /*2330*/  ULDC.64 UR8, c[0x0][0x3b8] ;  /* 0x0000ee0000087ab9 */ /* 0x000fe20000000a00 */
[----:B------:R-:W-:Y:S02]  /*2340*/  IADD3 R6, P0, R4, UR14, RZ ;  /* 0x0000000e04067c10 */ /* 0x000fe4000ff1e0ff */
[----:B------:R-:W-:Y:S01]  /*2350*/  MOV R4, UR7 ;  /* 0x0000000700047c02 */ /* 0x000fe20008000f00 */
[----:B------:R-:W-:Y:S01]  /*2360*/  UIMAD UR7, UR60, UR8, URZ ;  /* 0x000000083c0772a4 */ /* 0x000fe2000f8e023f */
[----:B------:R-:W-:Y:S02]  /*2370*/  ISETP.GE.AND P4, PT, R28, UR6, PT ;  /* 0x000000061c007c0c */ /* 0x000fe4000bf86270 */
        /* <DEDUP_REMOVED lines=20> */
.L_x_56:
[----:B-1----:R-:W-:Y:S05]  /*24c0*/  BSYNC B0 ;  /* 0x0000000000007941 */ /* 0x002fea0003800000 */
.L_x_55:
        /* <DEDUP_REMOVED lines=19> */
.L_x_58:
[----:B------:R-:W-:Y:S05]  /*2600*/  BSYNC B0 ;  /* 0x0000000000007941 */ /* 0x000fea0003800000 */
.L_x_57:
[----:B------:R-:W-:Y:S01]  /*2610*/  ULDC.64 UR6, c[0x0][0x3a8] ;  /* 0x0000ea0000067ab9 */ /* 0x000fe20000000a00 */
[----:B-1----:R-:W-:Y:S01]  /*2620*/  IMAD.U32 R4, RZ, RZ, UR23 ;  /* 0x00000017ff047e24 */ /* 0x002fe2000f8e00ff */
[----:B------:R-:W-:Y:S01]  /*2630*/  UIMAD UR6, UR19, UR6, URZ ;  /* 0x00000006130672a4 */ /* 0x000fe2000f8e023f */
[----:B------:R-:W-:Y:S02]  /*2640*/  BSSY B0, `(.L_x_59) ;  /* 0x000001b000007945 */ /* 0x000fe40003800000 */
[----:B------:R-:W-:Y:S01]  /*2650*/  IMAD.WIDE.U32 R4, R4, c[0x0][0x3a8], R26 ;  /* 0x0000ea0004047a25 */ /* 0x000fe200078e001a */
[----:B------:R-:W-:-:S04]  /*2660*/  UIMAD UR6, UR23, UR7, UR6 ;  /* 0x00000007170672a4 */ /* 0x000fc8000f8e0206 */
[----:B------:R-:W-:Y:S02]  /*2670*/  IADD3 R6, P0, R4, UR10, RZ ;  /* 0x0000000a04067c10 */ /* 0x000fe4000ff1e0ff */
[----:B------:R-:W-:Y:S01]  /*2680*/  MOV R4, UR6 ;  /* 0x0000000600047c02 */ /* 0x000fe20008000f00 */
[----:B------:R-:W-:Y:S02]  /*2690*/  ULDC.64 UR6, c[0x0][0x3c0] ;  /* 0x0000f00000067ab9 */ /* 0x000fe40000000a00 */
[----:B------:R-:W-:Y:S01]  /*26a0*/  UIMAD UR6, UR60, UR6, URZ ;  /* 0x000000063c0672a4 */ /* 0x000fe2000f8e023f */
[----:B------:R-:W-:Y:S01]  /*26b0*/  IADD3.X R7, R5, UR11, R4, P0, !PT ;  /* 0x0000000b05077c10 */ /* 0x000fe200087fe404 */
[----:B------:R-:W-:Y:S02]  /*26c0*/  IMAD.U32 R4, RZ, RZ, UR40 ;  /* 0x00000028ff047e24 */ /* 0x000fe4000f8e00ff */
[----:B------:R-:W-:Y:S02]  /*26d0*/  UIMAD UR6, UR40, UR7, UR6 ;  /* 0x00000007280672a4 */ /* 0x000fe4000f8e0206 */
        /* <DEDUP_REMOVED lines=17> */
.L_x_60:
[----:B------:R-:W-:Y:S05]  /*27f0*/  BSYNC B0 ;  /* 0x0000000000007941 */ /* 0x000fea0003800000 */
.L_x_59:
[----:B------:R-:W-:Y:S05]  /*2800*/  @P3 BRA `(.L_x_61) ;  /* 0x000068b000003947 */ /* 0x000fea0003800000 */
[----:B-1----:R-:W-:Y:S01]  /*2810*/  IADD3 R4, P0, R28, 0x20, RZ ;  /* 0x000000201c047810 */ /* 0x002fe20007f1e0ff */
[----:B------:R-:W-:Y:S01]  /*2820*/  IMAD.MOV.U32 R7, RZ, RZ, R10 ;  /* 0x000000ffff077224 */ /* 0x000fe200078e000a */
[----:B------:R-:W-:-:S03]  /*2830*/  ISETP.GE.AND P1, PT, R26, c[0x0][0x220], PT ;  /* 0x000088001a007a0c */ /* 0x000fc60003f26270 */
[----:B------:R-:W-:Y:S01]  /*2840*/  IMAD.X R5, RZ, RZ, R22, P0 ;  /* 0x000000ffff057224 */ /* 0x000fe200000e0616 */
[----:B-----5:R-:W-:Y:S01]  /*2850*/  ISETP.GE.AND P0, PT, R13, c[0x0][0x220], PT ;  /* 0x000088000d007a0c */ /* 0x020fe20003f06270 */
[----:B------:R-:W-:-:S04]  /*2860*/  IMAD.WIDE.U32 R6, R4, c[0x0][0x3a8], R6 ;  /* 0x0000ea0004067a25 */ /* 0x000fc800078e0006 */
[----:B------:R-:W-:-:S04]  /*2870*/  IMAD R5, R5, c[0x0][0x3a8], RZ ;  /* 0x0000ea0005057a24 */ /* 0x000fc800078e02ff */
[----:B------:R-:W-:Y:S01]  /*2880*/  IMAD R5, R4, c[0x0][0x3ac], R5 ;  /* 0x0000eb0004057a24 */ /* 0x000fe200078e0205 */
[----:B------:R-:W-:-:S03]  /*2890*/  LEA R4, P2, R6, c[0x0][0x348], 0x1 ;  /* 0x0000d20006047a11 */ /* 0x000fc600078408ff */
[----:B------:R-:W-:-:S05]  /*28a0*/  IMAD.IADD R5, R7, 0x1, R5 ;  /* 0x0000000107057824 */ /* 0x000fca00078e0205 */
[----:B------:R-:W-:-:S05]  /*28b0*/  LEA.HI.X R5, R6, c[0x0][0x34c], R5, 0x1, P2 ;  /* 0x0000d30006057a11 */ /* 0x000fca00010f0c05 */
[----:B------:R1:W-:Y:S04]  /*28c0*/  @!P1 STG.E.128 [R4.64], RZ ;  /* 0x000000ff04009986 */ /* 0x0003e8000c101d04 */
[----:B------:R1:W-:Y:S01]  /*28d0*/  @!P0 STG.E.128 [R4.64+0x80], RZ ;  /* 0x000080ff04008986 */ /* 0x0003e2000c101d04 */
[----:B------:R-:W-:-:S13]  /*28e0*/  ISETP.GE.AND P0, PT, R12, c[0x0][0x220], PT ;  /* 0x000088000c007a0c */ /* 0x000fda0003f06270 */
[----:B------:R-:W-:Y:S05]  /*28f0*/  @P0 BRA `(.L_x_61) ;  /* 0x000067c000000947 */ /* 0x000fea0003800000 */
[----:B------:R3:W-:Y:S01]  /*2900*/  STG.E.128 [R4.64+0x100], RZ ;  /* 0x000100ff04007986 */ /* 0x0007e2000c101d04 */
[----:B------:R-:W-:Y:S05]  /*2910*/  BRA `(.L_x_61) ;  /* 0x000067a000007947 */ /* 0x000fea0003800000 */
.L_x_52:
[----:B------:R-:W3:Y:S01]  /*2920*/  LDL R25, [R1+0x2c] ;  /* 0x00002c0001197983 */ /* 0x000ee20000100800 */
[----:B------:R-:W-:Y:S01]  /*2930*/  PLOP3.LUT P0, PT, PT, PT, UP6, 0x80, 0x0 ;  /* 0x000000000000781c */ /* 0x000fe20003f0f068 */
[----:B------:R-:W-:Y:S01]  /*2940*/  ULDC.64 UR8, c[0x0][0x1a0] ;  /* 0x0000680000087ab9 */ /* 0x000fe20000000a00 */
[----:B------:R-:W-:Y:S01]  /*2950*/  MOV R4, UR23 ;  /* 0x0000001700047c02 */ /* 0x000fe20008000f00 */
[----:B------:R-:W-:Y:S01]  /*2960*/  UIMAD UR8, UR19, UR8, URZ ;  /* 0x00000008130872a4 */ /* 0x000fe2000f8e023f */
[----:B------:R-:W-:Y:S03]  /*2970*/  BSSY B0, `(.L_x_62) ;  /* 0x0000032000007945 */ /* 0x000fe60003800000 */
[----:B------:R-:W-:Y:S01]  /*2980*/  UIMAD UR8, UR23, UR9, UR8 ;  /* 0x00000009170872a4 */ /* 0x000fe2000f8e0208 */
[----:B------:R-:W-:-:S05]  /*2990*/  IMAD.WIDE.U32 R4, R4, c[0x0][0x1a0], R26 ;  /* 0x0000680004047a25 */ /* 0x000fca00078e001a */
[----:B------:R-:W-:Y:S01]  /*29a0*/  @P0 BAR.SYNC.DEFER_BLOCKING 0x0 ;  /* 0x0000000000000b1d */ /* 0x000fe20000010000 */
[----:B------:R-:W-:Y:S01]  /*29b0*/  MOV R11, UR8 ;  /* 0x00000008000b7c02 */ /* 0x000fe20008000f00 */
[----:B------:R-:W-:Y:S01]  /*29c0*/  UIMAD UR8, UR22, -0x40, UR6 ;  /* 0xffffffc0160878a4 */ /* 0x000fe2000f8e0206 */
[----:B------:R-:W-:Y:S01]  /*29d0*/  IADD3 R10, P0, R4, UR33, RZ ;  /* 0x00000021040a7c10 */ /* 0x000fe2000ff1e0ff */
[----:B------:R-:W-:-:S03]  /*29e0*/  IMAD R4, R21, c[0x0][0x1b8], RZ ;  /* 0x00006e0015047a24 */ /* 0x000fc600078e02ff */
[----:B------:R-:W-:Y:S01]  /*29f0*/  IADD3.X R11, R5, UR35, R11, P0, !PT ;  /* 0x00000023050b7c10 */ /* 0x000fe200087fe40b */
[----:B------:R-:W-:Y:S01]  /*2a00*/  IMAD R4, R17, c[0x0][0x1bc], R4 ;  /* 0x00006f0011047a24 */ /* 0x000fe200078e0204 */
[----:B------:R-:W-:-:S03]  /*2a10*/  ISETP.GE.AND P6, PT, R28, UR8, PT ;  /* 0x000000081c007c0c */ /* 0x000fc6000bfc6270 */
[----:B------:R-:W-:-:S05]  /*2a20*/  IMAD.WIDE.U32 R10, R17, c[0x0][0x1b8], R10 ;  /* 0x00006e00110a7a25 */ /* 0x000fca00078e000a */
[----:B------:R-:W-:-:S05]  /*2a30*/  IADD3 R18, R11, R4, RZ ;  /* 0x000000040b127210 */ /* 0x000fca0007ffe0ff */
[----:B---3--:R1:W-:Y:S04]  /*2a40*/  @P6 STS.128 [R25+0x12000], RZ ;  /* 0x012000ff19006388 */ /* 0x0083e80000000c00 */
[----:B------:R1:W-:Y:S04]  /*2a50*/  @P6 STS.128 [R25+0x14000], RZ ;  /* 0x014000ff19006388 */ /* 0x0003e80000000c00 */
[----:B------:R1:W-:Y:S01]  /*2a60*/  @P6 STS.128 [R25+0x16000], RZ ;  /* 0x016000ff19006388 */ /* 0x0003e20000000c00 */
[----:B------:R-:W-:Y:S05]  /*2a70*/  @P6 BRA `(.L_x_63) ;  /* 0x0000021000006947 */ /* 0x000fea0003800000 */
[----:B------:R-:W3:Y:S04]  /*2a80*/  LDL R13, [R1+0x68] ;  /* 0x00006800010d7983 */ /* 0x000ee80000100800 */
        /* <DEDUP_REMOVED lines=8> */
[C---:B--2---:R-:W-:Y:S01]  /*2b10*/  @!P4 LEA R14, P1, R4.reuse, c[0x0][0x170], 0x1 ;  /* 0x00005c00040eca11 */ /* 0x044fe200078208ff */
[----:B------:R2:W-:Y:S03]  /*2b20*/  @P4 STS.128 [R25+0x12000], RZ ;  /* 0x012000ff19004388 */ /* 0x0005e60000000c00 */
[----:B------:R-:W-:-:S05]  /*2b30*/  @!P4 LEA.HI.X R15, R4, c[0x0][0x174], R16, 0x1, P1 ;  /* 0x00005d00040fca11 */ /* 0x000fca00008f0c10 */
[----:B------:R-:W-:Y:S01]  /*2b40*/  @!PT LDS RZ, [RZ] ;  /* 0x00000000fffff984 */ /* 0x000fe20000000800 */
[----:B------:R-:W-:Y:S01]  /*2b50*/  @!PT LDS RZ, [RZ] ;  /* 0x00000000fffff984 */ /* 0x000fe20000000800 */
[----:B------:R-:W-:Y:S01]  /*2b60*/  @!PT LDS RZ, [RZ] ;  /* 0x00000000fffff984 */ /* 0x000fe20000000800 */
[----:B------:R2:W-:Y:S01]  /*2b70*/  @!P4 LDGSTS.E.BYPASS.LTC128B.128 [R25+0x12000], [R14.64] ;  /* 0x120000000e19cfae */ /* 0x0005e2000b901d44 */
[----:B---3--:R-:W-:Y:S02]  /*2b80*/  ISETP.GE.AND P3, PT, R13, c[0x0][0x220], PT ;  /* 0x000088000d007a0c */ /* 0x008fe40003f66270 */
        /* <DEDUP_REMOVED lines=10> */
[----:B--2---:R-:W-:-:S04]  /*2c30*/  LEA R12, P0, R4, c[0x0][0x170], 0x1 ;  /* 0x00005c00040c7a11 */ /* 0x004fc800078008ff */
[----:B------:R-:W-:-:S05]  /*2c40*/  LEA.HI.X R13, R4, c[0x0][0x174], R16, 0x1, P0 ;  /* 0x00005d00040d7a11 */ /* 0x000fca00000f0c10 */
[----:B------:R-:W-:Y:S01]  /*2c50*/  @!PT LDS RZ, [RZ] ;  /* 0x00000000fffff984 */ /* 0x000fe20000000800 */
[----:B------:R-:W-:Y:S01]  /*2c60*/  @!PT LDS RZ, [RZ] ;  /* 0x00000000fffff984 */ /* 0x000fe20000000800 */
[----:B------:R-:W-:Y:S01]  /*2c70*/  @!PT LDS RZ, [RZ] ;  /* 0x00000000fffff984 */ /* 0x000fe20000000800 */
[----:B------:R2:W-:Y:S04]  /*2c80*/  LDGSTS.E.BYPASS.LTC128B.128 [R25+0x16000], [R12.64+0x100] ;  /* 0x160001000c197fae */ /* 0x0005e8000b901d44 */
.L_x_63:
[----:B------:R-:W-:Y:S05]  /*2c90*/  BSYNC B0 ;  /* 0x0000000000007941 */ /* 0x000fea0003800000 */
.L_x_62:
[----:B------:R-:W-:Y:S01]  /*2ca0*/  IADD3 R16, R28, 0x20, RZ ;  /* 0x000000201c107810 */ /* 0x000fe20007ffe0ff */
[----:B------:R-:W-:Y:S03]  /*2cb0*/  BSSY B0, `(.L_x_64) ;  /* 0x0000029000007945 */ /* 0x000fe60003800000 */
[----:B------:R-:W-:-:S13]  /*2cc0*/  ISETP.GE.AND P5, PT, R16, UR8, PT ;  /* 0x0000000810007c0c */ /* 0x000fda000bfa6270 */
[----:B------:R3:W-:Y:S04]  /*2cd0*/  @P5 STS.128 [R25+0x13000], RZ ;  /* 0x013000ff19005388 */ /* 0x0007e80000000c00 */
[----:B------:R3:W-:Y:S04]  /*2ce0*/  @P5 STS.128 [R25+0x15000], RZ ;  /* 0x015000ff19005388 */ /* 0x0007e80000000c00 */
[----:B------:R3:W-:Y:S01]  /*2cf0*/  @P5 STS.128 [R25+0x17000], RZ ;  /* 0x017000ff19005388 */ /* 0x0007e20000000c00 */
[----:B------:R-:W-:Y:S05]  /*2d00*/  @P5 BRA `(.L_x_65) ;  /* 0x0000023000005947 */ /* 0x000fea0003800000 */
[----:B--2---:R-:W2:Y:S04]  /*2d10*/  LDL R13, [R1+0x68] ;  /* 0x00006800010d7983 */ /* 0x004ea80000100800 */
[----:B------:R-:W4:Y:S01]  /*2d20*/  LDL R12, [R1+0x6c] ;  /* 0x00006c00010c7983 */ /* 0x000f220000100800 */
        /* <DEDUP_REMOVED lines=10> */
[----:B--2---:R-:W-:Y:S02]  /*2dd0*/  ISETP.GE.AND P2, PT, R13, c[0x0][0x220], PT ;  /* 0x000088000d007a0c */ /* 0x004fe40003f46270 */
[----:B----4-:R-:W-:Y:S02]  /*2de0*/  ISETP.GE.AND P0, PT, R12, c[0x0][0x220], PT ;  /* 0x000088000c007a0c */ /* 0x010fe40003f06270 */
        /* <DEDUP_REMOVED lines=21> */
.L_x_65:
[----:B------:R-:W-:Y:S05]  /*2f40*/  BSYNC B0 ;  /* 0x0000000000007941 */ /* 0x000fea0003800000 */
.L_x_64:
        /* <DEDUP_REMOVED lines=29> */
.L_x_67:
[----:B------:R-:W-:Y:S05]  /*3120*/  BSYNC B0 ;  /* 0x0000000000007941 */ /* 0x000fea0003800000 */
.L_x_66:
[----:B------:R-:W-:Y:S01]  /*3130*/  ISETP.GE.AND P3, PT, R16, UR8, PT ;  /* 0x0000000810007c0c */ /* 0x000fe2000bf66270 */
[----:B------:R-:W-:Y:S01]  /*3140*/  BSSY B0, `(.L_x_68) ;  /* 0x0000027000007945 */ /* 0x000fe20003800000 */
[----:B-12---:R-:W-:-:S11]  /*3150*/  MOV R12, 0x20 ;  /* 0x00000020000c7802 */ /* 0x006fd60000000f00 */
[----:B------:R1:W-:Y:S04]  /*3160*/  @P3 STS.128 [R25+0x7000], RZ ;  /* 0x007000ff19003388 */ /* 0x0003e80000000c00 */
[----:B------:R1:W-:Y:S04]  /*3170*/  @P3 STS.128 [R25+0x9000], RZ ;  /* 0x009000ff19003388 */ /* 0x0003e80000000c00 */
[----:B------:R1:W-:Y:S01]  /*3180*/  @P3 STS.128 [R25+0xb000], RZ ;  /* 0x00b000ff19003388 */ /* 0x0003e20000000c00 */
[----:B------:R-:W-:Y:S05]  /*3190*/  @P3 BRA `(.L_x_69) ;  /* 0x0000021000003947 */ /* 0x000fea0003800000 */
[----:B------:R-:W2:Y:S04]  /*31a0*/  LDL R10, [R1+0x68] ;  /* 0x00006800010a7983 */ /* 0x000ea80000100800 */
[----:B------:R-:W5:Y:S01]  /*31b0*/  LDL R13, [R1+0x6c] ;  /* 0x00006c00010d7983 */ /* 0x000f620000100800 */
        /* <DEDUP_REMOVED lines=8> */
[----:B--2---:R-:W-:Y:S02]  /*3240*/  ISETP.GE.AND P1, PT, R10, c[0x0][0x220], PT ;  /* 0x000088000a007a0c */ /* 0x004fe40003f26270 */
        /* <DEDUP_REMOVED lines=9> */
[----:B-----5:R-:W-:-:S03]  /*32e0*/  ISETP.GE.AND P0, PT, R13, c[0x0][0x220], PT ;  /* 0x000088000d007a0c */ /* 0x020fc60003f06270 */
        /* <DEDUP_REMOVED lines=12> */
.L_x_69:
[----:B------:R-:W-:Y:S05]  /*33b0*/  BSYNC B0 ;  /* 0x0000000000007941 */ /* 0x000fea0003800000 */
.L_x_68:
        /* <DEDUP_REMOVED lines=26> */
.L_x_71:
[----:B------:R-:W-:Y:S05]  /*3560*/  BSYNC B0 ;  /* 0x0000000000007941 */ /* 0x000fea0003800000 */
.L_x_70:
        /* <DEDUP_REMOVED lines=10> */
[----:B------:R-:W-:Y:S01]  /*3610*/  @!P2 IMAD.MOV.U32 R9, RZ, RZ, c[0x0][0x194] ;  /* 0x00006500ff09a624 */ /* 0x000fe200078e00ff */
[----:B-----5:R-:W-:Y:S01]  /*3620*/  ISETP.GE.AND P1, PT, R4, c[0x0][0x220], PT ;  /* 0x0000880004007a0c */ /* 0x020fe20003f26270 */
[----:B------:R-:W-:-:S04]  /*3630*/  IMAD.WIDE.U32 R4, R12, c[0x0][0x190], RZ ;  /* 0x000064000c047a25 */ /* 0x000fc800078e00ff */
[----:B------:R-:W-:Y:S01]  /*3640*/  IMAD R12, R12, c[0x0][0x194], RZ ;  /* 0x000065000c0c7a24 */ /* 0x000fe200078e02ff */
[----:B------:R-:W-:Y:S02]  /*3650*/  IADD3 R4, P0, R8, R4, RZ ;  /* 0x0000000408047210 */ /* 0x000fe40007f1e0ff */
[C---:B------:R-:W-:Y:S02]  /*3660*/  @!P2 LEA R8, P4, R7.reuse, R30, 0x6 ;  /* 0x0000001e0708a211 */ /* 0x040fe400078830ff */
[----:B------:R-:W-:Y:S02]  /*3670*/  IADD3.X R5, R20, R5, R12, P0, !PT ;  /* 0x0000000514057210 */ /* 0x000fe400007fe40c */
[----:B--2---:R-:W-:Y:S02]  /*3680*/  ISETP.GE.AND P0, PT, R6, c[0x0][0x220], PT ;  /* 0x0000880006007a0c */ /* 0x004fe40003f06270 */
[----:B------:R-:W-:Y:S02]  /*3690*/  @!P1 LEA R6, P3, R4, c[0x0][0x160], 0x1 ;  /* 0x0000580004069a11 */ /* 0x000fe400078608ff */
[----:B------:R-:W-:-:S02]  /*36a0*/  @!P2 LEA.HI.X R9, R7, R31, R9, 0x6, P4 ;  /* 0x0000001f0709a211 */ /* 0x000fc400020f3409 */
        /* <DEDUP_REMOVED lines=18> */
.L_x_73:
[----:B------:R-:W-:Y:S05]  /*37d0*/  BSYNC B0 ;  /* 0x0000000000007941 */ /* 0x000fea0003800000 */
.L_x_72:
[----:B-1----:R-:W5:Y:S02]  /*37e0*/  LDL R6, [R1+0x80] ;  /* 0x0000800001067983 */ /* 0x002f640000100800 */
[C---:B-----5:R-:W-:Y:S01]  /*37f0*/  IADD3 R5, R6.reuse, 0x8, RZ ;  /* 0x0000000806057810 */ /* 0x060fe20007ffe0ff */
[C---:B------:R-:W-:Y:S01]  /*3800*/  IMAD.SHL.U32 R7, R6.reuse, 0x4, RZ ;  /* 0x0000000406077824 */ /* 0x040fe200078e00ff */
[----:B------:R-:W-:Y:S02]  /*3810*/  SHF.R.S32.HI R4, RZ, 0x1f, R6 ;  /* 0x0000001fff047819 */ /* 0x000fe40000011406 */
[C---:B------:R-:W-:Y:S02]  /*3820*/  ISETP.GE.AND P2, PT, R6.reuse, UR8, PT ;  /* 0x0000000806007c0c */ /* 0x040fe4000bf46270 */
[----:B------:R-:W-:Y:S01]  /*3830*/  ISETP.GE.AND P1, PT, R5, UR8, PT ;  /* 0x0000000805007c0c */ /* 0x000fe2000bf26270 */
[----:B------:R1:W-:Y:S01]  /*3840*/  STL [R1+0x74], R7 ;  /* 0x0000740701007387 */ /* 0x0003e20000100800 */
[----:B------:R-:W-:Y:S01]  /*3850*/  SHF.L.U64.HI R6, R6, 0x2, R4 ;  /* 0x0000000206067819 */ /* 0x000fe20000010204 */
[----:B------:R-:W-:Y:S01]  /*3860*/  ULDC.64 UR8, c[0x0][0x198] ;  /* 0x0000660000087ab9 */ /* 0x000fe20000000a00 */
[----:B------:R-:W-:-:S03]  /*3870*/  IADD3 R4, P0, R7, UR14, RZ ;  /* 0x0000000e07047c10 */ /* 0x000fc6000ff1e0ff */
[----:B------:R5:W-:Y:S01]  /*3880*/  STL [R1+0x70], R6 ;  /* 0x0000700601007387 */ /* 0x000be20000100800 */
[----:B------:R-:W-:Y:S01]  /*3890*/  IADD3.X R5, R6, UR13, RZ, P0, !PT ;  /* 0x0000000d06057c10 */ /* 0x000fe200087fe4ff */
[----:B-1----:R-:W-:Y:S02]  /*38a0*/  IMAD.MOV.U32 R7, RZ, RZ, 0x7f800000 ;  /* 0x7f800000ff077424 */ /* 0x002fe400078e00ff */
[----:B-----5:R-:W-:-:S04]  /*38b0*/  IMAD.MOV.U32 R6, RZ, RZ, 0x7f800000 ;  /* 0x7f800000ff067424 */ /* 0x020fc800078e00ff */
[----:B------:R1:W5:Y:S04]  /*38c0*/  @!P2 LDG.E R7, [R4.64] ;  /* 0x000000040407a981 */ /* 0x000368000c1e1900 */
[----:B--2---:R1:W2:Y:S01]  /*38d0*/  @!P1 LDG.E R6, [R4.64+0x20] ;  /* 0x0000200404069981 */ /* 0x0042a2000c1e1900 */
[----:B------:R-:W-:Y:S01]  /*38e0*/  UIMAD UR8, UR19, UR8, URZ ;  /* 0x00000008130872a4 */ /* 0x000fe2000f8e023f */
[----:B------:R-:W-:Y:S02]  /*38f0*/  BSSY B0, `(.L_x_74) ;  /* 0x0000032000007945 */ /* 0x000fe40003800000 */
[----:B------:R-:W-:Y:S01]  /*3900*/  @P6 STS.128 [R25+0xc000], RZ ;  /* 0x00c000ff19006388 */ /* 0x000fe20000000c00 */
[----:B------:R-:W-:-:S03]  /*3910*/  UIMAD UR8, UR23, UR9, UR8 ;  /* 0x00000009170872a4 */ /* 0x000fc6000f8e0208 */
[----:B------:R-:W-:Y:S04]  /*3920*/  @P6 STS.128 [R25+0xe000], RZ ;  /* 0x00e000ff19006388 */ /* 0x000fe80000000c00 */
[----:B------:R-:W-:Y:S01]  /*3930*/  @P6 STS.128 [R25+0x10000], RZ ;  /* 0x010000ff19006388 */ /* 0x000fe20000000c00 */
[----:B-1----:R-:W-:-:S05]  /*3940*/  MOV R4, UR23 ;  /* 0x0000001700047c02 */ /* 0x002fca0008000f00 */
[----:B------:R-:W-:Y:S01]  /*3950*/  IMAD.WIDE.U32 R4, R4, c[0x0][0x198], R26 ;  /* 0x0000660004047a25 */ /* 0x000fe200078e001a */
[----:B--2---:R1:W-:Y:S04]  /*3960*/  STL [R1+0x64], R6 ;  /* 0x0000640601007387 */ /* 0x0043e80000100800 */
[----:B-----5:R2:W-:Y:S01]  /*3970*/  STL [R1+0x60], R7 ;  /* 0x0000600701007387 */ /* 0x0205e20000100800 */
[----:B-1----:R-:W-:Y:S01]  /*3980*/  IADD3 R6, P0, R4, UR29, RZ ;  /* 0x0000001d04067c10 */ /* 0x002fe2000ff1e0ff */
[----:B------:R-:W-:-:S05]  /*3990*/  IMAD.U32 R4, RZ, RZ, UR8 ;  /* 0x00000008ff047e24 */ /* 0x000fca000f8e00ff */
[----:B--2---:R-:W-:Y:S01]  /*39a0*/  IADD3.X R7, R5, UR30, R4, P0, !PT ;  /* 0x0000001e05077c10 */ /* 0x004fe200087fe404 */
[----:B------:R-:W-:-:S04]  /*39b0*/  IMAD R4, R21, c[0x0][0x1b0], RZ ;  /* 0x00006c0015047a24 */ /* 0x000fc800078e02ff */
[C---:B------:R-:W-:Y:S02]  /*39c0*/  IMAD R4, R17.reuse, c[0x0][0x1b4], R4 ;  /* 0x00006d0011047a24 */ /* 0x040fe400078e0204 */
[----:B------:R-:W-:-:S05]  /*39d0*/  IMAD.WIDE.U32 R6, R17, c[0x0][0x1b0], R6 ;  /* 0x00006c0011067a25 */ /* 0x000fca00078e0006 */
[----:B------:R-:W-:Y:S01]  /*39e0*/  IADD3 R9, R7, R4, RZ ;  /* 0x0000000407097210 */ /* 0x000fe20007ffe0ff */
[----:B------:R-:W-:Y:S05]  /*39f0*/  @P6 BRA `(.L_x_75) ;  /* 0x0000021000006947 */ /* 0x000fea0003800000 */
[----:B------:R-:W2:Y:S04]  /*3a00*/  LDL R8, [R1+0x68] ;  /* 0x0000680001087983 */ /* 0x000ea80000100800 */
[----:B------:R-:W5:Y:S01]  /*3a10*/  LDL R10, [R1+0x6c] ;  /* 0x00006c00010a7983 */ /* 0x000f620000100800 */
        /* <DEDUP_REMOVED lines=8> */
[----:B-----5:R-:W-:-:S03]  /*3aa0*/  ISETP.GE.AND P0, PT, R10, c[0x0][0x220], PT ;  /* 0x000088000a007a0c */ /* 0x020fc60003f06270 */
        /* <DEDUP_REMOVED lines=22> */
.L_x_75:
[----:B------:R-:W-:Y:S05]  /*3c10*/  BSYNC B0 ;  /* 0x0000000000007941 */ /* 0x000fea0003800000 */
.L_x_74:
[----:B------:R2:W-:Y:S01]  /*3c20*/  @P5 STS.128 [R25+0xd000], RZ ;  /* 0x00d000ff19005388 */ /* 0x0005e20000000c00 */
[----:B------:R-:W-:Y:S03]  /*3c30*/  BSSY B0, `(.L_x_76) ;  /* 0x0000026000007945 */ /* 0x000fe60003800000 */
[----:B------:R2:W-:Y:S04]  /*3c40*/  @P5 STS.128 [R25+0xf000], RZ ;  /* 0x00f000ff19005388 */ /* 0x0005e80000000c00 */
[----:B------:R2:W-:Y:S01]  /*3c50*/  @P5 STS.128 [R25+0x11000], RZ ;  /* 0x011000ff19005388 */ /* 0x0005e20000000c00 */
[----:B------:R-:W-:Y:S05]  /*3c60*/  @P5 BRA `(.L_x_77) ;  /* 0x0000022000005947 */ /* 0x000fea0003800000 */
[----:B-1----:R-:W5:Y:S04]  /*3c70*/  LDL R10, [R1+0x68] ;  /* 0x00006800010a7983 */ /* 0x002f680000100800 */
[----:B--2---:R-:W2:Y:S01]  /*3c80*/  LDL R8, [R1+0x6c] ;  /* 0x00006c0001087983 */ /* 0x004ea20000100800 */
[----:B------:R-:W-:Y:S01]  /*3c90*/  IADD3 R4, P0, R28, 0x20, RZ ;  /* 0x000000201c047810 */ /* 0x000fe20007f1e0ff */
[----:B------:R-:W-:Y:S01]  /*3ca0*/  IMAD.MOV.U32 R7, RZ, RZ, R9 ;  /* 0x000000ffff077224 */ /* 0x000fe200078e0009 */
[----:B------:R-:W-:-:S03]  /*3cb0*/  ISETP.GE.AND P3, PT, R26, c[0x0][0x220], PT ;  /* 0x000088001a007a0c */ /* 0x000fc60003f66270 */
[----:B------:R-:W-:-:S04]  /*3cc0*/  IMAD.X R5, RZ, RZ, R22, P0 ;  /* 0x000000ffff057224 */ /* 0x000fc800000e0616 */
[----:B------:R-:W-:-:S06]  /*3cd0*/  IMAD R5, R5, c[0x0][0x198], RZ ;  /* 0x0000660005057a24 */ /* 0x000fcc00078e02ff */
[----:B------:R1:W-:Y:S01]  /*3ce0*/  @P3 STS.128 [R25+0xd000], RZ ;  /* 0x00d000ff19003388 */ /* 0x0003e20000000c00 */
[----:B-----5:R-:W-:Y:S01]  /*3cf0*/  ISETP.GE.AND P2, PT, R10, c[0x0][0x220], PT ;  /* 0x000088000a007a0c */ /* 0x020fe20003f46270 */
[----:B------:R-:W-:Y:S01]  /*3d00*/  IMAD.WIDE.U32 R10, R4, c[0x0][0x198], R6 ;  /* 0x00006600040a7a25 */ /* 0x000fe200078e0006 */
[----:B--2---:R-:W-:-:S03]  /*3d10*/  ISETP.GE.AND P0, PT, R8, c[0x0][0x220], PT ;  /* 0x0000880008007a0c */ /* 0x004fc60003f06270 */
        /* <DEDUP_REMOVED lines=23> */
.L_x_77:
[----:B------:R-:W-:Y:S05]  /*3e90*/  BSYNC B0 ;  /* 0x0000000000007941 */ /* 0x000fea0003800000 */
.L_x_76:
[----:B-1----:R-:W5:Y:S04]  /*3ea0*/  LDL R6, [R1] ;  /* 0x0000000001067983 */ /* 0x002f680000100800 */
[----:B--2---:R-:W2:Y:S01]  /*3eb0*/  LDL R5, [R1+0x4] ;  /* 0x0000040001057983 */ /* 0x004ea20000100800 */
[----:B------:R-:W-:Y:S01]  /*3ec0*/  LEA.HI R4, R24, R23, RZ, 0x3 ;  /* 0x0000001718047211 */ /* 0x000fe200078f18ff */
[----:B------:R-:W-:Y:S01]  /*3ed0*/  IMAD.MOV.U32 R240, RZ, RZ, 0x20 ;  /* 0x00000020fff07424 */ /* 0x000fe200078e00ff */
[----:B------:R-:W-:Y:S01]  /*3ee0*/  UIADD3 UR18, UR23, UR12, URZ ;  /* 0x0000000c17127290 */ /* 0x000fe2000fffe03f */
[----:B------:R-:W0:Y:S01]  /*3ef0*/  LDGDEPBAR ;  /* 0x00000000000079af */ /* 0x000e220000000000 */
[----:B------:R-:W-:Y:S01]  /*3f00*/  LOP3.LUT R4, R4, 0xfffffff8, RZ, 0xc0, !PT ;  /* 0xfffffff804047812 */ /* 0x000fe200078ec0ff */
[----:B------:R-:W-:Y:S01]  /*3f10*/  CS2R R142, SRZ ;  /* 0x00000000008e7805 */ /* 0x000fe2000001ff00 */
[----:B------:R-:W-:Y:S01]  /*3f20*/  UIADD3 UR19, -UR6, 0x40, UR18 ;  /* 0x0000004006137890 */ /* 0x000fe2000fffe112 */
        /* <DEDUP_REMOVED lines=45> */
[----:B------:R1:W3:Y:S01]  /*4200*/  LDSM.16.M88.4 R172, [R240+0x12000] ;  /* 0x01200000f0ac783b */ /* 0x0002e20000000200 */
[----:B------:R-:W-:Y:S01]  /*4210*/  CS2R R30, SRZ ;  /* 0x00000000001e7805 */ /* 0x000fe2000001ff00 */
[----:B------:R-:W-:Y:S01]  /*4220*/  CS2R R28, SRZ ;  /* 0x00000000001c7805 */ /* 0x000fe2000001ff00 */
[----:B------:R-:W-:Y:S01]  /*4230*/  CS2R R34, SRZ ;  /* 0x0000000000227805 */ /* 0x000fe2000001ff00 */
[----:B------:R1:W4:Y:S01]  /*4240*/  LDSM.16.M88.4 R176, [R240+0x12800] ;  /* 0x01280000f0b0783b */ /* 0x0003220000000200 */
[----:B------:R-:W-:Y:S01]  /*4250*/  CS2R R32, SRZ ;  /* 0x0000000000207805 */ /* 0x000fe2000001ff00 */
[----:B------:R-:W-:Y:S01]  /*4260*/  CS2R R26, SRZ ;  /* 0x00000000001a7805 */ /* 0x000fe2000001ff00 */
[----:B---34-:R-:W-:Y:S01]  /*4270*/  CS2R R24, SRZ ;  /* 0x0000000000187805 */ /* 0x018fe2000001ff00 */
[----:B------:R1:W3:Y:S01]  /*4280*/  LDSM.16.M88.4 R204, [R240+0x14000] ;  /* 0x01400000f0cc783b */ /* 0x0002e20000000200 */
[----:B------:R-:W-:Y:S01]  /*4290*/  CS2R R22, SRZ ;  /* 0x0000000000167805 */ /* 0x000fe2000001ff00 */
[----:B------:R-:W-:Y:S01]  /*42a0*/  CS2R R20, SRZ ;  /* 0x0000000000147805 */ /* 0x000fe2000001ff00 */
[----:B------:R-:W-:Y:S01]  /*42b0*/  ULDC UR8, c[0x0][0x2e8] ;  /* 0x0000ba0000087ab9 */ /* 0x000fe20000000800 */
[----:B------:R1:W4:Y:S01]  /*42c0*/  LDSM.16.M88.4 R208, [R240+0x14800] ;  /* 0x01480000f0d0783b */ /* 0x0003220000000200 */
[----:B------:R-:W-:-:S02]  /*42d0*/  UIADD3 UR20, UR23, 0x40, URZ ;  /* 0x0000004017147890 */ /* 0x000fc4000fffe03f */
[----:B------:R-:W-:Y:S01]  /*42e0*/  UIADD3 UR19, UR19, -UR8, URZ ;  /* 0x8000000813137290 */ /* 0x000fe2000fffe03f */
[----:B------:R1:W1:Y:S01]  /*42f0*/  LDSM.16.M88.4 R236, [R240+0x16000] ;  /* 0x01600000f0ec783b */ /* 0x0002620000000200 */
[----:B------:R-:W-:-:S03]  /*4300*/  ULDC UR10, c[0x0][0x2e4] ;  /* 0x0000b900000a7ab9 */ /* 0x000fc60000000800 */
[----:B------:R1:W1:Y:S04]  /*4310*/  LDSM.16.M88.4 R164, [R252+0x12000] ;  /* 0x01200000fca4783b */ /* 0x0002680000000200 */
[----:B------:R1:W1:Y:S04]  /*4320*/  LDSM.16.M88.4 R168, [R252+0x12800] ;  /* 0x01280000fca8783b */ /* 0x0002680000000200 */
[----:B------:R1:W1:Y:S04]  /*4330*/  LDSM.16.M88.4 R196, [R252+0x14000] ;  /* 0x01400000fcc4783b */ /* 0x0002680000000200 */
[----:B------:R1:W1:Y:S04]  /*4340*/  LDSM.16.M88.4 R200, [R252+0x14800] ;  /* 0x01480000fcc8783b */ /* 0x0002680000000200 */
[----:B------:R1:W1:Y:S04]  /*4350*/  LDSM.16.M88.4 R228, [R252+0x16000] ;  /* 0x01600000fce4783b */ /* 0x0002680000000200 */
[----:B------:R1:W1:Y:S04]  /*4360*/  LDSM.16.M88.4 R232, [R252+0x16800] ;  /* 0x01680000fce8783b */ /* 0x0002680000000200 */
[----:B------:R-:W1:Y:S04]  /*4370*/  LDSM.16.M88.4 R240, [R240+0x16800] ;  /* 0x01680000f0f0783b */ /* 0x000e680000000200 */
[----:B-----5:R1:W1:Y:S04]  /*4380*/  LDSM.16.M88.4 R148, [R6+0x12000] ;  /* 0x012000000694783b */ /* 0x0202680000000200 */
[----:B------:R1:W1:Y:S04]  /*4390*/  LDSM.16.M88.4 R152, [R6+0x12800] ;  /* 0x012800000698783b */ /* 0x0002680000000200 */
[----:B--2---:R2:W1:Y:S04]  /*43a0*/  LDSM.16.M88.4 R156, [R5+0x12000] ;  /* 0x01200000059c783b */ /* 0x0044680000000200 */
        /* <DEDUP_REMOVED lines=8> */
[----:B---34-:R2:W1:Y:S02]  /*4430*/  LDSM.16.M88.4 R224, [R5+0x16800] ;  /* 0x0168000005e0783b */ /* 0x0184640000000200 */
.L_x_82:
[----:B------:R-:W3:Y:S01]  /*4440*/  LDL R80, [R1] ;  /* 0x0000000001507983 */ /* 0x000ee20000100800 */
[----:B------:R-:W-:Y:S02]  /*4450*/  USHF.L.U32 UR9, UR7, 0x6, URZ ;  /* 0x0000000607097899 */ /* 0x000fe4000800063f */
[----:B------:R-:W-:Y:S01]  /*4460*/  ULDC UR8, c[0x0][0x2e4] ;  /* 0x0000b90000087ab9 */ /* 0x000fe20000000800 */
[----:B------:R-:W4:Y:S01]  /*4470*/  LDL R97, [R1+0x8] ;  /* 0x0000080001617983 */ /* 0x000f220000100800 */
[----:B------:R-:W-:Y:S03]  /*4480*/  UISETP.GE.AND UP0, UPT, UR9, UR19, UPT ;  /* 0x000000130900728c */ /* 0x000fe6000bf06270 */
[----:B--2---:R-:W2:Y:S04]  /*4490*/  LDL R79, [R1+0x4] ;  /* 0x00000400014f7983 */ /* 0x004ea80000100800 */
[----:B------:R-:W2:Y:S04]  /*44a0*/  LDL R96, [R1+0xc] ;  /* 0x00000c0001607983 */ /* 0x000ea80000100800 */
[----:B------:R-:W2:Y:S04]  /*44b0*/  LDL R95, [R1+0x18] ;  /* 0x00001800015f7983 */ /* 0x000ea80000100800 */
[----:B------:R-:W0:Y:S04]  /*44c0*/  LDGDEPBAR ;  /* 0x00000000000079af */ /* 0x000e280000000000 */
[----:B------:R-:W2:Y:S04]  /*44d0*/  LDL R94, [R1+0x14] ;  /* 0x00001400015e7983 */ /* 0x000ea80000100800 */
[----:B------:R-:W2:Y:S04]  /*44e0*/  LDL R78, [R1+0x10] ;  /* 0x00001000014e7983 */ /* 0x000ea80000100800 */
[----:B------:R-:W2:Y:S04]  /*44f0*/  LDL R77, [R1+0x74] ;  /* 0x00007400014d7983 */ /* 0x000ea80000100800 */
[----:B------:R-:W2:Y:S01]  /*4500*/  LDL R76, [R1+0x70] ;  /* 0x00007000014c7983 */ /* 0x000ea20000100800 */
[----:B------:R-:W-:Y:S04]  /*4510*/  DEPBAR.LE SB0, 0x0 ;  /* 0x000080000000791a */ /* 0x000fe80000000000 */
[----:B------:R-:W-:Y:S06]  /*4520*/  BAR.SYNC.DEFER_BLOCKING 0x0 ;  /* 0x0000000000007b1d */ /* 0x000fec0000010000 */
[----:B-1-3--:R-:W-:Y:S04]  /*4530*/  LDSM.16.M88.4 R8, [R80+0xc000] ;  /* 0x00c000005008783b */ /* 0x00afe80000000200 */
[----:B----4-:R-:W3:Y:S04]  /*4540*/  LDSM.16.M88.4 R16, [R97] ;  /* 0x000000006110783b */ /* 0x010ee80000000200 */
[----:B------:R-:W4:Y:S04]  /*4550*/  LDSM.16.M88.4 R68, [R80+0xc800] ;  /* 0x00c800005044783b */ /* 0x000f280000000200 */
[----:B--2---:R-:W-:Y:S01]  /*4560*/  LDSM.16.M88.4 R72, [R96] ;  /* 0x000000006048783b */ /* 0x004fe20000000200 */
[C---:B-1-3--:R-:W-:Y:S08]  /*4570*/  HMMA.16816.F32.BF16 R4, R16.reuse, R8, RZ ;  /* 0x000000081004723c */ /* 0x04aff000000418ff */
[C---:B------:R-:W-:Y:S08]  /*4580*/  HMMA.16816.F32.BF16 R8, R16.reuse, R10, RZ ;  /* 0x0000000a1008723c */ /* 0x040ff000000418ff */
[C---:B----4-:R-:W-:Y:S08]  /*4590*/  HMMA.16816.F32.BF16 R12, R16.reuse, R68, RZ ;  /* 0x00000044100c723c */ /* 0x050ff000000418ff */
[----:B------:R-:W-:Y:S01]  /*45a0*/  HMMA.16816.F32.BF16 R16, R16, R70, RZ ;  /* 0x000000461010723c */ /* 0x000fe200000418ff */
[----:B------:R-:W1:Y:S07]  /*45b0*/  LDSM.16.M88.4 R68, [R79+0xc000] ;  /* 0x00c000004f44783b */ /* 0x000e6e0000000200 */
[C---:B-1----:R-:W-:Y:S08]  /*45c0*/  HMMA.16816.F32.BF16 R4, R72.reuse, R68, R4 ;  /* 0x000000444804723c */ /* 0x042ff00000041804 */
[C---:B------:R-:W-:Y:S01]  /*45d0*/  HMMA.16816.F32.BF16 R8, R72.reuse, R70, R8 ;  /* 0x000000464808723c */ /* 0x040fe20000041808 */
[----:B------:R-:W1:Y:S07]  /*45e0*/  LDSM.16.M88.4 R68, [R79+0xc800] ;  /* 0x00c800004f44783b */ /* 0x000e6e0000000200 */
[C---:B-1----:R-:W-:Y:S08]  /*45f0*/  HMMA.16816.F32.BF16 R12, R72.reuse, R68, R12 ;  /* 0x00000044480c723c */ /* 0x042ff0000004180c */
[----:B------:R-:W-:Y:S01]  /*4600*/  HMMA.16816.F32.BF16 R16, R72, R70, R16 ;  /* 0x000000464810723c */ /* 0x000fe20000041810 */
[----:B------:R-:W-:Y:S04]  /*4610*/  LDSM.16.M88.4 R68, [R95] ;  /* 0x000000005f44783b */ /* 0x000fe80000000200 */
[----:B------:R-:W1:Y:S03]  /*4620*/  LDSM.16.M88.4 R72, [R252+0xc000] ;  /* 0x00c00000fc48783b */ /* 0x000e660000000200 */
        /* <DEDUP_REMOVED lines=12> */
[----:B------:R-:W-:Y:S04]  /*46f0*/  LDSM.16.M88.4 R68, [R97+0x2000] ;  /* 0x002000006144783b */ /* 0x000fe80000000200 */
        /* <DEDUP_REMOVED lines=53> */
[C---:B-1----:R-:W-:Y:S07]  /*4a50*/  HMMA.16816.F32.BF16 R12, R68.reuse, R72, R12 ;  /* 0x00000048440c723c */ /* 0x042fee000004180c */
[----:B------:R-:W-:Y:S01]  /*4a60*/  IADD3 R72, P0, R77, UR16, RZ ;  /* 0x000000104d487c10 */ /* 0x000fe2000ff1e0ff */
[----:B------:R-:W-:Y:S04]  /*4a70*/  HMMA.16816.F32.BF16 R16, R68, R74, R16 ;  /* 0x0000004a4410723c */ /* 0x000fe80000041810 */
[----:B------:R-:W-:Y:S02]  /*4a80*/  IADD3.X R73, R76, UR15, RZ, P0, !PT ;  /* 0x0000000f4c497c10 */ /* 0x000fe400087fe4ff */
[----:B------:R-:W-:Y:S03]  /*4a90*/  PLOP3.LUT P0, PT, PT, PT, UP0, 0x80, 0x0 ;  /* 0x000000000000781c */ /* 0x000fe60003f0f008 */
[----:B-----5:R1:W5:Y:S04]  /*4aa0*/  LDG.E R79, [R72.64] ;  /* 0x00000004484f7981 */ /* 0x020368000c1e1900 */
[----:B------:R1:W5:Y:S06]  /*4ab0*/  LDG.E R78, [R72.64+0x20] ;  /* 0x00002004484e7981 */ /* 0x00036c000c1e1900 */
[----:B------:R-:W-:-:S05]  /*4ac0*/  @!P0 BRA `(.L_x_78) ;  /* 0x0000009000008947 */ /* 0x000fca0003800000 */
[----:B------:R-:W-:Y:S01]  /*4ad0*/  UIADD3 UR11, UR10, UR18, -UR6 ;  /* 0x000000120a0b7290 */ /* 0x000fe2000fffe806 */
[----:B------:R-:W-:Y:S01]  /*4ae0*/  IMAD.U32 R68, RZ, RZ, UR20 ;  /* 0x00000014ff447e24 */ /* 0x000fe2000f8e00ff */
[----:B------:R-:W-:Y:S04]  /*4af0*/  UIADD3 UR8, UR9, 0x40, URZ ;  /* 0x0000004009087890 */ /* 0x000fe8000fffe03f */
[----:B------:R-:W-:Y:S01]  /*4b00*/  UISETP.GE.AND UP0, UPT, UR8, UR11, UPT ;  /* 0x0000000b0800728c */ /* 0x000fe2000bf06270 */
[----:B------:R-:W-:Y:S02]  /*4b10*/  ISETP.LT.AND P0, PT, R68, UR6, PT ;  /* 0x0000000644007c0c */ /* 0x000fe4000bf01270 */
[----:B------:R-:W-:Y:S03]  /*4b20*/  UMOV UR8, UR10 ;  /* 0x0000000a00087c82 */ /* 0x000fe60008000000 */
[----:B------:R-:W-:Y:S11]  /*4b30*/  PLOP3.LUT P1, PT, PT, PT, UP0, 0x80, 0x0 ;  /* 0x000000000000781c */ /* 0x000ff60003f2f008 */
[----:B------:R-:W-:Y:S02]  /*4b40*/  @!UPT UIADD3 URZ, URZ, URZ, URZ ;  /* 0x0000003f3f3ff290 */ /* 0x000fe4000fffe03f */
[----:B------:R-:W-:-:S05]  /*4b50*/  @!P1 BRA P0, `(.L_x_79) ;  /* 0x0000049000009947 */ /* 0x000fca0000000000 */
.L_x_78:
[----:B------:R-:W2:Y:S01]  /*4b60*/  LDL R68, [R1+0x80] ;  /* 0x0000800001447983 */ /* 0x000ea20000100800 */
[----:B------:R-:W-:Y:S03]  /*4b70*/  UIADD3 UR10, -UR8, UR6, -UR12 ;  /* 0x00000006080a7290 */ /* 0x000fe6000fffe90c */
[----:B------:R-:W3:Y:S01]  /*4b80*/  LDL R69, [R1+0x84] ;  /* 0x0000840001457983 */ /* 0x000ee20000100800 */
[----:B--2---:R-:W-:Y:S01]  /*4b90*/  IADD3 R80, R68, UR9, RZ ;  /* 0x0000000944507c10 */ /* 0x004fe2000fffe0ff */
[----:B------:R-:W-:Y:S01]  /*4ba0*/  UIADD3 UR9, UR6, 0x1, -UR12 ;  /* 0x0000000106097890 */ /* 0x000fe2000fffe80c */
[----:B------:R-:W-:Y:S02]  /*4bb0*/  IMAD.U32 R68, RZ, RZ, UR22 ;  /* 0x00000016ff447e24 */ /* 0x000fe4000f8e00ff */
[----:B------:R-:W-:Y:S01]  /*4bc0*/  IADD3 R70, R80, UR10, RZ ;  /* 0x0000000a50467c10 */ /* 0x000fe2000fffe0ff */
[----:B------:R-:W-:Y:S01]  /*4bd0*/  UIADD3 UR9, UR9, UR43, URZ ;  /* 0x0000002b09097290 */ /* 0x000fe2000fffe03f */
[----:B---3--:R-:W-:Y:S02]  /*4be0*/  IMAD R68, R68, 0x40, R69 ;  /* 0x0000004044447824 */ /* 0x008fe400078e0245 */
[----:B------:R-:W-:Y:S03]  /*4bf0*/  IMNMX R70, RZ, R70, !PT ;  /* 0x00000046ff467217 */ /* 0x000fe60007800200 */
[----:B------:R-:W-:Y:S02]  /*4c00*/  IADD3 R69, R80, UR9, RZ ;  /* 0x0000000950457c10 */ /* 0x000fe4000fffe0ff */
[CC--:B------:R-:W-:Y:S02]  /*4c10*/  ISETP.GE.AND P1, PT, R68.reuse, R70.reuse, PT ;  /* 0x000000464400720c */ /* 0x0c0fe40003f26270 */
[----:B------:R-:W-:Y:S02]  /*4c20*/  IMNMX R69, R69, UR6, PT ;  /* 0x0000000645457c17 */ /* 0x000fe4000b800200 */
[C---:B------:R-:W-:Y:S02]  /*4c30*/  IADD3 R77, R68.reuse, 0x1, RZ ;  /* 0x00000001444d7810 */ /* 0x040fe40007ffe0ff */
[C---:B------:R-:W-:Y:S02]  /*4c40*/  IADD3 R76, R68.reuse, 0x8, RZ ;  /* 0x00000008444c7810 */ /* 0x040fe40007ffe0ff */
[C---:B------:R-:W-:Y:S02]  /*4c50*/  IADD3 R75, R68.reuse, 0x9, RZ ;  /* 0x00000009444b7810 */ /* 0x040fe40007ffe0ff */
[C---:B------:R-:W-:Y:S02]  /*4c60*/  IADD3 R74, R68.reuse, 0x10, RZ ;  /* 0x00000010444a7810 */ /* 0x040fe40007ffe0ff */
[C---:B-1----:R-:W-:Y:S02]  /*4c70*/  IADD3 R73, R68.reuse, 0x11, RZ ;  /* 0x0000001144497810 */ /* 0x042fe40007ffe0ff */
[C---:B------:R-:W-:Y:S02]  /*4c80*/  IADD3 R72, R68.reuse, 0x18, RZ ;  /* 0x0000001844487810 */ /* 0x040fe40007ffe0ff */
[C---:B------:R-:W-:Y:S02]  /*4c90*/  IADD3 R71, R68.reuse, 0x19, RZ ;  /* 0x0000001944477810 */ /* 0x040fe40007ffe0ff */
[-C--:B------:R-:W-:Y:S02]  /*4ca0*/  ISETP.GE.OR P1, PT, R68, R69.reuse, !P1 ;  /* 0x000000454400720c */ /* 0x080fe40004f26670 */
[----:B------:R-:W-:Y:S02]  /*4cb0*/  IADD3 R80, R80, 0x8, RZ ;  /* 0x0000000850507810 */ /* 0x000fe40007ffe0ff */
[-C--:B------:R-:W-:Y:S02]  /*4cc0*/  ISETP.GE.AND P0, PT, R77, R70.reuse, PT ;  /* 0x000000464d00720c */ /* 0x080fe40003f06270 */
[-C--:B------:R-:W-:Y:S02]  /*4cd0*/  ISETP.GE.AND P6, PT, R76, R70.reuse, PT ;  /* 0x000000464c00720c */ /* 0x080fe40003fc6270 */
[-C--:B------:R-:W-:Y:S02]  /*4ce0*/  ISETP.GE.AND P5, PT, R75, R70.reuse, PT ;  /* 0x000000464b00720c */ /* 0x080fe40003fa6270 */
[-C--:B------:R-:W-:Y:S02]  /*4cf0*/  ISETP.GE.AND P4, PT, R74, R70.reuse, PT ;  /* 0x000000464a00720c */ /* 0x080fe40003f86270 */
[-C--:B------:R-:W-:Y:S02]  /*4d00*/  ISETP.GE.AND P3, PT, R73, R70.reuse, PT ;  /* 0x000000464900720c */ /* 0x080fe40003f66270 */
[-C--:B------:R-:W-:Y:S02]  /*4d10*/  ISETP.GE.AND P2, PT, R72, R70.reuse, PT ;  /* 0x000000464800720c */ /* 0x080fe40003f46270 */
[----:B------:R-:W-:Y:S02]  /*4d20*/  FSEL R4, R4, -INF , !P1 ;  /* 0xff80000004047808 */ /* 0x000fe40004800000 */
[----:B------:R-:W-:Y:S02]  /*4d30*/  ISETP.GE.AND P1, PT, R71, R70, PT ;  /* 0x000000464700720c */ /* 0x000fe40003f26270 */
[----:B------:R-:W-:Y:S01]  /*4d40*/  IADD3 R70, R80, UR10, RZ ;  /* 0x0000000a50467c10 */ /* 0x000fe2000fffe0ff */
[----:B------:R-:W-:Y:S01]  /*4d50*/  UMOV UR10, UR8 ;  /* 0x00000008000a7c82 */ /* 0x000fe20008000000 */
[-C--:B------:R-:W-:Y:S02]  /*4d60*/  ISETP.GE.OR P0, PT, R77, R69.reuse, !P0 ;  /* 0x000000454d00720c */ /* 0x080fe40004706670 */
[-C--:B------:R-:W-:Y:S02]  /*4d70*/  ISETP.GE.OR P6, PT, R76, R69.reuse, !P6 ;  /* 0x000000454c00720c */ /* 0x080fe400077c6670 */
[-C--:B------:R-:W-:Y:S02]  /*4d80*/  ISETP.GE.OR P5, PT, R75, R69.reuse, !P5 ;  /* 0x000000454b00720c */ /* 0x080fe40006fa6670 */
[-C--:B------:R-:W-:Y:S02]  /*4d90*/  ISETP.GE.OR P4, PT, R74, R69.reuse, !P4 ;  /* 0x000000454a00720c */ /* 0x080fe40006786670 */
[-C--:B------:R-:W-:Y:S02]  /*4da0*/  ISETP.GE.OR P3, PT, R73, R69.reuse, !P3 ;  /* 0x000000454900720c */ /* 0x080fe40005f66670 */
[-C--:B------:R-:W-:Y:S02]  /*4db0*/  ISETP.GE.OR P2, PT, R72, R69.reuse, !P2 ;  /* 0x000000454800720c */ /* 0x080fe40005746670 */
[----:B------:R-:W-:Y:S02]  /*4dc0*/  ISETP.GE.OR P1, PT, R71, R69, !P1 ;  /* 0x000000454700720c */ /* 0x000fe40004f26670 */
[----:B------:R-:W-:Y:S02]  /*4dd0*/  IADD3 R69, R80, UR9, RZ ;  /* 0x0000000950457c10 */ /* 0x000fe4000fffe0ff */
[----:B------:R-:W-:Y:S02]  /*4de0*/  IMNMX R70, RZ, R70, !PT ;  /* 0x00000046ff467217 */ /* 0x000fe40007800200 */
[----:B------:R-:W-:Y:S02]  /*4df0*/  IMNMX R69, R69, UR6, PT ;  /* 0x0000000645457c17 */ /* 0x000fe4000b800200 */
[----:B------:R-:W-:Y:S02]  /*4e00*/  FSEL R5, R5, -INF , !P0 ;  /* 0xff80000005057808 */ /* 0x000fe40004000000 */
[-C--:B------:R-:W-:Y:S02]  /*4e10*/  ISETP.GE.AND P0, PT, R68, R70.reuse, PT ;  /* 0x000000464400720c */ /* 0x080fe40003f06270 */
[----:B------:R-:W-:Y:S02]  /*4e20*/  FSEL R8, R8, -INF , !P6 ;  /* 0xff80000008087808 */ /* 0x000fe40007000000 */
[-C--:B------:R-:W-:Y:S02]  /*4e30*/  ISETP.GE.OR P0, PT, R68, R69.reuse, !P0 ;  /* 0x000000454400720c */ /* 0x080fe40004706670 */
[-C--:B------:R-:W-:Y:S02]  /*4e40*/  ISETP.GE.AND P6, PT, R77, R70.reuse, PT ;  /* 0x000000464d00720c */ /* 0x080fe40003fc6270 */
[----:B------:R-:W-:Y:S02]  /*4e50*/  FSEL R9, R9, -INF , !P5 ;  /* 0xff80000009097808 */ /* 0x000fe40006800000 */
        /* <DEDUP_REMOVED lines=10> */
[----:B------:R-:W-:Y:S02]  /*4f00*/  ISETP.GE.AND P0, PT, R71, R70, PT ;  /* 0x000000464700720c */ /* 0x000fe40003f06270 */
[-C--:B------:R-:W-:Y:S02]  /*4f10*/  ISETP.GE.OR P6, PT, R77, R69.reuse, !P6 ;  /* 0x000000454d00720c */ /* 0x080fe400077c6670 */
[-C--:B------:R-:W-:Y:S02]  /*4f20*/  ISETP.GE.OR P5, PT, R76, R69.reuse, !P5 ;  /* 0x000000454c00720c */ /* 0x080fe40006fa6670 */
[-C--:B------:R-:W-:Y:S02]  /*4f30*/  ISETP.GE.OR P4, PT, R75, R69.reuse, !P4 ;  /* 0x000000454b00720c */ /* 0x080fe40006786670 */
[-C--:B------:R-:W-:Y:S02]  /*4f40*/  ISETP.GE.OR P3, PT, R74, R69.reuse, !P3 ;  /* 0x000000454a00720c */ /* 0x080fe40005f66670 */
[-C--:B------:R-:W-:Y:S02]  /*4f50*/  ISETP.GE.OR P2, PT, R73, R69.reuse, !P2 ;  /* 0x000000454900720c */ /* 0x080fe40005746670 */
[-C--:B------:R-:W-:Y:S02]  /*4f60*/  ISETP.GE.OR P1, PT, R72, R69.reuse, !P1 ;  /* 0x000000454800720c */ /* 0x080fe40004f26670 */
[----:B------:R-:W-:Y:S02]  /*4f70*/  ISETP.GE.OR P0, PT, R71, R69, !P0 ;  /* 0x000000454700720c */ /* 0x000fe40004706670 */
[----:B------:R-:W-:Y:S02]  /*4f80*/  FSEL R7, R7, -INF , !P6 ;  /* 0xff80000007077808 */ /* 0x000fe40007000000 */
[----:B------:R-:W-:Y:S02]  /*4f90*/  FSEL R10, R10, -INF , !P5 ;  /* 0xff8000000a0a7808 */ /* 0x000fe40006800000 */
[----:B------:R-:W-:Y:S02]  /*4fa0*/  FSEL R11, R11, -INF , !P4 ;  /* 0xff8000000b0b7808 */ /* 0x000fe40006000000 */
[----:B------:R-:W-:Y:S02]  /*4fb0*/  FSEL R14, R14, -INF , !P3 ;  /* 0xff8000000e0e7808 */ /* 0x000fe40005800000 */
[----:B------:R-:W-:Y:S02]  /*4fc0*/  FSEL R15, R15, -INF , !P2 ;  /* 0xff8000000f0f7808 */ /* 0x000fe40005000000 */
[----:B------:R-:W-:Y:S02]  /*4fd0*/  FSEL R18, R18, -INF , !P1 ;  /* 0xff80000012127808 */ /* 0x000fe40004800000 */
[----:B------:R-:W-:Y:S02]  /*4fe0*/  FSEL R19, R19, -INF , !P0 ;  /* 0xff80000013137808 */ /* 0x000fe40004000000 */
.L_x_79:
[----:B------:R-:W2:Y:S01]  /*4ff0*/  LDL R70, [R1+0x60] ;  /* 0x0000600001467983 */ /* 0x000ea20000100800 */
[----:B------:R-:W-:Y:S03]  /*5000*/  UISETP.GT.AND UP2, UPT, UR7, UR17, UPT ;  /* 0x000000110700728c */ /* 0x000fe6000bf44270 */
[----:B------:R-:W3:Y:S04]  /*5010*/  LDL R69, [R1+0x64] ;  /* 0x0000640001457983 */ /* 0x000ee80000100800 */
[----:B------:R-:W4:Y:S04]  /*5020*/  LDL R93, [R1+0x50] ;  /* 0x00005000015d7983 */ /* 0x000f280000100800 */
[----:B------:R-:W4:Y:S04]  /*5030*/  LDL R92, [R1+0x5c] ;  /* 0x00005c00015c7983 */ /* 0x000f280000100800 */
[----:B------:R-:W4:Y:S04]  /*5040*/  LDL R91, [R1+0x54] ;  /* 0x00005400015b7983 */ /* 0x000f280000100800 */
[----:B------:R-:W4:Y:S01]  /*5050*/  LDL R90, [R1+0x58] ;  /* 0x00005800015a7983 */ /* 0x000f220000100800 */
[C---:B--2---:R-:W-:Y:S01]  /*5060*/  FMUL.FTZ R68, R70.reuse, 1.4426950216293334961 ;  /* 0x3fb8aa3b46447820 */ /* 0x044fe20000410000 */
[----:B------:R-:W-:Y:S04]  /*5070*/  FSETP.NEU.FTZ.AND P0, PT, R70, -INF , PT ;  /* 0xff8000004600780b */ /* 0x000fe80003f1d000 */
[----:B------:R-:W-:Y:S02]  /*5080*/  FSEL R68, R68, RZ, P0 ;  /* 0x000000ff44447208 */ /* 0x000fe40000000000 */
[----:B---3--:R-:W-:Y:S03]  /*5090*/  FSETP.NEU.FTZ.AND P0, PT, R69, -INF , PT ;  /* 0xff8000004500780b */ /* 0x008fe60003f1d000 */
[--C-:B------:R-:W-:Y:S02]  /*50a0*/  FFMA.FTZ R4, R4, c[0x0][0x23c], -R68.reuse ;  /* 0x00008f0004047a23 */ /* 0x100fe40000010844 */
[--C-:B------:R-:W-:Y:S02]  /*50b0*/  FFMA.FTZ R5, R5, c[0x0][0x23c], -R68.reuse ;  /* 0x00008f0005057a23 */ /* 0x100fe40000010844 */
[----:B------:R2:W-:Y:S01]  /*50c0*/  MUFU.EX2 R83, R4 ;  /* 0x0000000400537308 */ /* 0x0005e20000000800 */
[--C-:B------:R-:W-:Y:S02]  /*50d0*/  FFMA.FTZ R8, R8, c[0x0][0x23c], -R68.reuse ;  /* 0x00008f0008087a23 */ /* 0x100fe40000010844 */
[--C-:B------:R-:W-:Y:S02]  /*50e0*/  FFMA.FTZ R9, R9, c[0x0][0x23c], -R68.reuse ;  /* 0x00008f0009097a23 */ /* 0x100fe40000010844 */
[--C-:B------:R-:W-:Y:S02]  /*50f0*/  FFMA.FTZ R12, R12, c[0x0][0x23c], -R68.reuse ;  /* 0x00008f000c0c7a23 */ /* 0x100fe40000010844 */
[--C-:B------:R-:W-:Y:S02]  /*5100*/  FFMA.FTZ R13, R13, c[0x0][0x23c], -R68.reuse ;  /* 0x00008f000d0d7a23 */ /* 0x100fe40000010844 */
[--C-:B------:R-:W-:Y:S01]  /*5110*/  FFMA.FTZ R16, R16, c[0x0][0x23c], -R68.reuse ;  /* 0x00008f0010107a23 */ /* 0x100fe20000010844 */
[----:B------:R-:W3:Y:S01]  /*5120*/  MUFU.EX2 R81, R5 ;  /* 0x0000000500517308 */ /* 0x000ee20000000800 */
[----:B------:R-:W-:Y:S09]  /*5130*/  FFMA.FTZ R68, R17, c[0x0][0x23c], -R68 ;  /* 0x00008f0011447a23 */ /* 0x000ff20000010844 */
[----:B------:R-:W-:Y:S01]  /*5140*/  MUFU.EX2 R80, R8 ;  /* 0x0000000800507308 */ /* 0x000fe20000000800 */
[----:B--2---:R-:W-:Y:S05]  /*5150*/  FMUL.FTZ R4, R69, 1.4426950216293334961 ;  /* 0x3fb8aa3b45047820 */ /* 0x004fea0000410000 */
[----:B------:R-:W-:Y:S04]  /*5160*/  FSEL R4, R4, RZ, P0 ;  /* 0x000000ff04047208 */ /* 0x000fe80000000000 */
[----:B------:R-:W-:Y:S01]  /*5170*/  MUFU.EX2 R77, R9 ;  /* 0x00000009004d7308 */ /* 0x000fe20000000800 */
[----:B------:R-:W-:Y:S01]  /*5180*/  PLOP3.LUT P0, PT, PT, PT, UP2, 0x80, 0x0 ;  /* 0x000000000000781c */ /* 0x000fe20003f0f028 */
[--C-:B------:R-:W-:Y:S02]  /*5190*/  FFMA.FTZ R6, R6, c[0x0][0x23c], -R4.reuse ;  /* 0x00008f0006067a23 */ /* 0x100fe40000010804 */
[--C-:B------:R-:W-:Y:S02]  /*51a0*/  FFMA.FTZ R7, R7, c[0x0][0x23c], -R4.reuse ;  /* 0x00008f0007077a23 */ /* 0x100fe40000010804 */
[--C-:B------:R-:W-:Y:S04]  /*51b0*/  FFMA.FTZ R18, R18, c[0x0][0x23c], -R4.reuse ;  /* 0x00008f0012127a23 */ /* 0x100fe80000010804 */
[----:B------:R3:W-:Y:S01]  /*51c0*/  MUFU.EX2 R75, R6 ;  /* 0x00000006004b7308 */ /* 0x0007e20000000800 */
[--C-:B------:R-:W-:Y:S02]  /*51d0*/  FFMA.FTZ R10, R10, c[0x0][0x23c], -R4.reuse ;  /* 0x00008f000a0a7a23 */ /* 0x100fe40000010804 */
[--C-:B------:R-:W-:Y:S02]  /*51e0*/  FFMA.FTZ R11, R11, c[0x0][0x23c], -R4.reuse ;  /* 0x00008f000b0b7a23 */ /* 0x100fe40000010804 */
[--C-:B------:R-:W-:Y:S02]  /*51f0*/  FFMA.FTZ R14, R14, c[0x0][0x23c], -R4.reuse ;  /* 0x00008f000e0e7a23 */ /* 0x100fe40000010804 */
[--C-:B------:R-:W-:Y:S02]  /*5200*/  FFMA.FTZ R15, R15, c[0x0][0x23c], -R4.reuse ;  /* 0x00008f000f0f7a23 */ /* 0x100fe40000010804 */
[----:B------:R-:W-:Y:S01]  /*5210*/  FFMA.FTZ R4, R19, c[0x0][0x23c], -R4 ;  /* 0x00008f0013047a23 */ /* 0x000fe20000010804 */
[----:B-1----:R-:W1:Y:S10]  /*5220*/  MUFU.EX2 R73, R7 ;  /* 0x0000000700497308 */ /* 0x002e740000000800 */
[----:B------:R2:W-:Y:S01]  /*5230*/  MUFU.EX2 R76, R4 ;  /* 0x00000004004c7308 */ /* 0x0005e20000000800 */
[----:B---3--:R-:W-:Y:S05]  /*5240*/  F2FP.BF16.PACK_AB R6, R81, R83 ;  /* 0x000000535106723e */ /* 0x008fea00000010ff */
[----:B----4-:R3:W-:Y:S04]  /*5250*/  STS [R93+0x14000], R6 ;  /* 0x014000065d007388 */ /* 0x0107e80000000800 */
[----:B------:R-:W-:Y:S01]  /*5260*/  MUFU.EX2 R74, R10 ;  /* 0x0000000a004a7308 */ /* 0x000fe20000000800 */
[----:B-1----:R-:W-:Y:S05]  /*5270*/  F2FP.BF16.PACK_AB R5, R73, R75 ;  /* 0x0000004b4905723e */ /* 0x002fea00000010ff */
[----:B------:R1:W-:Y:S04]  /*5280*/  STS [R93+0x14400], R5 ;  /* 0x014400055d007388 */ /* 0x0003e80000000800 */
[----:B------:R-:W4:Y:S01]  /*5290*/  MUFU.EX2 R72, R11 ;  /* 0x0000000b00487308 */ /* 0x000f220000000800 */
[----:B--2---:R-:W-:Y:S05]  /*52a0*/  F2FP.BF16.PACK_AB R4, R77, R80 ;  /* 0x000000504d04723e */ /* 0x004fea00000010ff */
[----:B------:R2:W-:Y:S04]  /*52b0*/  STS [R92+0x14000], R4 ;  /* 0x014000045c007388 */ /* 0x0005e80000000800 */
[----:B------:R-:W-:Y:S10]  /*52c0*/  MUFU.EX2 R89, R12 ;  /* 0x0000000c00597308 */ /* 0x000ff40000000800 */
[----:B------:R-:W1:Y:S01]  /*52d0*/  MUFU.EX2 R88, R13 ;  /* 0x0000000d00587308 */ /* 0x000e620000000800 */
[----:B----4-:R-:W-:Y:S05]  /*52e0*/  F2FP.BF16.PACK_AB R8, R72, R74 ;  /* 0x0000004a4808723e */ /* 0x010fea00000010ff */
[----:B------:R-:W-:Y:S04]  /*52f0*/  STS [R92+0x14400], R8 ;  /* 0x014400085c007388 */ /* 0x000fe80000000800 */
[----:B------:R-:W-:Y:S10]  /*5300*/  MUFU.EX2 R86, R14 ;  /* 0x0000000e00567308 */ /* 0x000ff40000000800 */
[----:B------:R-:W3:Y:S01]  /*5310*/  MUFU.EX2 R85, R15 ;  /* 0x0000000f00557308 */ /* 0x000ee20000000800 */
[----:B-1----:R-:W-:Y:S05]  /*5320*/  F2FP.BF16.PACK_AB R7, R88, R89 ;  /* 0x000000595807723e */ /* 0x002fea00000010ff */
[----:B------:R-:W-:Y:S04]  /*5330*/  STS [R91+0x14000], R7 ;  /* 0x014000075b007388 */ /* 0x000fe80000000800 */
[----:B------:R-:W-:Y:S10]  /*5340*/  MUFU.EX2 R87, R16 ;  /* 0x0000001000577308 */ /* 0x000ff40000000800 */
[----:B------:R-:W1:Y:S01]  /*5350*/  MUFU.EX2 R84, R68 ;  /* 0x0000004400547308 */ /* 0x000e620000000800 */
[----:B---3--:R-:W-:Y:S05]  /*5360*/  F2FP.BF16.PACK_AB R6, R85, R86 ;  /* 0x000000565506723e */ /* 0x008fea00000010ff */
[----:B------:R-:W-:Y:S04]  /*5370*/  STS [R91+0x14400], R6 ;  /* 0x014400065b007388 */ /* 0x000fe80000000800 */
[----:B------:R-:W2:Y:S01]  /*5380*/  MUFU.EX2 R82, R18 ;  /* 0x0000001200527308 */ /* 0x000ea20000000800 */
[----:B-1----:R-:W-:Y:S05]  /*5390*/  F2FP.BF16.PACK_AB R5, R84, R87 ;  /* 0x000000575405723e */ /* 0x002fea00000010ff */
[----:B------:R-:W-:Y:S01]  /*53a0*/  STS [R90+0x14000], R5 ;  /* 0x014000055a007388 */ /* 0x000fe20000000800 */
[----:B--2---:R-:W-:Y:S05]  /*53b0*/  F2FP.BF16.PACK_AB R4, R76, R82 ;  /* 0x000000524c04723e */ /* 0x004fea00000010ff */
[----:B------:R-:W-:Y:S04]  /*53c0*/  STS [R90+0x14400], R4 ;  /* 0x014400045a007388 */ /* 0x000fe80000000800 */
[----:B------:R-:W1:Y:S08]  /*53d0*/  LDSM.16.M88.4 R16, [R97+0x6000] ;  /* 0x006000006110783b */ /* 0x000e700000000200 */
        /* <DEDUP_REMOVED lines=59> */
[C---:B-----5:R-:W-:Y:S02]  /*5790*/  FADD.FTZ R4, -R79.reuse, R4 ;  /* 0x000000044f047221 */ /* 0x060fe40000010100 */
[----:B------:R-:W-:Y:S02]  /*57a0*/  FADD.FTZ R5, -R79, R5 ;  /* 0x000000054f057221 */ /* 0x000fe40000010100 */
[C---:B------:R-:W-:Y:S04]  /*57b0*/  FADD.FTZ R6, -R78.reuse, R6 ;  /* 0x000000064e067221 */ /* 0x040fe80000010100 */
[----:B------:R-:W-:Y:S02]  /*57c0*/  FADD.FTZ R7, -R78, R7 ;  /* 0x000000074e077221 */ /* 0x000fe40000010100 */
[----:B------:R-:W-:Y:S02]  /*57d0*/  FMUL.FTZ R69, R83, R4 ;  /* 0x0000000453457220 */ /* 0x000fe40000410000 */
[----:B------:R-:W-:Y:S02]  /*57e0*/  FMUL.FTZ R68, R81, R5 ;  /* 0x0000000551447220 */ /* 0x000fe40000410000 */
[----:B------:R-:W-:Y:S02]  /*57f0*/  FMUL.FTZ R4, R75, R6 ;  /* 0x000000064b047220 */ /* 0x000fe40000410000 */
[----:B------:R-:W-:Y:S01]  /*5800*/  FMUL.FTZ R5, R73, R7 ;  /* 0x0000000749057220 */ /* 0x000fe20000410000 */
[----:B------:R-:W-:Y:S01]  /*5810*/  F2FP.BF16.PACK_AB R6, R68, R69 ;  /* 0x000000454406723e */ /* 0x000fe200000010ff */
[C---:B------:R-:W-:Y:S02]  /*5820*/  FADD.FTZ R8, -R79.reuse, R8 ;  /* 0x000000084f087221 */ /* 0x040fe40000010100 */
[----:B------:R-:W-:Y:S01]  /*5830*/  FADD.FTZ R9, -R79, R9 ;  /* 0x000000094f097221 */ /* 0x000fe20000010100 */
[----:B------:R-:W-:Y:S01]  /*5840*/  F2FP.BF16.PACK_AB R5, R5, R4 ;  /* 0x000000040505723e */ /* 0x000fe200000010ff */
[----:B------:R1:W-:Y:S01]  /*5850*/  STS [R93+0x12000], R6 ;  /* 0x012000065d007388 */ /* 0x0003e20000000800 */
[----:B------:R-:W-:Y:S02]  /*5860*/  FMUL.FTZ R70, R80, R8 ;  /* 0x0000000850467220 */ /* 0x000fe40000410000 */
[----:B------:R-:W-:Y:S01]  /*5870*/  FMUL.FTZ R9, R77, R9 ;  /* 0x000000094d097220 */ /* 0x000fe20000410000 */
[----:B------:R2:W-:Y:S01]  /*5880*/  STS [R93+0x12400], R5 ;  /* 0x012400055d007388 */ /* 0x0005e20000000800 */
[C---:B------:R-:W-:Y:S02]  /*5890*/  FADD.FTZ R10, -R78.reuse, R10 ;  /* 0x0000000a4e0a7221 */ /* 0x040fe40000010100 */
[----:B------:R-:W-:Y:S01]  /*58a0*/  FADD.FTZ R11, -R78, R11 ;  /* 0x0000000b4e0b7221 */ /* 0x000fe20000010100 */
[----:B------:R-:W-:Y:S01]  /*58b0*/  F2FP.BF16.PACK_AB R4, R9, R70 ;  /* 0x000000460904723e */ /* 0x000fe200000010ff */
[----:B------:R-:W-:Y:S02]  /*58c0*/  FMUL.FTZ R10, R74, R10 ;  /* 0x0000000a4a0a7220 */ /* 0x000fe40000410000 */
[----:B------:R-:W-:Y:S02]  /*58d0*/  FMUL.FTZ R8, R72, R11 ;  /* 0x0000000b48087220 */ /* 0x000fe40000410000 */
[----:B------:R3:W-:Y:S01]  /*58e0*/  STS [R92+0x12000], R4 ;  /* 0x012000045c007388 */ /* 0x0007e20000000800 */
[C---:B------:R-:W-:Y:S02]  /*58f0*/  FADD.FTZ R12, -R79.reuse, R12 ;  /* 0x0000000c4f0c7221 */ /* 0x040fe40000010100 */
[----:B------:R-:W-:Y:S01]  /*5900*/  FADD.FTZ R13, -R79, R13 ;  /* 0x0000000d4f0d7221 */ /* 0x000fe20000010100 */
[----:B------:R-:W-:Y:S01]  /*5910*/  F2FP.BF16.PACK_AB R8, R8, R10 ;  /* 0x0000000a0808723e */ /* 0x000fe200000010ff */
[C---:B------:R-:W-:Y:S02]  /*5920*/  FADD.FTZ R14, -R78.reuse, R14 ;  /* 0x0000000e4e0e7221 */ /* 0x040fe40000010100 */
[----:B------:R-:W-:Y:S02]  /*5930*/  FADD.FTZ R15, -R78, R15 ;  /* 0x0000000f4e0f7221 */ /* 0x000fe40000010100 */
[----:B------:R-:W-:Y:S01]  /*5940*/  FMUL.FTZ R12, R89, R12 ;  /* 0x0000000c590c7220 */ /* 0x000fe20000410000 */
[----:B------:R-:W-:Y:S01]  /*5950*/  STS [R92+0x12400], R8 ;  /* 0x012400085c007388 */ /* 0x000fe20000000800 */
[----:B------:R-:W-:Y:S02]  /*5960*/  FMUL.FTZ R7, R88, R13 ;  /* 0x0000000d58077220 */ /* 0x000fe40000410000 */
[C---:B------:R-:W-:Y:S01]  /*5970*/  FADD.FTZ R16, -R79.reuse, R16 ;  /* 0x000000104f107221 */ /* 0x040fe20000010100 */
[----:B------:R-:W4:Y:S01]  /*5980*/  LDL.LU.64 R88, [R1+0x30] ;  /* 0x0000300001587983 */ /* 0x000f220000300a00 */
[----:B------:R-:W-:Y:S01]  /*5990*/  FADD.FTZ R17, -R79, R17 ;  /* 0x000000114f117221 */ /* 0x000fe20000010100 */
[----:B------:R-:W-:Y:S01]  /*59a0*/  F2FP.BF16.PACK_AB R7, R7, R12 ;  /* 0x0000000c0707723e */ /* 0x000fe200000010ff */
[----:B------:R-:W-:Y:S02]  /*59b0*/  FMUL.FTZ R14, R86, R14 ;  /* 0x0000000e560e7220 */ /* 0x000fe40000410000 */
[----:B------:R-:W-:Y:S02]  /*59c0*/  FMUL.FTZ R15, R85, R15 ;  /* 0x0000000f550f7220 */ /* 0x000fe40000410000 */
[C---:B------:R-:W-:Y:S01]  /*59d0*/  FADD.FTZ R18, -R78.reuse, R18 ;  /* 0x000000124e127221 */ /* 0x040fe20000010100 */
[----:B------:R-:W-:Y:S01]  /*59e0*/  STS [R91+0x12000], R7 ;  /* 0x012000075b007388 */ /* 0x000fe20000000800 */
[----:B------:R-:W-:Y:S01]  /*59f0*/  FADD.FTZ R19, -R78, R19 ;  /* 0x000000134e137221 */ /* 0x000fe20000010100 */
[----:B-1----:R-:W-:Y:S01]  /*5a00*/  F2FP.BF16.PACK_AB R6, R15, R14 ;  /* 0x0000000e0f06723e */ /* 0x002fe200000010ff */
[----:B------:R-:W-:Y:S02]  /*5a10*/  FMUL.FTZ R16, R87, R16 ;  /* 0x0000001057107220 */ /* 0x000fe40000410000 */
[----:B--2---:R-:W-:Y:S02]  /*5a20*/  FMUL.FTZ R5, R84, R17 ;  /* 0x0000001154057220 */ /* 0x004fe40000410000 */
[----:B------:R-:W-:Y:S01]  /*5a30*/  FMUL.FTZ R18, R82, R18 ;  /* 0x0000001252127220 */ /* 0x000fe20000410000 */
[----:B------:R-:W-:Y:S01]  /*5a40*/  STS [R91+0x12400], R6 ;  /* 0x012400065b007388 */ /* 0x000fe20000000800 */
[----:B------:R-:W-:Y:S01]  /*5a50*/  FMUL.FTZ R19, R76, R19 ;  /* 0x000000134c137220 */ /* 0x000fe20000410000 */
[----:B------:R-:W-:Y:S04]  /*5a60*/  F2FP.BF16.PACK_AB R5, R5, R16 ;  /* 0x000000100505723e */ /* 0x000fe800000010ff */
[----:B---3--:R-:W-:Y:S01]  /*5a70*/  F2FP.BF16.PACK_AB R4, R19, R18 ;  /* 0x000000121304723e */ /* 0x008fe200000010ff */
[----:B------:R-:W-:Y:S04]  /*5a80*/  STS [R90+0x12000], R5 ;  /* 0x012000055a007388 */ /* 0x000fe80000000800 */
[----:B------:R-:W-:Y:S04]  /*5a90*/  STS [R90+0x12400], R4 ;  /* 0x012400045a007388 */ /* 0x000fe80000000800 */
[----:B------:R-:W-:Y:S08]  /*5aa0*/  BAR.SYNC.DEFER_BLOCKING 0x0 ;  /* 0x0000000000007b1d */ /* 0x000ff00000010000 */
[----:B------:R-:W-:Y:S08]  /*5ab0*/  LDSM.16.MT88.4 R4, [R3+0x14000] ;  /* 0x014000000304783b */ /* 0x000ff00000004200 */
[----:B------:R-:W1:Y:S08]  /*5ac0*/  LDSM.16.MT88.4 R8, [R0+0x6000] ;  /* 0x006000000008783b */ /* 0x000e700000004200 */
[----:B------:R-:W2:Y:S08]  /*5ad0*/  LDSM.16.MT88.4 R12, [R2+0x14000] ;  /* 0x01400000020c783b */ /* 0x000eb00000004200 */
[----:B------:R-:W3:Y:S08]  /*5ae0*/  LDSM.16.MT88.4 R16, [R0+0x8000] ;  /* 0x008000000010783b */ /* 0x000ef00000004200 */
[----:B------:R-:W3:Y:S08]  /*5af0*/  LDSM.16.MT88.4 R68, [R0+0xa000] ;  /* 0x00a000000044783b */ /* 0x000ef00000004200 */
[----:B------:R-:W-:Y:S01]  /*5b00*/  LDSM.16.MT88.4 R72, [R3+0x14800] ;  /* 0x014800000348783b */ /* 0x000fe20000004200 */
[-C--:B-1----:R-:W-:Y:S07]  /*5b10*/  HMMA.16816.F32.BF16 R20, R4, R8.reuse, R20 ;  /* 0x000000080414723c */ /* 0x082fee0000041814 */
[----:B------:R-:W1:Y:S01]  /*5b20*/  LDSM.16.MT88.4 R76, [R0+0x6800] ;  /* 0x00680000004c783b */ /* 0x000e620000004200 */
[C---:B--2---:R-:W-:Y:S07]  /*5b30*/  HMMA.16816.F32.BF16 R24, R12.reuse, R8, R24 ;  /* 0x000000080c18723c */ /* 0x044fee0000041818 */
[----:B------:R-:W2:Y:S01]  /*5b40*/  LDSM.16.MT88.4 R80, [R2+0x14800] ;  /* 0x014800000250783b */ /* 0x000ea20000004200 */
[-C--:B------:R-:W-:Y:S07]  /*5b50*/  HMMA.16816.F32.BF16 R28, R12, R10.reuse, R28 ;  /* 0x0000000a0c1c723c */ /* 0x080fee000004181c */
[----:B------:R-:W-:Y:S01]  /*5b60*/  LDSM.16.MT88.4 R84, [R0+0x9000] ;  /* 0x009000000054783b */ /* 0x000fe20000004200 */
[C---:B------:R-:W-:Y:S07]  /*5b70*/  HMMA.16816.F32.BF16 R32, R4.reuse, R10, R32 ;  /* 0x0000000a0420723c */ /* 0x040fee0000041820 */
[----:B------:R-:W1:Y:S01]  /*5b80*/  LDSM.16.MT88.4 R8, [R0+0x8800] ;  /* 0x008800000008783b */ /* 0x000e620000004200 */
[-C--:B---3--:R-:W-:Y:S08]  /*5b90*/  HMMA.16816.F32.BF16 R36, R4, R16.reuse, R36 ;  /* 0x000000100424723c */ /* 0x088ff00000041824 */
[C---:B------:R-:W-:Y:S08]  /*5ba0*/  HMMA.16816.F32.BF16 R40, R12.reuse, R16, R40 ;  /* 0x000000100c28723c */ /* 0x040ff00000041828 */
[-C--:B------:R-:W-:Y:S08]  /*5bb0*/  HMMA.16816.F32.BF16 R44, R12, R18.reuse, R44 ;  /* 0x000000120c2c723c */ /* 0x080ff0000004182c */
[C---:B------:R-:W-:Y:S01]  /*5bc0*/  HMMA.16816.F32.BF16 R48, R4.reuse, R18, R48 ;  /* 0x000000120430723c */ /* 0x040fe20000041830 */
[----:B------:R-:W3:Y:S07]  /*5bd0*/  LDSM.16.MT88.4 R16, [R0+0xa800] ;  /* 0x00a800000010783b */ /* 0x000eee0000004200 */
[-C--:B------:R-:W-:Y:S08]  /*5be0*/  HMMA.16816.F32.BF16 R52, R4, R68.reuse, R52 ;  /* 0x000000440434723c */ /* 0x080ff00000041834 */
[C---:B------:R-:W-:Y:S08]  /*5bf0*/  HMMA.16816.F32.BF16 R56, R12.reuse, R68, R56 ;  /* 0x000000440c38723c */ /* 0x040ff00000041838 */
[-C--:B------:R-:W-:Y:S01]  /*5c00*/  HMMA.16816.F32.BF16 R60, R12, R70.reuse, R60 ;  /* 0x000000460c3c723c */ /* 0x080fe2000004183c */
[----:B------:R-:W-:Y:S07]  /*5c10*/  LDSM.16.MT88.4 R12, [R0+0x7000] ;  /* 0x00700000000c783b */ /* 0x000fee0000004200 */
[----:B------:R-:W-:Y:S01]  /*5c20*/  HMMA.16816.F32.BF16 R64, R4, R70, R64 ;  /* 0x000000460440723c */ /* 0x000fe20000041840 */
[----:B------:R-:W3:Y:S07]  /*5c30*/  LDSM.16.MT88.4 R4, [R3+0x15000] ;  /* 0x015000000304783b */ /* 0x000eee0000004200 */
[-C--:B-1----:R-:W-:Y:S01]  /*5c40*/  HMMA.16816.F32.BF16 R20, R72, R76.reuse, R20 ;  /* 0x0000004c4814723c */ /* 0x082fe20000041814 */
[----:B------:R-:W1:Y:S07]  /*5c50*/  LDSM.16.MT88.4 R68, [R2+0x15000] ;  /* 0x015000000244783b */ /* 0x000e6e0000004200 */
[C---:B--2---:R-:W-:Y:S08]  /*5c60*/  HMMA.16816.F32.BF16 R24, R80.reuse, R76, R24 ;  /* 0x0000004c5018723c */ /* 0x044ff00000041818 */
[-C--:B------:R-:W-:Y:S08]  /*5c70*/  HMMA.16816.F32.BF16 R28, R80, R78.reuse, R28 ;  /* 0x0000004e501c723c */ /* 0x080ff0000004181c */
[C---:B------:R-:W-:Y:S01]  /*5c80*/  HMMA.16816.F32.BF16 R32, R72.reuse, R78, R32 ;  /* 0x0000004e4820723c */ /* 0x040fe20000041820 */
[----:B------:R-:W-:Y:S07]  /*5c90*/  LDSM.16.MT88.4 R76, [R0+0x9800] ;  /* 0x00980000004c783b */ /* 0x000fee0000004200 */
[-C--:B------:R-:W-:Y:S08]  /*5ca0*/  HMMA.16816.F32.BF16 R36, R72, R8.reuse, R36 ;  /* 0x000000084824723c */ /* 0x080ff00000041824 */
[C---:B------:R-:W-:Y:S08]  /*5cb0*/  HMMA.16816.F32.BF16 R40, R80.reuse, R8, R40 ;  /* 0x000000085028723c */ /* 0x040ff00000041828 */
[-C--:B------:R-:W-:Y:S08]  /*5cc0*/  HMMA.16816.F32.BF16 R44, R80, R10.reuse, R44 ;  /* 0x0000000a502c723c */ /* 0x080ff0000004182c */
[C---:B------:R-:W-:Y:S01]  /*5cd0*/  HMMA.16816.F32.BF16 R48, R72.reuse, R10, R48 ;  /* 0x0000000a4830723c */ /* 0x040fe20000041830 */
[----:B------:R-:W2:Y:S07]  /*5ce0*/  LDSM.16.MT88.4 R8, [R0+0xb000] ;  /* 0x00b000000008783b */ /* 0x000eae0000004200 */
[-C--:B---3--:R-:W-:Y:S08]  /*5cf0*/  HMMA.16816.F32.BF16 R52, R72, R16.reuse, R52 ;  /* 0x000000104834723c */ /* 0x088ff00000041834 */
[C---:B------:R-:W-:Y:S08]  /*5d00*/  HMMA.16816.F32.BF16 R56, R80.reuse, R16, R56 ;  /* 0x000000105038723c */ /* 0x040ff00000041838 */
[-C--:B------:R-:W-:Y:S01]  /*5d10*/  HMMA.16816.F32.BF16 R60, R80, R18.reuse, R60 ;  /* 0x00000012503c723c */ /* 0x080fe2000004183c */
[----:B------:R-:W-:Y:S07]  /*5d20*/  LDSM.16.MT88.4 R80, [R0+0xb800] ;  /* 0x00b800000050783b */ /* 0x000fee0000004200 */
[----:B------:R-:W-:Y:S01]  /*5d30*/  HMMA.16816.F32.BF16 R64, R72, R18, R64 ;  /* 0x000000124840723c */ /* 0x000fe20000041840 */
[----:B------:R-:W-:Y:S07]  /*5d40*/  LDSM.16.MT88.4 R16, [R0+0x7800] ;  /* 0x007800000010783b */ /* 0x000fee0000004200 */
[-C--:B------:R-:W-:Y:S01]  /*5d50*/  HMMA.16816.F32.BF16 R20, R4, R12.reuse, R20 ;  /* 0x0000000c0414723c */ /* 0x080fe20000041814 */
[----:B------:R-:W-:Y:S07]  /*5d60*/  LDSM.16.MT88.4 R72, [R2+0x15800] ;  /* 0x015800000248783b */ /* 0x000fee0000004200 */
[C---:B-1----:R-:W-:Y:S08]  /*5d70*/  HMMA.16816.F32.BF16 R24, R68.reuse, R12, R24 ;  /* 0x0000000c4418723c */ /* 0x042ff00000041818 */
[-C--:B------:R-:W-:Y:S08]  /*5d80*/  HMMA.16816.F32.BF16 R28, R68, R14.reuse, R28 ;  /* 0x0000000e441c723c */ /* 0x080ff0000004181c */
[C---:B------:R-:W-:Y:S01]  /*5d90*/  HMMA.16816.F32.BF16 R32, R4.reuse, R14, R32 ;  /* 0x0000000e0420723c */ /* 0x040fe20000041820 */
[----:B------:R-:W1:Y:S07]  /*5da0*/  LDSM.16.MT88.4 R12, [R3+0x15800] ;  /* 0x01580000030c783b */ /* 0x000e6e0000004200 */
[-C--:B------:R-:W-:Y:S01]  /*5db0*/  HMMA.16816.F32.BF16 R36, R4, R84.reuse, R36 ;  /* 0x000000540424723c */ /* 0x080fe20000041824 */
[----:B------:R-:W-:Y:S07]  /*5dc0*/  BAR.SYNC.DEFER_BLOCKING 0x0 ;  /* 0x0000000000007b1d */ /* 0x000fee0000010000 */
[C---:B------:R-:W-:Y:S08]  /*5dd0*/  HMMA.16816.F32.BF16 R40, R68.reuse, R84, R40 ;  /* 0x000000544428723c */ /* 0x040ff00000041828 */
[-C--:B------:R-:W-:Y:S08]  /*5de0*/  HMMA.16816.F32.BF16 R44, R68, R86.reuse, R44 ;  /* 0x00000056442c723c */ /* 0x080ff0000004182c */
[C---:B------:R-:W-:Y:S08]  /*5df0*/  HMMA.16816.F32.BF16 R48, R4.reuse, R86, R48 ;  /* 0x000000560430723c */ /* 0x040ff00000041830 */
[-C--:B--2---:R-:W-:Y:S08]  /*5e00*/  HMMA.16816.F32.BF16 R52, R4, R8.reuse, R52 ;  /* 0x000000080434723c */ /* 0x084ff00000041834 */
[C---:B------:R-:W-:Y:S08]  /*5e10*/  HMMA.16816.F32.BF16 R56, R68.reuse, R8, R56 ;  /* 0x000000084438723c */ /* 0x040ff00000041838 */
[-C--:B------:R-:W-:Y:S08]  /*5e20*/  HMMA.16816.F32.BF16 R60, R68, R10.reuse, R60 ;  /* 0x0000000a443c723c */ /* 0x080ff0000004183c */
[----:B------:R-:W-:Y:S07]  /*5e30*/  HMMA.16816.F32.BF16 R64, R4, R10, R64 ;  /* 0x0000000a0440723c */ /* 0x000fee0000041840 */
[----:B------:R-:W-:Y:S01]  /*5e40*/  MOV R4, c[0x0][0x22c] ;  /* 0x00008b0000047a02 */ /* 0x000fe20000000f00 */
[-C--:B-1----:R-:W-:Y:S05]  /*5e50*/  HMMA.16816.F32.BF16 R20, R12, R16.reuse, R20 ;  /* 0x000000100c14723c */ /* 0x082fea0000041814 */
[----:B------:R-:W-:Y:S03]  /*5e60*/  IMAD R90, R4, c[0x0][0x1c0], RZ ;  /* 0x00007000045a7a24 */ /* 0x000fe600078e02ff */
[C---:B------:R-:W-:Y:S04]  /*5e70*/  HMMA.16816.F32.BF16 R24, R72.reuse, R16, R24 ;  /* 0x000000104818723c */ /* 0x040fe80000041818 */
[----:B------:R-:W-:Y:S04]  /*5e80*/  LEA R4, -R90, RZ, 0x6 ;  /* 0x000000ff5a047211 */ /* 0x000fe800078e31ff */
[-C--:B------:R-:W-:Y:S04]  /*5e90*/  HMMA.16816.F32.BF16 R28, R72, R18.reuse, R28 ;  /* 0x00000012481c723c */ /* 0x080fe8000004181c */
[C---:B----4-:R-:W-:Y:S04]  /*5ea0*/  LEA R5, P1, R4.reuse, R88, 0x2 ;  /* 0x0000005804057211 */ /* 0x050fe800078210ff */
[C---:B------:R-:W-:Y:S04]  /*5eb0*/  HMMA.16816.F32.BF16 R32, R12.reuse, R18, R32 ;  /* 0x000000120c20723c */ /* 0x040fe80000041820 */
[----:B------:R-:W-:Y:S04]  /*5ec0*/  LEA.HI.X.SX32 R4, R4, R89, 0x2, P1 ;  /* 0x0000005904047211 */ /* 0x000fe800008f16ff */
[-C--:B------:R-:W-:Y:S04]  /*5ed0*/  HMMA.16816.F32.BF16 R36, R12, R76.reuse, R36 ;  /* 0x0000004c0c24723c */ /* 0x080fe80000041824 */
[-C--:B------:R-:W-:Y:S04]  /*5ee0*/  LOP3.LUT R5, R5, R4.reuse, RZ, 0x3c, !PT ;  /* 0x0000000405057212 */ /* 0x080fe800078e3cff */
[C---:B------:R-:W-:Y:S04]  /*5ef0*/  HMMA.16816.F32.BF16 R40, R72.reuse, R76, R40 ;  /* 0x0000004c4828723c */ /* 0x040fe80000041828 */
[C---:B------:R-:W-:Y:S04]  /*5f00*/  LOP3.LUT R4, R5.reuse, R4, RZ, 0x3c, !PT ;  /* 0x0000000405047212 */ /* 0x040fe800078e3cff */
[-C--:B------:R-:W-:Y:S04]  /*5f10*/  HMMA.16816.F32.BF16 R44, R72, R78.reuse, R44 ;  /* 0x0000004e482c723c */ /* 0x080fe8000004182c */
[----:B------:R-:W-:Y:S04]  /*5f20*/  LOP3.LUT R5, R5, R4, RZ, 0x3c, !PT ;  /* 0x0000000405057212 */ /* 0x000fe800078e3cff */
[C---:B------:R-:W-:Y:S01]  /*5f30*/  HMMA.16816.F32.BF16 R48, R12.reuse, R78, R48 ;  /* 0x0000004e0c30723c */ /* 0x040fe20000041830 */
[----:B------:R1:W-:Y:S07]  /*5f40*/  STL.64 [R1+0x30], R4 ;  /* 0x0000300401007387 */ /* 0x0003ee0000100a00 */
[-C--:B------:R-:W-:Y:S08]  /*5f50*/  HMMA.16816.F32.BF16 R52, R12, R80.reuse, R52 ;  /* 0x000000500c34723c */ /* 0x080ff00000041834 */
        /* <DEDUP_REMOVED lines=58> */
.L_x_80:
        /* <DEDUP_REMOVED lines=418> */
.L_x_81:
[----:B------:R-:W-:Y:S02]  /*7d20*/  UISETP.GT.AND UP0, UPT, UR7, UR17, UPT ;  /* 0x000000110700728c */ /* 0x000fe4000bf04270 */
[----:B------:R-:W-:Y:S04]  /*7d30*/  UIADD3 UR7, UR7, -0x1, URZ ;  /* 0xffffffff07077890 */ /* 0x000fe8000fffe03f */
[----:B------:R-:W-:Y:S11]  /*7d40*/  PLOP3.LUT P0, PT, PT, PT, UP0, 0x80, 0x0 ;  /* 0x000000000000781c */ /* 0x000ff60003f0f008 */
[----:B------:R-:W-:Y:S02]  /*7d50*/  @!UPT UIADD3 URZ, URZ, URZ, URZ ;  /* 0x0000003f3f3ff290 */ /* 0x000fe4000fffe03f */
        /* <DEDUP_REMOVED lines=161> */
[----:B------:R-:W-:Y:S02]  /*8770*/  USHF.R.S32.HI UR14, URZ, 0x1f, UR36 ;  /* 0x0000001f3f0e7899 */ /* 0x000fe40008011424 */
[----:B------:R-:W-:Y:S02]  /*8780*/  UIADD3 UR9, UR9, UR11, URZ ;  /* 0x0000000b09097290 */ /* 0x000fe4000fffe03f */
[----:B------:R-:W-:-:S02]  /*8790*/  ULDC.64 UR12, c[0x0][0x388] ;  /* 0x0000e200000c7ab9 */ /* 0x000fc40000000a00 */
[----:B------:R-:W-:Y:S02]  /*87a0*/  UIMAD UR7, UR14, UR12, URZ ;  /* 0x0000000c0e0772a4 */ /* 0x000fe4000f8e023f */
[----:B------:R-:W-:Y:S02]  /*87b0*/  UIMAD.WIDE.U32 UR8, UR36, UR12, UR8 ;  /* 0x0000000c240872a5 */ /* 0x000fe4000f8e0008 */
[----:B------:R-:W-:-:S04]  /*87c0*/  UIMAD UR7, UR36, UR13, UR7 ;  /* 0x0000000d240772a4 */ /* 0x000fc8000f8e0207 */
[----:B------:R-:W-:Y:S02]  /*87d0*/  UIADD3 UR15, UR9, UR7, URZ ;  /* 0x00000007090f7290 */ /* 0x000fe4000fffe03f */
[----:B------:R-:W-:Y:S02]  /*87e0*/  UMOV UR14, UR8 ;  /* 0x00000008000e7c82 */ /* 0x000fe40008000000 */
.L_x_83:
        /* <DEDUP_REMOVED lines=11> */
[----:B------:R-:W-:-:S02]  /*88a0*/  USHF.R.S32.HI UR16, URZ, 0x1f, UR36 ;  /* 0x0000001f3f107899 */ /* 0x000fc40008011424 */
[----:B------:R-:W-:Y:S02]  /*88b0*/  UIADD3 UR9, UR9, UR11, URZ ;  /* 0x0000000b09097290 */ /* 0x000fe4000fffe03f */
[----:B------:R-:W-:Y:S02]  /*88c0*/  ULDC.64 UR12, c[0x0][0x390] ;  /* 0x0000e400000c7ab9 */ /* 0x000fe40000000a00 */
[----:B------:R-:W-:Y:S02]  /*88d0*/  UIMAD UR7, UR16, UR12, URZ ;  /* 0x0000000c100772a4 */ /* 0x000fe4000f8e023f */
[----:B------:R-:W-:Y:S02]  /*88e0*/  UIMAD.WIDE.U32 UR8, UR36, UR12, UR8 ;  /* 0x0000000c240872a5 */ /* 0x000fe4000f8e0008 */
[----:B------:R-:W-:-:S04]  /*88f0*/  UIMAD UR7, UR36, UR13, UR7 ;  /* 0x0000000d240772a4 */ /* 0x000fc8000f8e0207 */
[----:B------:R-:W-:Y:S02]  /*8900*/  UIADD3 UR12, UR9, UR7, URZ ;  /* 0x00000007090c7290 */ /* 0x000fe4000fffe03f */
[----:B------:R-:W-:Y:S02]  /*8910*/  UMOV UR11, UR8 ;  /* 0x00000008000b7c82 */ /* 0x000fe40008000000 */
.L_x_84:
[----:B------:R-:W-:Y:S01]  /*8920*/  BAR.SYNC.DEFER_BLOCKING 0x0 ;  /* 0x0000000000007b1d */ /* 0x000fe20000010000 */
[----:B------:R-:W-:Y:S01]  /*8930*/  USHF.R.S32.HI UR10, URZ, 0x1f, UR23 ;  /* 0x0000001f3f0a7899 */ /* 0x000fe20008011417 */
[--C-:B-1----:R-:W-:Y:S01]  /*8940*/  SHF.R.S32.HI R7, RZ, 0x1f, R246.reuse ;  /* 0x0000001fff077819 */ /* 0x102fe200000114f6 */
[----:B------:R-:W-:Y:S01]  /*8950*/  IMAD.U32 R4, RZ, RZ, UR23 ;  /* 0x00000017ff047e24 */ /* 0x000fe2000f8e00ff */
[----:B------:R-:W-:Y:S01]  /*8960*/  UIMAD UR6, UR22, -0x40, UR6 ;  /* 0xffffffc0160678a4 */ /* 0x000fe2000f8e0206 */
[----:B------:R-:W-:Y:S01]  /*8970*/  IMAD.MOV.U32 R6, RZ, RZ, R246 ;  /* 0x000000ffff067224 */ /* 0x000fe200078e00f6 */
[----:B------:R-:W1:Y:S01]  /*8980*/  S2R R15, SR_TID.X ;  /* 0x00000000000f7919 */ /* 0x000e620000002100 */
[----:B------:R-:W-:Y:S01]  /*8990*/  ULDC.64 UR8, c[0x0][0x3a0] ;  /* 0x0000e80000087ab9 */ /* 0x000fe20000000a00 */
[----:B------:R-:W-:Y:S01]  /*89a0*/  BSSY B0, `(.L_x_85) ;  /* 0x000002e000007945 */ /* 0x000fe20003800000 */
[----:B------:R-:W-:Y:S01]  /*89b0*/  UIMAD UR7, UR10, UR8, URZ ;  /* 0x000000080a0772a4 */ /* 0x000fe2000f8e023f */
[----:B------:R-:W2:Y:S01]  /*89c0*/  S2R R64, SR_TID.X ;  /* 0x0000000000407919 */ /* 0x000ea20000002100 */
[----:B------:R-:W-:-:S02]  /*89d0*/  IMAD.WIDE.U32 R4, R4, c[0x0][0x3a0], R6 ;  /* 0x0000e80004047a25 */ /* 0x000fc400078e0006 */
[----:B------:R-:W-:-:S03]  /*89e0*/  UIMAD UR7, UR23, UR9, UR7 ;  /* 0x00000009170772a4 */ /* 0x000fc6000f8e0207 */
[----:B------:R-:W-:Y:S01]  /*89f0*/  IADD3 R4, P0, R4, UR14, RZ ;  /* 0x0000000e04047c10 */ /* 0x000fe2000ff1e0ff */
[----:B------:R-:W-:Y:S02]  /*8a00*/  ULDC.64 UR8, c[0x0][0x3b8] ;  /* 0x0000ee0000087ab9 */ /* 0x000fe40000000a00 */
[----:B------:R-:W-:Y:S01]  /*8a10*/  IMAD.U32 R8, RZ, RZ, UR7 ;  /* 0x00000007ff087e24 */ /* 0x000fe2000f8e00ff */
[----:B------:R-:W-:Y:S01]  /*8a20*/  UIMAD UR7, UR61, UR8, URZ ;  /* 0x000000083d0772a4 */ /* 0x000fe2000f8e023f */
[----:B------:R3:W4:Y:S03]  /*8a30*/  LDS.128 R36, [R248+0xd000] ;  /* 0x00d00000f8247984 */ /* 0x0007260000000c00 */
[----:B------:R-:W-:Y:S01]  /*8a40*/  IADD3.X R5, R5, UR15, R8, P0, !PT ;  /* 0x0000000f05057c10 */ /* 0x000fe200087fe408 */
[----:B------:R-:W-:Y:S01]  /*8a50*/  IMAD.U32 R8, RZ, RZ, UR40 ;  /* 0x00000028ff087e24 */ /* 0x000fe2000f8e00ff */
[----:B------:R-:W-:Y:S01]  /*8a60*/  UIMAD UR7, UR40, UR9, UR7 ;  /* 0x00000009280772a4 */ /* 0x000fe2000f8e0207 */
[----:B------:R3:W3:Y:S01]  /*8a70*/  LDS.128 R32, [R248+0xf000] ;  /* 0x00f00000f8207984 */ /* 0x0006e20000000c00 */
[----:B-1----:R-:W-:Y:S01]  /*8a80*/  SHF.R.S32.HI R15, RZ, 0x1f, R15 ;  /* 0x0000001fff0f7819 */ /* 0x002fe2000001140f */
[----:B------:R-:W-:-:S02]  /*8a90*/  IMAD.WIDE.U32 R8, R8, c[0x0][0x3b8], R4 ;  /* 0x0000ee0008087a25 */ /* 0x000fc400078e0004 */
[----:B------:R1:W1:Y:S01]  /*8aa0*/  LDS.128 R28, [R248+0x11000] ;  /* 0x01100000f81c7984 */ /* 0x0002620000000c00 */
[----:B--2---:R-:W-:-:S03]  /*8ab0*/  LEA.HI R15, R15, R64, RZ, 0x3 ;  /* 0x000000400f0f7211 */ /* 0x004fc600078f18ff */
        /* <DEDUP_REMOVED lines=28> */
.L_x_86:
[----:B------:R-:W-:Y:S05]  /*8c80*/  BSYNC B0 ;  /* 0x0000000000007941 */ /* 0x000fea0003800000 */
.L_x_85:
        /* <DEDUP_REMOVED lines=19> */
.L_x_88:
[----:B------:R-:W-:Y:S05]  /*8dc0*/  BSYNC B0 ;  /* 0x0000000000007941 */ /* 0x000fea0003800000 */
.L_x_87:
[----:B------:R-:W-:Y:S01]  /*8dd0*/  ULDC.64 UR6, c[0x0][0x3a8] ;  /* 0x0000ea0000067ab9 */ /* 0x000fe20000000a00 */
[----:B---3--:R-:W-:Y:S01]  /*8de0*/  IMAD.U32 R4, RZ, RZ, UR23 ;  /* 0x00000017ff047e24 */ /* 0x008fe2000f8e00ff */
        /* <DEDUP_REMOVED lines=28> */
.L_x_90:
[----:B------:R-:W-:Y:S05]  /*8fb0*/  BSYNC B0 ;  /* 0x0000000000007941 */ /* 0x000fea0003800000 */
.L_x_89:
[----:B------:R-:W-:Y:S05]  /*8fc0*/  @P3 BRA `(.L_x_61) ;  /* 0x000000f000003947 */ /* 0x000fea0003800000 */
[----:B-1----:R-:W-:Y:S01]  /*8fd0*/  IADD3 R4, P0, R15, 0x20, RZ ;  /* 0x000000200f047810 */ /* 0x002fe20007f1e0ff */
[----:B------:R-:W-:Y:S01]  /*8fe0*/  IMAD.MOV.U32 R7, RZ, RZ, R10 ;  /* 0x000000ffff077224 */ /* 0x000fe200078e000a */
[----:B------:R-:W-:-:S02]  /*8ff0*/  ISETP.GE.AND P2, PT, R246, c[0x0][0x220], PT ;  /* 0x00008800f6007a0c */ /* 0x000fc40003f46270 */
        /* <DEDUP_REMOVED lines=10> */
[----:B------:R1:W-:Y:S04]  /*90a0*/  @!P1 STG.E.128 [R4.64+0x80], R56 ;  /* 0x0000803804009986 */ /* 0x0003e8000c101d04 */
[----:B------:R1:W-:Y:S02]  /*90b0*/  @!P0 STG.E.128 [R4.64+0x100], R52 ;  /* 0x0001003404008986 */ /* 0x0003e4000c101d04 */
.L_x_61:
[----:B------:R-:W-:Y:S05]  /*90c0*/  BSYNC B1 ;  /* 0x0000000000017941 */ /* 0x000fea0003800000 */
.L_x_47:
        /* <DEDUP_REMOVED lines=11> */
.L_x_91:
[----:B------:R-:W-:Y:S05]  /*9180*/  EXIT ;  /* 0x000000000000794d */ /* 0x000fea0003800000 */
.L_x_93:
        /* <DEDUP_REMOVED lines=15> */
.L_x_1579:


//--------------------- .text._ZN5flash44flash_bwd_dq_dk_dv_loop_seqk_parallel_kernelI23Flash_bwd_kernel_traitsILi192ELi64ELi64ELi8ELi4ELi2ELi2ELb1ELb1EN7cutlass10bfloat16_tE19Flash_kernel_traitsILi192ELi64ELi64ELi8ES3_EELb0ELb0ELb0ELb0ELb0ELb1ELb0EEEvNS_16Flash_bwd_paramsE --------------------------
	.section	.text._ZN5flash44flash_bwd_dq_dk_dv_loop_seqk_parallel_kernelI23Flash_bwd_kernel_traitsILi192ELi64ELi64ELi8ELi4ELi2ELi2ELb1ELb1EN7cutlass10bfloat16_tE19Flash_kernel_traitsILi192ELi64ELi64ELi8ES3_EELb0ELb0ELb0ELb0ELb0ELb1ELb0EEEvNS_16Flash_bwd_paramsE,"ax",@progbits
	.sectioninfo	@"SHI_REGISTERS=255"
	.align	128
        .global         _ZN5flash44flash_bwd_dq_dk_dv_loop_seqk_parallel_kernelI23Flash_bwd_kernel_traitsILi192ELi64ELi64ELi8ELi4ELi2ELi2ELb1ELb1EN7cutlass10bfloat16_tE19Flash_kernel_traitsILi192ELi64ELi64ELi8ES3_EELb0ELb0ELb0ELb0ELb0ELb1ELb0EEEvNS_16Flash_bwd_paramsE
        .type           _ZN5flash44flash_bwd_dq_dk_dv_loop_seqk_parallel_kernelI23Flash_bwd_kernel_traitsILi192ELi64ELi64ELi8ELi4ELi2ELi2ELb1ELb1EN7cutlass10bfloat16_tE19Flash_kernel_traitsILi192ELi64ELi64ELi8ES3_EELb0ELb0ELb0ELb0ELb0ELb1ELb0EEEvNS_16Flash_bwd_paramsE,@function
        .size           _ZN5flash44flash_bwd_dq_dk_dv_loop_seqk_parallel_kernelI23Flash_bwd_kernel_traitsILi192ELi64ELi64ELi8ELi4ELi2ELi2ELb1ELb1EN7cutlass10bfloat16_tE19Flash_kernel_traitsILi192ELi64ELi64ELi8ES3_EELb0ELb0ELb0ELb0ELb0ELb1ELb0EEEvNS_16Flash_bwd_paramsE,(.L_x_1580 - _ZN5flash44flash_bwd_dq_dk_dv_loop_seqk_parallel_kernelI23Flash_bwd_kernel_traitsILi192ELi64ELi64ELi8ELi4ELi2ELi2ELb1ELb1EN7cutlass10bfloat16_tE19Flash_kernel_traitsILi192ELi64ELi64ELi8ES3_EELb0ELb0ELb0ELb0ELb0ELb1ELb0EEEvNS_16Flash_bwd_paramsE)
        .other          _ZN5flash44flash_bwd_dq_dk_dv_loop_seqk_parallel_kernelI23Flash_bwd_kernel_traitsILi192ELi64ELi64ELi8ELi4ELi2ELi2ELb1ELb1EN7cutlass10bfloat16_tE19Flash_kernel_traitsILi192ELi64ELi64ELi8ES3_EELb0ELb0ELb0ELb0ELb0ELb1ELb0EEEvNS_16Flash_bwd_paramsE,@"STO_CUDA_ENTRY STV_DEFAULT"
_ZN5flash44flash_bwd_dq_dk_dv_loop_seqk_parallel_kernelI23Flash_bwd_kernel_traitsILi192ELi64ELi64ELi8ELi4ELi2ELi2ELb1ELb1EN7cutlass10bfloat16_tE19Flash_kernel_traitsILi192ELi64ELi64ELi8ES3_EELb0ELb0ELb0ELb0ELb0ELb1ELb0EEEvNS_16Flash_bwd_paramsE:
.text._ZN5flash44flash_bwd_dq_dk_dv_loop_seqk_parallel_kernelI23Flash_bwd_kernel_traitsILi192ELi64ELi64ELi8ELi4ELi2ELi2ELb1ELb1EN7cutlass10bfloat16_tE19Flash_kernel_traitsILi192ELi64ELi64ELi8ES3_EELb0ELb0ELb0ELb0ELb0ELb1ELb0EEEvNS_16Flash_bwd_paramsE:
        /* <DEDUP_REMOVED lines=21> */
[----:B------:R-:W-:Y:S02]  /*0150*/  UIMAD.WIDE UR36, UR46, UR36, URZ ;  /* 0x000000242e2472a5 */ /* 0x000fe4000f8e023f */
        /* <DEDUP_REMOVED lines=26> */
[----:B------:R-:W-:Y:S01]  /*0300*/  LOP3.LUT R2, R7, 0xfffffffe, RZ, 0xc0, !PT ;  /* 0xfffffffe07027812 */ /* 0x000fe200078ec0ff */
[----:B------:R-:W-:Y:S01]  /*0310*/  IMAD.IADD R16, R5, 0x1, -R3 ;  /* 0x0000000105107824 */ /* 0x000fe200078e0a03 */
[-C--:B------:R-:W-:Y:S01]  /*0320*/  LEA.HI R17, R11, R14.reuse, RZ, 0x2 ;  /* 0x0000000e0b117211 */ /* 0x080fe200078f10ff */
[----:B------:R-:W-:Y:S01]  /*0330*/  IMAD.IADD R15, R5, 0x1, -R0 ;  /* 0x00000001050f7824 */ /* 0x000fe200078e0a00 */
[----:B------:R-:W-:Y:S01]  /*0340*/  LOP3.LUT R0, R4, 0xffffffe0, RZ, 0xc0, !PT ;  /* 0xffffffe004007812 */ /* 0x000fe200078ec0ff */
[----:B------:R-:W-:Y:S01]  /*0350*/  IMAD.IADD R12, R6, 0x1, -R2 ;  /* 0x00000001060c7824 */ /* 0x000fe200078e0a02 */
[--C-:B------:R-:W-:Y:S01]  /*0360*/  SHF.R.S32.HI R5, RZ, 0x2, R17.reuse ;  /* 0x00000002ff057819 */ /* 0x100fe20000011411 */
[----:B------:R-:W-:Y:S01]  /*0370*/  ULDC UR56, c[0x0][0x1c8] ;  /* 0x0000720000387ab9 */ /* 0x000fe20000000800 */
[----:B------:R-:W-:Y:S01]  /*0380*/  SHF.R.S32.HI R2, RZ, 0x1f, R17 ;  /* 0x0000001fff027819 */ /* 0x000fe20000011411 */
[----:B------:R-:W-:Y:S01]  /*0390*/  IMAD.IADD R0, R14, 0x1, -R0 ;  /* 0x000000010e007824 */ /* 0x000fe200078e0a00 */
[----:B------:R-:W-:Y:S01]  /*03a0*/  LEA.HI R6, R11, R14, RZ, 0x3 ;  /* 0x0000000e0b067211 */ /* 0x000fe200078f18ff */
[----:B------:R-:W-:Y:S01]  /*03b0*/  ULDC.U8 UR10, c[0x0][0x3d0] ;  /* 0x0000f400000a7ab9 */ /* 0x000fe20000000000 */
[----:B------:R-:W-:Y:S01]  /*03c0*/  LEA.HI R2, R2, R5, RZ, 0x3 ;  /* 0x0000000502027211 */ /* 0x000fe200078f18ff */
[----:B------:R-:W-:Y:S01]  /*03d0*/  ULDC UR50, c[0x0][0x224] ;  /* 0x0000890000327ab9 */ /* 0x000fe20000000800 */
[----:B------:R-:W-:Y:S01]  /*03e0*/  SHF.R.S32.HI R3, RZ, 0x1f, R0 ;  /* 0x0000001fff037819 */ /* 0x000fe20000011400 */
[----:B------:R-:W-:Y:S01]  /*03f0*/  @UP2 UIMAD UR54, UR31, UR49, URZ ;  /* 0x000000311f3622a4 */ /* 0x000fe2000f8e023f */
[----:B------:R-:W-:Y:S01]  /*0400*/  LOP3.LUT R2, R2, 0xfffffff8, RZ, 0xc0, !PT ;  /* 0xfffffff802027812 */ /* 0x000fe200078ec0ff */
[----:B------:R-:W-:Y:S01]  /*0410*/  ULDC.64 UR4, c[0x0][0x118] ;  /* 0x0000460000047ab9 */ /* 0x000fe20000000a00 */
[----:B------:R-:W-:Y:S01]  /*0420*/  LEA.HI R19, R3, R0, RZ, 0x2 ;  /* 0x0000000003137211 */ /* 0x000fe200078f10ff */
[----:B------:R-:W-:Y:S01]  /*0430*/  ULOP3.LUT UR56, UR38, UR56, URZ, 0x3c, !UPT ;  /* 0x0000003826387292 */ /* 0x000fe2000f8e3c3f */
[----:B------:R-:W-:Y:S01]  /*0440*/  SHF.R.S32.HI R10, RZ, 0x3, R6 ;  /* 0x00000003ff0a7819 */ /* 0x000fe20000011406 */
[----:B------:R-:W-:Y:S01]  /*0450*/  IMAD.IADD R8, R5, 0x1, -R2 ;  /* 0x0000000105087824 */ /* 0x000fe200078e0a02 */
[----:B------:R-:W-:Y:S01]  /*0460*/  LOP3.LUT R2, R9, 0xfffffff0, RZ, 0xc0, !PT ;  /* 0xfffffff009027812 */ /* 0x000fe200078ec0ff */
[----:B------:R-:W-:Y:S01]  /*0470*/  USHF.R.S32.HI UR61, URZ, 0x1f, UR38 ;  /* 0x0000001f3f3d7899 */ /* 0x000fe20008011426 */
[----:B------:R-:W-:Y:S01]  /*0480*/  LOP3.LUT R0, R6, 0xfffffff8, RZ, 0xc0, !PT ;  /* 0xfffffff806007812 */ /* 0x000fe200078ec0ff */
[----:B------:R-:W-:Y:S01]  /*0490*/  IMAD.SHL.U32 R3, R10, 0x40, RZ ;  /* 0x000000400a037824 */ /* 0x000fe200078e00ff */
[----:B------:R-:W-:Y:S01]  /*04a0*/  LEA.HI R7, R11, R14, RZ, 0x7 ;  /* 0x0000000e0b077211 */ /* 0x000fe200078f38ff */
[C---:B------:R-:W-:Y:S01]  /*04b0*/  IMAD.IADD R2, R14.reuse, 0x1, -R2 ;  /* 0x000000010e027824 */ /* 0x040fe200078e0a02 */
[----:B------:R-:W-:Y:S01]  /*04c0*/  UISETP.NE.AND UP3, UPT, UR10, URZ, UPT ;  /* 0x0000003f0a00728c */ /* 0x000fe2000bf65270 */
[----:B------:R-:W-:Y:S01]  /*04d0*/  IMAD.IADD R0, R14, 0x1, -R0 ;  /* 0x000000010e007824 */ /* 0x000fe200078e0a00 */
[----:B------:R-:W-:Y:S01]  /*04e0*/  LOP3.LUT R3, R3, 0x1c0, RZ, 0xc0, !PT ;  /* 0x000001c003037812 */ /* 0x000fe200078ec0ff */
[----:B------:R-:W-:Y:S01]  /*04f0*/  USHF.R.S32.HI UR60, URZ, 0x1f, UR31 ;  /* 0x0000001f3f3c7899 */ /* 0x000fe2000801141f */
[----:B------:R-:W-:Y:S01]  /*0500*/  SHF.R.S32.HI R4, RZ, 0x1f, R2 ;  /* 0x0000001fff047819 */ /* 0x000fe20000011402 */
[----:B------:R-:W-:Y:S01]  /*0510*/  IMAD.SHL.U32 R20, R0, 0x8, RZ ;  /* 0x0000000800147824 */ /* 0x000fe200078e00ff */
[----:B------:R-:W-:Y:S01]  /*0520*/  SHF.R.U32.HI R5, RZ, 0x3, R3 ;  /* 0x00000003ff057819 */ /* 0x000fe20000011603 */
[----:B------:R-:W-:Y:S01]  /*0530*/  USHF.R.S32.HI UR59, URZ, 0x1f, UR38 ;  /* 0x0000001f3f3b7899 */ /* 0x000fe20008011426 */
[----:B------:R-:W-:Y:S01]  /*0540*/  LEA.HI R13, R4, R2, RZ, 0x3 ;  /* 0x00000002040d7211 */ /* 0x000fe200078f18ff */
[----:B------:R-:W-:Y:S01]  /*0550*/  USHF.R.S32.HI UR58, URZ, 0x1f, UR31 ;  /* 0x0000001f3f3a7899 */ /* 0x000fe2000801141f */
[----:B------:R-:W-:Y:S01]  /*0560*/  LOP3.LUT R4, R3, 0x38, R20, 0xf8, !PT ;  /* 0x0000003803047812 */ /* 0x000fe200078ef814 */
[----:B------:R-:W-:Y:S01]  /*0570*/  STL [R1+0x78], R20 ;  /* 0x0000781401007387 */ /* 0x000fe20000100800 */
[----:B------:R-:W-:Y:S01]  /*0580*/  LOP3.LUT R3, R13, 0xfffffff8, RZ, 0xc0, !PT ;  /* 0xfffffff80d037812 */ /* 0x000fe200078ec0ff */
[----:B------:R-:W-:Y:S01]  /*0590*/  USHF.R.S32.HI UR57, URZ, 0x1f, UR38 ;  /* 0x0000001f3f397899 */ /* 0x000fe20008011426 */
[C---:B------:R-:W-:Y:S01]  /*05a0*/  LOP3.LUT P4, RZ, R0.reuse, 0x2, RZ, 0xc0, !PT ;  /* 0x0000000200ff7812 */ /* 0x040fe2000788c0ff */
[----:B------:R-:W-:Y:S01]  /*05b0*/  UIMAD.WIDE.U32 UR42, UR36, UR44, URZ ;  /* 0x0000002c242a72a5 */ /* 0x000fe2000f8e003f */
[C---:B------:R-:W-:Y:S01]  /*05c0*/  LOP3.LUT P3, RZ, R0.reuse, 0x4, RZ, 0xc0, !PT ;  /* 0x0000000400ff7812 */ /* 0x040fe2000786c0ff */
[----:B------:R-:W-:Y:S01]  /*05d0*/  IMAD.SHL.U32 R0, R0, 0x40, RZ ;  /* 0x0000004000007824 */ /* 0x000fe200078e00ff */
[----:B------:R-:W-:Y:S01]  /*05e0*/  LOP3.LUT R9, R4, R5, RZ, 0x3c, !PT ;  /* 0x0000000504097212 */ /* 0x000fe200078e3cff */
[----:B------:R-:W-:Y:S01]  /*05f0*/  IMAD.IADD R10, R2, 0x1, -R3 ;  /* 0x00000001020a7824 */ /* 0x000fe200078e0a03 */
[----:B------:R-:W-:Y:S01]  /*0600*/  LOP3.LUT R3, R8, 0x1, RZ, 0xc0, !PT ;  /* 0x0000000108037812 */ /* 0x000fe200078ec0ff */
[----:B------:R-:W-:Y:S01]  /*0610*/  IMAD.SHL.U32 R2, R15, 0x10, RZ ;  /* 0x000000100f027824 */ /* 0x000fe200078e00ff */
[----:B------:R-:W-:Y:S01]  /*0620*/  LOP3.LUT R0, R0, 0x1c0, RZ, 0xc0, !PT ;  /* 0x000001c000007812 */ /* 0x000fe200078ec0ff */
[----:B------:R-:W-:Y:S01]  /*0630*/  IMAD.U32 R5, RZ, RZ, UR14 ;  /* 0x0000000eff057e24 */ /* 0x000fe2000f8e00ff */
[----:B------:R-:W-:Y:S01]  /*0640*/  ISETP.NE.U32.AND P0, PT, R3, 0x1, PT ;  /* 0x000000010300780c */ /* 0x000fe20003f05070 */
[----:B------:R-:W-:Y:S01]  /*0650*/  IMAD.SHL.U32 R5, R12, 0x200, RZ ;  /* 0x000002000c057824 */ /* 0x000fe200078e00ff */
[----:B------:R-:W-:Y:S01]  /*0660*/  SHF.R.S32.HI R7, RZ, 0x7, R7 ;  /* 0x00000007ff077819 */ /* 0x000fe20000011407 */
[----:B------:R-:W-:Y:S01]  /*0670*/  UIMAD UR51, UR37, UR44, URZ ;  /* 0x0000002c253372a4 */ /* 0x000fe2000f8e023f */
[C---:B------:R-:W-:Y:S01]  /*0680*/  LOP3.LUT R2, R0.reuse, 0x10, R2, 0xf8, !PT ;  /* 0x0000001000027812 */ /* 0x040fe200078ef802 */
[----:B------:R-:W-:Y:S01]  /*0690*/  USHF.R.S32.HI UR53, URZ, 0x1f, UR47 ;  /* 0x0000001f3f357899 */ /* 0x000fe2000801142f */
[----:B------:R-:W-:Y:S01]  /*06a0*/  LOP3.LUT R3, R0, 0x8, R6, 0xf8, !PT ;  /* 0x0000000800037812 */ /* 0x000fe200078ef806 */
[----:B------:R-:W-:Y:S01]  /*06b0*/  UIMAD UR50, UR6, UR50, URZ ;  /* 0x00000032063272a4 */ /* 0x000fe2000f8e023f */
[----:B------:R-:W-:Y:S01]  /*06c0*/  SHF.R.U32.HI R4, RZ, 0x3, R0 ;  /* 0x00000003ff047819 */ /* 0x000fe20000011600 */
[----:B------:R-:W-:Y:S01]  /*06d0*/  @!UP2 UIMAD UR49, UR7, UR49, URZ ;  /* 0x000000310731a2a4 */ /* 0x000fe2000f8e023f */
[----:B------:R-:W-:Y:S01]  /*06e0*/  LOP3.LUT R6, R2, 0x8, R6, 0xf8, !PT ;  /* 0x0000000802067812 */ /* 0x000fe200078ef806 */
[----:B------:R-:W-:Y:S01]  /*06f0*/  IMAD R2, R7, 0x800, R5 ;  /* 0x0000080007027824 */ /* 0x000fe200078e0205 */
[----:B------:R-:W-:Y:S01]  /*0700*/  LOP3.LUT R0, R3, R4, RZ, 0x3c, !PT ;  /* 0x0000000403007212 */ /* 0x000fe200078e3cff */
[----:B------:R-:W-:Y:S01]  /*0710*/  USHF.R.S32.HI UR48, URZ, 0x1f, UR41 ;  /* 0x0000001f3f307899 */ /* 0x000fe20008011429 */
[----:B------:R-:W-:-:S02]  /*0720*/  LEA.HI R3, R11, R14, RZ, 0x6 ;  /* 0x0000000e0b037211 */ /* 0x000fc400078f30ff */
[----:B------:R-:W-:Y:S01]  /*0730*/  R2P PR, R8, 0x6 ;  /* 0x0000000608007804 */ /* 0x000fe20000000000 */
[----:B------:R-:W-:Y:S01]  /*0740*/  IMAD.IADD R0, R2, 0x1, R0 ;  /* 0x0000000102007824 */ /* 0x000fe200078e0200 */
[----:B------:R-:W-:Y:S02]  /*0750*/  SHF.R.S32.HI R2, RZ, 0x6, R3 ;  /* 0x00000006ff027819 */ /* 0x000fe40000011403 */
[----:B------:R-:W-:Y:S01]  /*0760*/  LOP3.LUT R3, R5, R6, R4, 0xf6, !PT ;  /* 0x0000000605037212 */ /* 0x000fe200078ef604 */
[----:B------:R-:W-:Y:S01]  /*0770*/  IMAD.SHL.U32 R5, R7, 0x20, RZ ;  /* 0x0000002007057824 */ /* 0x000fe200078e00ff */
[----:B------:R-:W-:Y:S01]  /*0780*/  LOP3.LUT R4, R17, 0x7ffffffc, RZ, 0xc0, !PT ;  /* 0x7ffffffc11047812 */ /* 0x000fe200078ec0ff */
        /* <DEDUP_REMOVED lines=9> */
[----:B------:R-:W-:Y:S02]  /*0820*/  IMAD.SHL.U32 R7, R12, 0x20, RZ ;  /* 0x000000200c077824 */ /* 0x000fe400078e00ff */
[----:B------:R-:W-:Y:S01]  /*0830*/  IMAD.SHL.U32 R252, R0, 0x2, RZ ;  /* 0x0000000200fc7824 */ /* 0x000fe200078e00ff */
[----:B------:R-:W-:Y:S02]  /*0840*/  LOP3.LUT R8, R5, 0x6, R14, 0xf8, !PT ;  /* 0x0000000605087812 */ /* 0x000fe400078ef80e */
[----:B------:R-:W-:Y:S02]  /*0850*/  SHF.R.U32.HI R6, RZ, 0x3, R2 ;  /* 0x00000003ff067819 */ /* 0x000fe40000011602 */
[----:B------:R-:W-:Y:S01]  /*0860*/  LOP3.LUT R5, R2, 0x20, R5, 0xf8, !PT ;  /* 0x0000002002057812 */ /* 0x000fe200078ef805 */
[----:B------:R1:W-:Y:S01]  /*0870*/  STL [R1+0x74], R8 ;  /* 0x0000740801007387 */ /* 0x0003e20000100800 */
[----:B------:R-:W-:Y:S01]  /*0880*/  LOP3.LUT R11, R4, 0x20, R7, 0xf8, !PT ;  /* 0x00000020040b7812 */ /* 0x000fe200078ef807 */
[----:B------:R-:W-:-:S02]  /*0890*/  IMAD.SHL.U32 R7, R10, 0x40, RZ ;  /* 0x000000400a077824 */ /* 0x000fc400078e00ff */
[----:B------:R-:W-:-:S05]  /*08a0*/  IMAD.MOV.U32 R10, RZ, RZ, -0x10 ;  /* 0xfffffff0ff0a7424 */ /* 0x000fca00078e00ff */
[----:B------:R-:W-:Y:S02]  /*08b0*/  SEL R10, R10, 0x10, !P0 ;  /* 0x000000100a0a7807 */ /* 0x000fe40004000000 */
        /* <DEDUP_REMOVED lines=8> */
[--C-:B------:R-:W-:Y:S01]  /*0940*/  SHF.R.U32.HI R4, RZ, 0x3, R2.reuse ;  /* 0x00000003ff047819 */ /* 0x100fe20000011602 */
[----:B------:R-:W-:Y:S02]  /*0950*/  IMAD.SHL.U32 R5, R12, 0x8, RZ ;  /* 0x000000080c057824 */ /* 0x000fe400078e00ff */
[----:B------:R-:W-:Y:S01]  /*0960*/  IMAD.SHL.U32 R7, R13, 0x40, RZ ;  /* 0x000000400d077824 */ /* 0x000fe200078e00ff */
[----:B------:R-:W-:Y:S01]  /*0970*/  LOP3.LUT R6, R4, R11, R2, 0x1e, !PT ;  /* 0x0000000b04067212 */ /* 0x000fe200078e1e02 */
[----:B------:R-:W-:Y:S01]  /*0980*/  IMAD.SHL.U32 R11, R18, 0x2, RZ ;  /* 0x00000002120b7824 */ /* 0x000fe200078e00ff */
[----:B------:R-:W-:Y:S01]  /*0990*/  LOP3.LUT R5, R2, 0x8, R5, 0xf8, !PT ;  /* 0x0000000802057812 */ /* 0x000fe200078ef805 */
[----:B------:R-:W-:Y:S01]  /*09a0*/  IMAD.SHL.U32 R13, R17, 0x2, RZ ;  /* 0x00000002110d7824 */ /* 0x000fe200078e00ff */
[----:B------:R-:W-:-:S02]  /*09b0*/  LOP3.LUT R7, R7, 0xfffffe00, RZ, 0xc0, !PT ;  /* 0xfffffe0007077812 */ /* 0x000fc400078ec0ff */
[----:B------:R-:W-:Y:S02]  /*09c0*/  SHF.R.S32.HI R2, RZ, 0x2, R19 ;  /* 0x00000002ff027819 */ /* 0x000fe40000011413 */
[----:B------:R-:W-:Y:S01]  /*09d0*/  LOP3.LUT R4, R5, R4, RZ, 0x3c, !PT ;  /* 0x0000000405047212 */ /* 0x000fe200078e3cff */
[--C-:B------:R-:W-:Y:S01]  /*09e0*/  IMAD R8, R16, 0x400, R7.reuse ;  /* 0x0000040010087824 */ /* 0x100fe200078e0207 */
[----:B------:R-:W-:Y:S01]  /*09f0*/  LEA R12, R14, 0xc000, 0x1 ;  /* 0x0000c0000e0c7811 */ /* 0x000fe200078e08ff */
[----:B------:R-:W-:Y:S01]  /*0a00*/  IMAD R9, R15, 0x400, R7 ;  /* 0x000004000f097824 */ /* 0x000fe200078e0207 */
[----:B------:R-:W-:Y:S01]  /*0a10*/  LOP3.LUT R7, R6, R7, RZ, 0xfc, !PT ;  /* 0x0000000706077212 */ /* 0x000fe200078efcff */
[----:B------:R-:W-:Y:S02]  /*0a20*/  IMAD R2, R16, 0x10, R2 ;  /* 0x0000001010027824 */ /* 0x000fe400078e0202 */
[----:B------:R-:W-:Y:S02]  /*0a30*/  IMAD.MOV.U32 R6, RZ, RZ, 0x20 ;  /* 0x00000020ff067424 */ /* 0x000fe400078e00ff */
[----:B------:R-:W-:Y:S01]  /*0a40*/  IMAD.MOV.U32 R5, RZ, RZ, 0x40 ;  /* 0x00000040ff057424 */ /* 0x000fe200078e00ff */
[----:B------:R1:W-:Y:S01]  /*0a50*/  STL [R1+0x80], R2 ;  /* 0x0000800201007387 */ /* 0x0003e20000100800 */
[----:B------:R-:W-:-:S02]  /*0a60*/  IMAD.IADD R8, R8, 0x1, R4 ;  /* 0x0000000108087824 */ /* 0x000fc400078e0204 */
[----:B------:R-:W-:Y:S01]  /*0a70*/  IMAD.IADD R9, R4, 0x1, R9 ;  /* 0x0000000104097824 */ /* 0x000fe200078e0209 */
[C---:B------:R-:W-:Y:S01]  /*0a80*/  SEL R4, R6.reuse, 0xffffffe0, !P4 ;  /* 0xffffffe006047807 */ /* 0x040fe20006000000 */
[----:B------:R2:W-:Y:S01]  /*0a90*/  STL [R1+0x38], R11 ;  /* 0x0000380b01007387 */ /* 0x0005e20000100800 */
[----:B------:R-:W-:Y:S01]  /*0aa0*/  SEL R6, R6, 0xffffffe0, !P6 ;  /* 0xffffffe006067807 */ /* 0x000fe20007000000 */
[----:B------:R-:W-:Y:S01]  /*0ab0*/  IMAD.SHL.U32 R8, R8, 0x2, RZ ;  /* 0x0000000208087824 */ /* 0x000fe200078e00ff */
[----:B------:R-:W-:Y:S01]  /*0ac0*/  LEA R9, R9, 0x12000, 0x1 ;  /* 0x0001200009097811 */ /* 0x000fe200078e08ff */
[--C-:B------:R-:W-:Y:S01]  /*0ad0*/  IMAD.IADD R15, R252, 0x1, R4.reuse ;  /* 0x00000001fc0f7824 */ /* 0x100fe200078e0204 */
[C---:B-1----:R-:W-:Y:S02]  /*0ae0*/  SEL R2, R5.reuse, 0xffffffc0, !P3 ;  /* 0xffffffc005027807 */ /* 0x042fe40005800000 */
[----:B------:R-:W-:Y:S02]  /*0af0*/  SEL R5, R5, 0xffffffc0, !P5 ;  /* 0xffffffc005057807 */ /* 0x000fe40006800000 */
[----:B------:R-:W-:Y:S01]  /*0b00*/  IADD3 R0, R2, R252, R4 ;  /* 0x000000fc02007210 */ /* 0x000fe20007ffe004 */
[----:B--2---:R-:W-:-:S02]  /*0b10*/  IMAD.IADD R11, R252, 0x1, R2 ;  /* 0x00000001fc0b7824 */ /* 0x004fc400078e0202 */
[C---:B------:R-:W-:Y:S02]  /*0b20*/  IMAD R2, R3.reuse, 0x2, R2 ;  /* 0x0000000203027824 */ /* 0x040fe400078e0202 */
[----:B------:R1:W-:Y:S01]  /*0b30*/  STL [R1+0x10], R0 ;  /* 0x0000100001007387 */ /* 0x0003e20000100800 */
[----:B------:R-:W-:-:S03]  /*0b40*/  IMAD.SHL.U32 R3, R3, 0x2, RZ ;  /* 0x0000000203037824 */ /* 0x000fc600078e00ff */
[----:B------:R2:W-:Y:S04]  /*0b50*/  STL [R1], R11 ;  /* 0x0000000b01007387 */ /* 0x0005e80000100800 */
[----:B------:R-:W-:Y:S04]  /*0b60*/  STL [R1+0x4], R15 ;  /* 0x0000040f01007387 */ /* 0x000fe80000100800 */
[----:B------:R-:W-:Y:S01]  /*0b70*/  STL [R1+0x3c], R13 ;  /* 0x00003c0d01007387 */ /* 0x000fe20000100800 */
[----:B-1----:R-:W-:Y:S01]  /*0b80*/  IMAD.IADD R0, R4, 0x1, R11 ;  /* 0x0000000104007824 */ /* 0x002fe200078e020b */
[----:B------:R-:W-:-:S02]  /*0b90*/  IADD3 R4, R12, 0x40, RZ ;  /* 0x000000400c047810 */ /* 0x000fc40007ffe0ff */
[----:B------:R-:W-:Y:S02]  /*0ba0*/  @P2 IADD3 R4, R12, -0x40, RZ ;  /* 0xffffffc00c042810 */ /* 0x000fe40007ffe0ff */
[----:B------:R1:W-:Y:S01]  /*0bb0*/  STL [R1+0x2c], R0 ;  /* 0x00002c0001007387 */ /* 0x0003e20000100800 */
[C---:B--2---:R-:W-:Y:S02]  /*0bc0*/  IADD3 R11, R13.reuse, 0x20, RZ ;  /* 0x000000200d0b7810 */ /* 0x044fe40007ffe0ff */
[C---:B------:R-:W-:Y:S01]  /*0bd0*/  @P1 IADD3 R11, R13.reuse, -0x20, RZ ;  /* 0xffffffe00d0b1810 */ /* 0x040fe20007ffe0ff */
[----:B------:R-:W-:Y:S01]  /*0be0*/  STL [R1+0x6c], R12 ;  /* 0x00006c0c01007387 */ /* 0x000fe20000100800 */
[----:B-1----:R-:W-:-:S05]  /*0bf0*/  IMAD.IADD R0, R13, 0x1, R10 ;  /* 0x000000010d007824 */ /* 0x002fca00078e020a */
[----:B------:R1:W-:Y:S04]  /*0c00*/  STL [R1+0x58], R0 ;  /* 0x0000580001007387 */ /* 0x0003e80000100800 */
[----:B------:R-:W-:Y:S04]  /*0c10*/  STL [R1+0x50], R11 ;  /* 0x0000500b01007387 */ /* 0x000fe80000100800 */
[----:B------:R2:W-:Y:S04]  /*0c20*/  STL [R1+0x70], R4 ;  /* 0x0000700401007387 */ /* 0x0005e80000100800 */
[----:B------:R3:W-:Y:S01]  /*0c30*/  STL [R1+0x8], R8 ;  /* 0x0000080801007387 */ /* 0x0007e20000100800 */
[----:B-1----:R-:W-:-:S02]  /*0c40*/  IMAD.SHL.U32 R0, R7, 0x2, RZ ;  /* 0x0000000207007824 */ /* 0x002fc400078e00ff */
[----:B------:R-:W-:Y:S02]  /*0c50*/  IMAD.IADD R7, R8, 0x1, R6 ;  /* 0x0000000108077824 */ /* 0x000fe400078e0206 */
[----:B--2---:R-:W-:Y:S02]  /*0c60*/  IMAD.IADD R4, R10, 0x1, R11 ;  /* 0x000000010a047824 */ /* 0x004fe400078e020b */
[----:B------:R-:W-:Y:S02]  /*0c70*/  IMAD.IADD R10, R8, 0x1, R5 ;  /* 0x00000001080a7824 */ /* 0x000fe400078e0205 */
[--C-:B---3--:R-:W-:Y:S01]  /*0c80*/  IMAD.IADD R8, R6, 0x1, R9.reuse ;  /* 0x0000000106087824 */ /* 0x108fe200078e0209 */
[----:B------:R1:W-:Y:S04]  /*0c90*/  STL [R1+0x54], R4 ;  /* 0x0000540401007387 */ /* 0x0003e80000100800 */
[----:B------:R-:W-:Y:S04]  /*0ca0*/  STL [R1+0x1c], R9 ;  /* 0x00001c0901007387 */ /* 0x000fe80000100800 */
        /* <DEDUP_REMOVED lines=9> */
.L_x_122:
        /* <DEDUP_REMOVED lines=12> */
[----:B-12---:R-:W-:Y:S01]  /*0e00*/  IMAD.U32 R4, RZ, RZ, UR6 ;  /* 0x00000006ff047e24 */ /* 0x006fe2000f8e00ff */
        /* <DEDUP_REMOVED lines=14> */
[----:B------:R4:W5:Y:S01]  /*0ef0*/  @P0 LDG.E R6, [R6.64] ;  /* 0x0000000406060981 */ /* 0x000962000c1e1900 */
        /* <DEDUP_REMOVED lines=25> */
.L_x_94:
        /* <DEDUP_REMOVED lines=27> */
[----:B------:R-:W-:-:S02]  /*1240*/  UISETP.NE.AND UP1, UPT, UR15, -0x1, UPT ;  /* 0xffffffff0f00788c */ /* 0x000fc4000bf25270 */
[----:B------:R-:W-:Y:S02]  /*1250*/  @UP0 UIADD3 UR14, UR18, UR24, URZ ;  /* 0x00000018120e0290 */ /* 0x000fe4000fffe03f */
[----:B------:R-:W-:Y:S02]  /*1260*/  ULEA.HI UR32, UR8, UR7, URZ, 0x6 ;  /* 0x0000000708207291 */ /* 0x000fe4000f8f303f */
[----:B------:R-:W-:Y:S02]  /*1270*/  ULDC.64 UR16, c[0x0][0x178] ;  /* 0x00005e0000107ab9 */ /* 0x000fe40000000a00 */
[----:B------:R-:W-:Y:S02]  /*1280*/  ULDC.64 UR20, c[0x0][0x198] ;  /* 0x0000660000147ab9 */ /* 0x000fe40000000a00 */
[----:B------:R-:W-:Y:S02]  /*1290*/  UIMAD UR23, UR15, UR9, URZ ;  /* 0x000000090f1772a4 */ /* 0x000fe4000f8e023f */
[----:B------:R-:W-:-:S02]  /*12a0*/  UIMAD UR22, UR39, UR16, URZ ;  /* 0x00000010271672a4 */ /* 0x000fc4000f8e023f */
[----:B------:R-:W-:Y:S02]  /*12b0*/  @UP0 UIMAD.WIDE.U32 UR8, UR14, UR20, URZ ;  /* 0x000000140e0802a5 */ /* 0x000fe4000f8e003f */
[----:B------:R-:W-:Y:S02]  /*12c0*/  ULOP3.LUT UR7, UR32, 0xffffffc0, URZ, 0xc0, !UPT ;  /* 0xffffffc020077892 */ /* 0x000fe4000f8ec03f */
[----:B------:R-:W-:Y:S02]  /*12d0*/  UIMAD.WIDE.U32 UR12, UR31, UR16, URZ ;  /* 0x000000101f0c72a5 */ /* 0x000fe4000f8e003f */
[----:B------:R-:W-:Y:S02]  /*12e0*/  UIMAD UR17, UR31, UR17, UR22 ;  /* 0x000000111f1172a4 */ /* 0x000fe4000f8e0216 */
[----:B------:R-:W-:Y:S02]  /*12f0*/  @UP0 UIMAD UR35, UR14, UR21, UR9 ;  /* 0x000000150e2302a4 */ /* 0x000fe4000f8e0209 */
[----:B------:R-:W-:-:S02]  /*1300*/  UIADD3 UR14, UR7, -0x40, URZ ;  /* 0xffffffc0070e7890 */ /* 0x000fc4000fffe03f */
[----:B------:R-:W-:Y:S02]  /*1310*/  UIADD3 UR33, UR13, UR17, URZ ;  /* 0x000000110d217290 */ /* 0x000fe4000fffe03f */
[----:B------:R-:W-:Y:S02]  /*1320*/  USEL UR40, UR12, UR10, !UP1 ;  /* 0x0000000a0c287287 */ /* 0x000fe4000c800000 */
[----:B------:R-:W-:Y:S02]  /*1330*/  @UP1 UIADD3 UR33, UR11, UR23, URZ ;  /* 0x000000170b211290 */ /* 0x000fe4000fffe03f */
        /* <DEDUP_REMOVED lines=15> */
.L_x_96:
        /* <DEDUP_REMOVED lines=18> */
.L_x_97:
        /* <DEDUP_REMOVED lines=38> */
[----:B------:R-:W-:Y:S02]  /*17b0*/  USEL UR8, UR12, URZ, UP6 ;  /* 0x0000003f0c087287 */ /* 0x000fe4000b000000 */
[----:B------:R-:W-:Y:S01]  /*17c0*/  USEL UR23, UR11, URZ, UP3 ;  /* 0x0000003f0b177287 */ /* 0x000fe20009800000 */
[----:B------:R-:W-:Y:S01]  /*17d0*/  IMAD.HI.U32 R4, R5, R6, R4 ;  /* 0x0000000605047227 */ /* 0x000fe200078e0004 */
[----:B------:R-:W-:-:S02]  /*17e0*/  UIADD3 UR8, UP0, UR14, UR8, URZ ;  /* 0x000000080e087290 */ /* 0x000fc4000ff1e03f */
        /* <DEDUP_REMOVED lines=11> */
[----:B------:R-:W-:Y:S02]  /*18a0*/  UIADD3 UR21, UR9, UR10, URZ ;  /* 0x0000000a09157290 */ /* 0x000fe4000fffe03f */
[----:B------:R-:W-:-:S03]  /*18b0*/  ISETP.GT.U32.AND P0, PT, R8, R5, PT ;  /* 0x000000050800720c */ /* 0x000fc60003f04070 */
[----:B------:R-:W-:-:S10]  /*18c0*/  @!UP2 UMOV UR12, UR49 ;  /* 0x00000031000cac82 */ /* 0x000fd40008000000 */
[----:B------:R-:W-:Y:S01]  /*18d0*/  @!P0 IMAD.IADD R5, R5, 0x1, -R8 ;  /* 0x0000000105058824 */ /* 0x000fe200078e0a08 */
[----:B------:R-:W-:Y:S02]  /*18e0*/  @!P0 IADD3 R4, R4, 0x1, RZ ;  /* 0x0000000104048810 */ /* 0x000fe40007ffe0ff */
[----:B------:R-:W-:Y:S02]  /*18f0*/  ISETP.LE.AND P0, PT, RZ, UR56, PT ;  /* 0x00000038ff007c0c */ /* 0x000fe4000bf03270 */
[----:B------:R-:W-:-:S13]  /*1900*/  ISETP.GE.U32.AND P2, PT, R5, R8, PT ;  /* 0x000000080500720c */ /* 0x000fda0003f46070 */
[----:B------:R-:W-:-:S05]  /*1910*/  @P2 IADD3 R4, R4, 0x1, RZ ;  /* 0x0000000104042810 */ /* 0x000fca0007ffe0ff */
        /* <DEDUP_REMOVED lines=10> */
.L_x_98:
[----:B------:R-:W-:Y:S02]  /*19c0*/  UMOV UR11, UR50 ;  /* 0x00000032000b7c82 */ /* 0x000fe40008000000 */
.L_x_99:
[----:B------:R-:W2:Y:S04]  /*19d0*/  LDL.64 R6, [R1+0x78] ;  /* 0x0000780001067983 */ /* 0x000ea80000100a00 */
[----:B------:R1:W3:Y:S01]  /*19e0*/  LDL.64 R16, [R1+0x78] ;  /* 0x0000780001107983 */ /* 0x0002e20000100a00 */
[----:B------:R-:W-:Y:S01]  /*19f0*/  UIADD3 UR8, UP5, UP4, UR8, UR41, UR47 ;  /* 0x0000002908087290 */ /* 0x000fe2000fcbe02f */
[----:B------:R-:W-:Y:S01]  /*1a00*/  IMAD.U32 R12, RZ, RZ, UR38 ;  /* 0x00000026ff0c7e24 */ /* 0x000fe2000f8e00ff */
[----:B------:R-:W-:Y:S01]  /*1a10*/  UMOV UR39, 0x4 ;  /* 0x0000000400277882 */ /* 0x000fe20000000000 */
[----:B------:R-:W4:Y:S01]  /*1a20*/  S2R R34, SR_TID.X ;  /* 0x0000000000227919 */ /* 0x000f220000002100 */
[----:B------:R-:W-:Y:S01]  /*1a30*/  UIADD3 UR15, UP1, UP0, UR13, UR8, UR16 ;  /* 0x000000080d0f7290 */ /* 0x000fe2000f83e010 */
[----:B------:R-:W-:Y:S02]  /*1a40*/  BSSY B1, `(.L_x_95) ;  /* 0x0000622000017945 */ /* 0x000fe40003800000 */
[----:B------:R-:W5:Y:S01]  /*1a50*/  S2R R35, SR_TID.X ;  /* 0x0000000000237919 */ /* 0x000f620000002100 */
[----:B------:R-:W-:-:S02]  /*1a60*/  ULDC.64 UR8, c[0x0][0x1a8] ;  /* 0x00006a0000087ab9 */ /* 0x000fc40000000a00 */
[----:B------:R-:W-:Y:S01]  /*1a70*/  UIMAD UR7, UR61, UR8, URZ ;  /* 0x000000083d0772a4 */ /* 0x000fe2000f8e023f */
[----:B------:R-:W1:Y:S03]  /*1a80*/  S2R R10, SR_TID.X ;  /* 0x00000000000a7919 */ /* 0x000e660000002100 */
[----:B------:R-:W-:-:S03]  /*1a90*/  UIMAD UR13, UR38, UR9, UR7 ;  /* 0x00000009260d72a4 */ /* 0x000fc6000f8e0207 */
[----:B------:R-:W-:Y:S02]  /*1aa0*/  ULDC.64 UR8, c[0x0][0x378] ;  /* 0x0000de0000087ab9 */ /* 0x000fe40000000a00 */
[----:B------:R-:W-:-:S04]  /*1ab0*/  UIMAD UR7, UR61, UR8, URZ ;  /* 0x000000083d0772a4 */ /* 0x000fc8000f8e023f */
[----:B------:R-:W-:-:S03]  /*1ac0*/  UIMAD UR10, UR38, UR9, UR7 ;  /* 0x00000009260a72a4 */ /* 0x000fc6000f8e0207 */
[----:B------:R-:W-:Y:S01]  /*1ad0*/  ULDC.64 UR8, c[0x0][0x370] ;  /* 0x0000dc0000087ab9 */ /* 0x000fe20000000a00 */
[----:B----4-:R-:W-:Y:S01]  /*1ae0*/  SHF.R.S32.HI R34, RZ, 0x1f, R34 ;  /* 0x0000001fff227819 */ /* 0x010fe20000011422 */
[----:B------:R-:W-:Y:S02]  /*1af0*/  UIMAD UR7, UR28, UR8, URZ ;  /* 0x000000081c0772a4 */ /* 0x000fe4000f8e023f */
[----:B------:R-:W-:Y:S01]  /*1b00*/  UIADD3 UR8, UR14, UR12, URZ ;  /* 0x0000000c0e087290 */ /* 0x000fe2000fffe03f */
[----:B-----5:R-:W-:Y:S01]  /*1b10*/  LEA.HI R34, R34, R35, RZ, 0x3 ;  /* 0x0000002322227211 */ /* 0x020fe200078f18ff */
[----:B------:R-:W-:Y:S02]  /*1b20*/  UIMAD UR7, UR14, UR9, UR7 ;  /* 0x000000090e0772a4 */ /* 0x000fe4000f8e0207 */
[----:B------:R-:W-:Y:S01]  /*1b30*/  UIADD3 UR9, UR14, UR11, URZ ;  /* 0x0000000b0e097290 */ /* 0x000fe2000fffe03f */
[----:B------:R-:W-:-:S04]  /*1b40*/  SHF.R.S32.HI R34, RZ, 0x3, R34 ;  /* 0x00000003ff227819 */ /* 0x000fc80000011422 */
[----:B------:R-:W-:Y:S02]  /*1b50*/  SHF.R.S32.HI R26, RZ, 0x1f, R34 ;  /* 0x0000001fff1a7819 */ /* 0x000fe40000011422 */
[----:B------:R-:W-:-:S04]  /*1b60*/  IADD3 R5, P1, R34, UR14, RZ ;  /* 0x0000000e22057c10 */ /* 0x000fc8000ff3e0ff */
[----:B--2---:R-:W-:Y:S01]  /*1b70*/  IADD3.X R7, R26, UR28, RZ, P1, !PT ;  /* 0x0000001c1a077c10 */ /* 0x004fe20008ffe4ff */
[----:B---3--:R-:W-:-:S04]  /*1b80*/  IMAD.MOV.U32 R16, RZ, RZ, R6 ;  /* 0x000000ffff107224 */ /* 0x008fc800078e0006 */
[----:B------:R-:W-:Y:S01]  /*1b90*/  IMAD R7, R7, c[0x0][0x190], RZ ;  /* 0x0000640007077a24 */ /* 0x000fe200078e02ff */
[----:B------:R-:W-:Y:S02]  /*1ba0*/  SHF.R.S32.HI R17, RZ, 0x1f, R16 ;  /* 0x0000001fff117819 */ /* 0x000fe40000011410 */
[----:B------:R-:W-:-:S03]  /*1bb0*/  IADD3 R6, P0, R16, UR22, RZ ;  /* 0x0000001610067c10 */ /* 0x000fc6000ff1e0ff */
[C---:B------:R-:W-:Y:S01]  /*1bc0*/  IMAD.WIDE.U32 R8, R5.reuse, c[0x0][0x190], R16 ;  /* 0x0000640005087a25 */ /* 0x040fe200078e0010 */
[----:B------:R2:W-:Y:S03]  /*1bd0*/  STL [R1+0x7c], R17 ;  /* 0x00007c1101007387 */ /* 0x0005e60000100800 */
[----:B------:R-:W-:Y:S01]  /*1be0*/  IMAD R5, R5, c[0x0][0x194], R7 ;  /* 0x0000650005057a24 */ /* 0x000fe200078e0207 */
[----:B------:R-:W-:Y:S02]  /*1bf0*/  IADD3 R8, P1, R8, UR40, RZ ;  /* 0x0000002808087c10 */ /* 0x000fe4000ff3e0ff */
[----:B------:R-:W-:Y:S02]  /*1c00*/  IADD3.X R7, R17, UR26, RZ, P0, !PT ;  /* 0x0000001a11077c10 */ /* 0x000fe400087fe4ff */
[----:B------:R-:W-:Y:S01]  /*1c10*/  IADD3.X R9, R9, UR33, R5, P1, !PT ;  /* 0x0000002109097c10 */ /* 0x000fe20008ffe405 */
[----:B------:R-:W-:-:S04]  /*1c20*/  IMAD.U32 R5, RZ, RZ, UR14 ;  /* 0x0000000eff057e24 */ /* 0x000fc8000f8e00ff */
[----:B------:R-:W-:Y:S01]  /*1c30*/  IMAD.WIDE.U32 R6, R5, c[0x0][0x370], R6 ;  /* 0x0000dc0005067a25 */ /* 0x000fe200078e0006 */
[----:B-1----:R-:W-:-:S04]  /*1c40*/  SHF.R.S32.HI R5, RZ, 0x1f, R10 ;  /* 0x0000001fff057819 */ /* 0x002fc8000001140a */
[----:B------:R-:W-:Y:S02]  /*1c50*/  LEA.HI R5, R5, R10, RZ, 0x5 ;  /* 0x0000000a05057211 */ /* 0x000fe400078f28ff */
[----:B------:R-:W-:Y:S01]  /*1c60*/  IADD3 R7, R7, UR7, RZ ;  /* 0x0000000707077c10 */ /* 0x000fe2000fffe0ff */
[----:B------:R-:W-:Y:S01]  /*1c70*/  UIADD3.X UR7, UR21, UR48, UR53, UP5, UP4 ;  /* 0x0000003015077290 */ /* 0x000fe2000afe8435 */
[----:B------:R-:W-:Y:S01]  /*1c80*/  LOP3.LUT R11, R5, 0xffffffe0, RZ, 0xc0, !PT ;  /* 0xffffffe0050b7812 */ /* 0x000fe200078ec0ff */
[----:B------:R-:W-:Y:S02]  /*1c90*/  UISETP.GE.AND UP4, UPT, UR27, 0x1, UPT ;  /* 0x000000011b00788c */ /* 0x000fe4000bf86270 */
[----:B------:R-:W-:Y:S01]  /*1ca0*/  UIADD3.X UR7, UR23, UR7, UR20, UP1, UP0 ;  /* 0x0000000717077290 */ /* 0x000fe20008fe0414 */
[----:B------:R-:W-:-:S04]  /*1cb0*/  IMAD.WIDE.U32 R6, R12, c[0x0][0x378], R6 ;  /* 0x0000de000c067a25 */ /* 0x000fc800078e0006 */
[----:B------:R-:W-:Y:S01]  /*1cc0*/  IMAD.IADD R11, R10, 0x1, -R11 ;  /* 0x000000010a0b7824 */ /* 0x000fe200078e0a0b */
[----:B------:R-:W-:Y:S01]  /*1cd0*/  SHF.R.S32.HI R10, RZ, 0x5, R5 ;  /* 0x00000005ff0a7819 */ /* 0x000fe20000011405 */
[----:B------:R-:W-:Y:S01]  /*1ce0*/  IMAD.U32 R5, RZ, RZ, UR38 ;  /* 0x00000026ff057e24 */ /* 0x000fe2000f8e00ff */
[----:B------:R-:W-:Y:S01]  /*1cf0*/  IADD3 R7, R7, UR10, RZ ;  /* 0x0000000a07077c10 */ /* 0x000fe2000fffe0ff */
[----:B------:R-:W-:Y:S02]  /*1d00*/  ULEA.HI.SX32 UR10, UR32, 0xffffffff, 0x1a ;  /* 0xffffffff200a7891 */ /* 0x000fe4000f8fd23f */
[----:B------:R-:W-:Y:S01]  /*1d10*/  IMAD.WIDE.U32 R8, R5, c[0x0][0x1a8], R8 ;  /* 0x00006a0005087a25 */ /* 0x000fe200078e0008 */
[----:B------:R-:W-:-:S03]  /*1d20*/  ULDC.64 UR32, c[0x0][0x200] ;  /* 0x0000800000207ab9 */ /* 0x000fc60000000a00 */
[----:B------:R-:W-:Y:S01]  /*1d30*/  IMAD R10, R10, UR46, R11 ;  /* 0x0000002e0a0a7c24 */ /* 0x000fe2000f8e020b */
[----:B------:R-:W-:Y:S01]  /*1d40*/  IADD3 R11, R9, UR13, RZ ;  /* 0x0000000d090b7c10 */ /* 0x000fe2000fffe0ff */
[----:B------:R-:W-:Y:S01]  /*1d50*/  IMAD R5, R26, c[0x0][0x370], RZ ;  /* 0x0000dc001a057a24 */ /* 0x000fe200078e02ff */
[----:B------:R-:W-:Y:S01]  /*1d60*/  LEA R20, P1, R8, c[0x0][0x160], 0x1 ;  /* 0x0000580008147a11 */ /* 0x000fe200078208ff */
[----:B------:R-:W-:Y:S01]  /*1d70*/  IMAD.WIDE.U32 R6, R34, c[0x0][0x370], R6 ;  /* 0x0000dc0022067a25 */ /* 0x000fe200078e0006 */
[----:B------:R-:W-:Y:S02]  /*1d80*/  UIMAD.WIDE UR12, UR8, UR39, UR32 ;  /* 0x00000027080c72a5 */ /* 0x000fe4000f8e0220 */
[----:B------:R-:W-:Y:S01]  /*1d90*/  LEA.HI.X R21, R8, c[0x0][0x164], R11, 0x1, P1 ;  /* 0x0000590008157a11 */ /* 0x000fe200008f0c0b */
[----:B------:R-:W-:Y:S01]  /*1da0*/  IMAD R9, R34, c[0x0][0x374], R5 ;  /* 0x0000dd0022097a24 */ /* 0x000fe200078e0205 */
[----:B------:R-:W-:Y:S01]  /*1db0*/  IADD3 R5, P0, R10, UR15, RZ ;  /* 0x0000000f0a057c10 */ /* 0x000fe2000ff1e0ff */
[----:B------:R-:W-:Y:S01]  /*1dc0*/  ULDC.64 UR32, c[0x0][0x3c8] ;  /* 0x0000f20000207ab9 */ /* 0x000fe20000000a00 */
[----:B------:R-:W-:Y:S01]  /*1dd0*/  LEA R12, P2, R6, c[0x0][0x330], 0x1 ;  /* 0x0000cc00060c7a11 */ /* 0x000fe200078408ff */
[----:B------:R-:W-:Y:S01]  /*1de0*/  IMAD.IADD R7, R7, 0x1, R9 ;  /* 0x0000000107077824 */ /* 0x000fe200078e0209 */
[----:B------:R-:W-:Y:S01]  /*1df0*/  LEA.HI.X.SX32 R10, R10, UR7, 0x1, P0 ;  /* 0x000000070a0a7c11 */ /* 0x000fe200080f0eff */
[----:B------:R-:W-:Y:S01]  /*1e00*/  UIMAD.WIDE UR14, UR9, UR39, UR32 ;  /* 0x00000027090e72a5 */ /* 0x000fe2000f8e0220 */
[----:B------:R-:W-:-:S02]  /*1e10*/  PLOP3.LUT P0, PT, PT, PT, UP4, 0x80, 0x0 ;  /* 0x000000000000781c */ /* 0x000fc40003f0f048 */
[C---:B------:R-:W-:Y:S02]  /*1e20*/  LEA R24, P1, R5.reuse, c[0x0][0x350], 0x2 ;  /* 0x0000d40005187a11 */ /* 0x040fe400078210ff */
[----:B------:R-:W-:Y:S02]  /*1e30*/  LEA.HI.X R13, R6, c[0x0][0x334], R7, 0x1, P2 ;  /* 0x0000cd00060d7a11 */ /* 0x000fe400010f0c07 */
[----:B------:R-:W-:-:S07]  /*1e40*/  LEA.HI.X R25, R5, c[0x0][0x354], R10, 0x2, P1 ;  /* 0x0000d50005197a11 */ /* 0x000fce00008f140a */
[----:B------:R-:W-:Y:S05]  /*1e50*/  @!P0 BRA `(.L_x_100) ;  /* 0x000055a000008947 */ /* 0x000fea0003800000 */
[----:B--2---:R-:W2:Y:S01]  /*1e60*/  LDL R28, [R1+0x38] ;  /* 0x00003800011c7983 */ /* 0x004ea20000100800 */
[----:B------:R-:W-:Y:S01]  /*1e70*/  ULDC.64 UR8, c[0x0][0x1a0] ;  /* 0x0000680000087ab9 */ /* 0x000fe20000000a00 */
[----:B------:R-:W-:Y:S01]  /*1e80*/  IMAD.U32 R6, RZ, RZ, UR25 ;  /* 0x00000019ff067e24 */ /* 0x000fe2000f8e00ff */
[----:B------:R-:W-:Y:S01]  /*1e90*/  UIMAD UR8, UR17, UR8, URZ ;  /* 0x00000008110872a4 */ /* 0x000fe2000f8e023f */
[----:B------:R-:W3:Y:S01]  /*1ea0*/  LDL R29, [R1+0x80] ;  /* 0x00008000011d7983 */ /* 0x000ee20000100800 */
[----:B------:R-:W-:Y:S01]  /*1eb0*/  UMOV UR7, UR10 ;  /* 0x0000000a00077c82 */ /* 0x000fe20008000000 */
[----:B------:R-:W-:Y:S01]  /*1ec0*/  IMAD.U32 R8, RZ, RZ, UR25 ;  /* 0x00000019ff087e24 */ /* 0x000fe2000f8e00ff */
[----:B------:R-:W-:Y:S01]  /*1ed0*/  UIMAD UR11, UR25, UR9, UR8 ;  /* 0x00000009190b72a4 */ /* 0x000fe2000f8e0208 */
[----:B------:R-:W-:Y:S01]  /*1ee0*/  IADD3 R11, R34, 0x20, RZ ;  /* 0x00000020220b7810 */ /* 0x000fe20007ffe0ff */
[----:B------:R-:W-:Y:S01]  /*1ef0*/  UIMAD UR10, UR7, -0x40, UR27 ;  /* 0xffffffc0070a78a4 */ /* 0x000fe2000f8e021b */
[----:B------:R-:W-:Y:S01]  /*1f00*/  IMAD.WIDE.U32 R6, R6, c[0x0][0x198], R16 ;  /* 0x0000660006067a25 */ /* 0x000fe200078e0010 */
[----:B------:R-:W-:-:S02]  /*1f10*/  ULDC.64 UR8, c[0x0][0x198] ;  /* 0x0000660000087ab9 */ /* 0x000fc40000000a00 */
[----:B------:R-:W-:Y:S01]  /*1f20*/  UIMAD UR8, UR17, UR8, URZ ;  /* 0x00000008110872a4 */ /* 0x000fe2000f8e023f */
[----:B------:R-:W-:Y:S01]  /*1f30*/  IMAD.WIDE.U32 R8, R8, c[0x0][0x1a0], R16 ;  /* 0x0000680008087a25 */ /* 0x000fe200078e0010 */
[----:B------:R-:W-:Y:S02]  /*1f40*/  ISETP.GE.AND P1, PT, R11, UR10, PT ;  /* 0x0000000a0b007c0c */ /* 0x000fe4000bf26270 */
[----:B------:R-:W-:Y:S02]  /*1f50*/  UIMAD UR9, UR25, UR9, UR8 ;  /* 0x00000009190972a4 */ /* 0x000fe4000f8e0208 */
[----:B------:R-:W-:Y:S01]  /*1f60*/  UIMAD UR8, UR19, -0x40, UR6 ;  /* 0xffffffc0130878a4 */ /* 0x000fe2000f8e0206 */
[----:B------:R-:W-:Y:S01]  /*1f70*/  IADD3 R10, P0, R6, UR34, RZ ;  /* 0x00000022060a7c10 */ /* 0x000fe2000ff1e0ff */
[----:B------:R-:W-:Y:S01]  /*1f80*/  IMAD.MOV.U32 R27, RZ, RZ, 0x40 ;  /* 0x00000040ff1b7424 */ /* 0x000fe200078e00ff */
[----:B------:R-:W-:Y:S01]  /*1f90*/  IADD3 R8, P3, R8, UR29, RZ ;  /* 0x0000001d08087c10 */ /* 0x000fe2000ff7e0ff */
[----:B------:R-:W-:Y:S01]  /*1fa0*/  IMAD.U32 R5, RZ, RZ, UR9 ;  /* 0x00000009ff057e24 */ /* 0x000fe2000f8e00ff */
[----:B------:R-:W-:-:S02]  /*1fb0*/  MOV R6, UR11 ;  /* 0x0000000b00067c02 */ /* 0x000fc40008000f00 */
[----:B------:R-:W-:Y:S01]  /*1fc0*/  ISETP.GE.AND P2, PT, R11, UR8, PT ;  /* 0x000000080b007c0c */ /* 0x000fe2000bf46270 */
[----:B------:R-:W-:Y:S01]  /*1fd0*/  IMAD.WIDE.U32 R16, R27, c[0x0][0x370], RZ ;  /* 0x0000dc001b107a25 */ /* 0x000fe200078e00ff */
[----:B------:R-:W-:Y:S02]  /*1fe0*/  IADD3.X R9, R9, UR30, R6, P3, !PT ;  /* 0x0000001e09097c10 */ /* 0x000fe40009ffe406 */
[----:B------:R-:W-:Y:S01]  /*1ff0*/  MOV R32, R12 ;  /* 0x0000000c00207202 */ /* 0x000fe20000000f00 */
[----:B------:R-:W-:Y:S01]  /*2000*/  IMAD.MOV.U32 R33, RZ, RZ, R13 ;  /* 0x000000ffff217224 */ /* 0x000fe200078e000d */
[----:B------:R-:W-:Y:S01]  /*2010*/  ISETP.GE.AND P3, PT, R34, UR8, PT ;  /* 0x0000000822007c0c */ /* 0x000fe2000bf66270 */
[----:B------:R-:W-:Y:S01]  /*2020*/  IMAD R13, R27, c[0x0][0x374], RZ ;  /* 0x0000dd001b0d7a24 */ /* 0x000fe200078e02ff */
[----:B------:R-:W-:Y:S01]  /*2030*/  IADD3.X R11, R7, UR35, R5, P0, !PT ;  /* 0x00000023070b7c10 */ /* 0x000fe200087fe405 */
[----:B------:R-:W-:Y:S01]  /*2040*/  IMAD R5, R14, c[0x0][0x1b8], RZ ;  /* 0x00006e000e057a24 */ /* 0x000fe200078e02ff */
[----:B------:R-:W-:Y:S01]  /*2050*/  @!P1 IADD3 R16, P0, R32, R16, RZ ;  /* 0x0000001020109210 */ /* 0x000fe20007f1e0ff */
[----:B------:R-:W-:-:S02]  /*2060*/  IMAD R12, R14, c[0x0][0x1b0], RZ ;  /* 0x00006c000e0c7a24 */ /* 0x000fc400078e02ff */
[C---:B------:R-:W-:Y:S01]  /*2070*/  IMAD R5, R4.reuse, c[0x0][0x1bc], R5 ;  /* 0x00006f0004057a24 */ /* 0x040fe200078e0205 */
[----:B------:R-:W-:Y:S01]  /*2080*/  @!P1 IADD3.X R17, R33, R17, R13, P0, !PT ;  /* 0x0000001121119210 */ /* 0x000fe200007fe40d */
[----:B------:R-:W-:Y:S01]  /*2090*/  IMAD.WIDE.U32 R6, R4, c[0x0][0x1b8], R8 ;  /* 0x00006e0004067a25 */ /* 0x000fe200078e0008 */
[----:B------:R-:W-:-:S03]  /*20a0*/  @!P2 IADD3 R13, P4, R34, 0x20, RZ ;  /* 0x00000020220da810 */ /* 0x000fc60007f9e0ff */
[C---:B------:R-:W-:Y:S02]  /*20b0*/  IMAD R12, R4.reuse, c[0x0][0x1b4], R12 ;  /* 0x00006d00040c7a24 */ /* 0x040fe400078e020c */
[----:B------:R-:W-:Y:S01]  /*20c0*/  IMAD.IADD R7, R7, 0x1, R5 ;  /* 0x0000000107077824 */ /* 0x000fe200078e0205 */
[----:B------:R-:W-:Y:S01]  /*20d0*/  @!P2 IADD3.X R9, RZ, R26, RZ, P4, !PT ;  /* 0x0000001aff09a210 */ /* 0x000fe200027fe4ff */
[----:B------:R-:W-:-:S04]  /*20e0*/  IMAD.WIDE.U32 R4, R4, c[0x0][0x1b0], R10 ;  /* 0x00006c0004047a25 */ /* 0x000fc800078e000a */
[----:B------:R-:W-:Y:S01]  /*20f0*/  @!P3 IMAD R8, R26, c[0x0][0x1a0], RZ ;  /* 0x000068001a08ba24 */ /* 0x000fe200078e02ff */
[----:B------:R-:W-:Y:S01]  /*2100*/  IADD3 R5, R5, R12, RZ ;  /* 0x0000000c05057210 */ /* 0x000fe20007ffe0ff */
[----:B------:R-:W-:Y:S01]  /*2110*/  @!P2 IMAD R12, R9, c[0x0][0x1a0], RZ ;  /* 0x00006800090caa24 */ /* 0x000fe200078e02ff */
[C---:B------:R-:W-:Y:S01]  /*2120*/  @!P2 IADD3 R10, P0, R34.reuse, 0x20, RZ ;  /* 0x00000020220aa810 */ /* 0x040fe20007f1e0ff */
[C---:B------:R-:W-:Y:S02]  /*2130*/  @!P3 IMAD R22, R34.reuse, c[0x0][0x1a4], R8 ;  /* 0x000069002216ba24 */ /* 0x040fe400078e0208 */
[----:B------:R-:W-:-:S04]  /*2140*/  @!P3 IMAD.WIDE.U32 R8, R34, c[0x0][0x1a0], R6 ;  /* 0x000068002208ba25 */ /* 0x000fc800078e0006 */
[----:B------:R-:W-:Y:S01]  /*2150*/  @!P2 IMAD.MOV.U32 R14, RZ, RZ, R6 ;  /* 0x000000ffff0ea224 */ /* 0x000fe200078e0006 */
[----:B------:R-:W-:Y:S01]  /*2160*/  @!P3 IADD3 R9, R9, R22, RZ ;  /* 0x000000160909b210 */ /* 0x000fe20007ffe0ff */
[----:B------:R-:W-:Y:S02]  /*2170*/  @!P2 IMAD.MOV.U32 R15, RZ, RZ, R7 ;  /* 0x000000ffff0fa224 */ /* 0x000fe400078e0007 */
[----:B------:R-:W-:Y:S02]  /*2180*/  @!P2 IMAD.X R11, RZ, RZ, R26, P0 ;  /* 0x000000ffff0ba224 */ /* 0x000fe400000e061a */
[C---:B------:R-:W-:Y:S01]  /*2190*/  @!P2 IMAD R23, R13.reuse, c[0x0][0x1a4], R12 ;  /* 0x000069000d17aa24 */ /* 0x040fe200078e020c */
[----:B------:R-:W-:Y:S01]  /*21a0*/  @!P3 LEA R12, P0, R8, c[0x0][0x170], 0x1 ;  /* 0x00005c00080cba11 */ /* 0x000fe200078008ff */
[----:B------:R-:W-:-:S03]  /*21b0*/  @!P2 IMAD.WIDE.U32 R6, R13, c[0x0][0x1a0], R14 ;  /* 0x000068000d06aa25 */ /* 0x000fc600078e000e */
[----:B------:R-:W-:Y:S02]  /*21c0*/  @!P3 LEA.HI.X R13, R8, c[0x0][0x174], R9, 0x1, P0 ;  /* 0x00005d00080dba11 */ /* 0x000fe400000f0c09 */
[----:B------:R-:W-:-:S13]  /*21d0*/  PLOP3.LUT P0, PT, PT, PT, UP3, 0x80, 0x0 ;  /* 0x000000000000781c */ /* 0x000fda0003f0f038 */
[----:B------:R-:W-:Y:S01]  /*21e0*/  @P0 BAR.SYNC.DEFER_BLOCKING 0x0 ;  /* 0x0000000000000b1d */ /* 0x000fe20000010000 */
[----:B------:R-:W-:Y:S01]  /*21f0*/  @!P2 MOV R18, R4 ;  /* 0x000000040012a202 */ /* 0x000fe20000000f00 */
[----:B------:R-:W-:Y:S02]  /*2200*/  @!P2 IMAD.MOV.U32 R19, RZ, RZ, R5 ;  /* 0x000000ffff13a224 */ /* 0x000fe400078e0005 */
[----:B------:R-:W-:Y:S01]  /*2210*/  @!P2 IMAD R11, R11, c[0x0][0x198], RZ ;  /* 0x000066000b0baa24 */ /* 0x000fe200078e02ff */
[----:B------:R-:W-:Y:S01]  /*2220*/  ISETP.GE.AND P0, PT, R34, UR10, PT ;  /* 0x0000000a22007c0c */ /* 0x000fe2000bf06270 */
[----:B------:R-:W-:-:S04]  /*2230*/  @!P2 IMAD.WIDE.U32 R18, R10, c[0x0][0x198], R18 ;  /* 0x000066000a12aa25 */ /* 0x000fc800078e0012 */
[----:B------:R-:W-:Y:S01]  /*2240*/  @!P2 IMAD R22, R10, c[0x0][0x19c], R11 ;  /* 0x000067000a16aa24 */ /* 0x000fe200078e020b */
[----:B------:R-:W-:Y:S01]  /*2250*/  @!P2 LEA R10, P4, R6, c[0x0][0x170], 0x1 ;  /* 0x00005c00060aaa11 */ /* 0x000fe200078808ff */
[----:B------:R-:W-:-:S05]  /*2260*/  @!P2 IMAD.IADD R7, R7, 0x1, R23 ;  /* 0x000000010707a824 */ /* 0x000fca00078e0217 */
[----:B------:R-:W-:Y:S01]  /*2270*/  @!P2 LEA.HI.X R11, R6, c[0x0][0x174], R7, 0x1, P4 ;  /* 0x00005d00060baa11 */ /* 0x000fe200020f0c07 */
[----:B------:R-:W-:Y:S01]  /*2280*/  IMAD.MOV.U32 R30, RZ, RZ, R20 ;  /* 0x000000ffff1e7224 */ /* 0x000fe200078e0014 */
[----:B------:R-:W-:Y:S01]  /*2290*/  MOV R31, R21 ;  /* 0x00000015001f7202 */ /* 0x000fe20000000f00 */
[----:B------:R-:W-:Y:S02]  /*22a0*/  @!P3 IMAD R8, R26, c[0x0][0x198], RZ ;  /* 0x000066001a08ba24 */ /* 0x000fe400078e02ff */
[----:B------:R-:W-:-:S04]  /*22b0*/  IMAD.WIDE.U32 R20, R27, c[0x0][0x190], RZ ;  /* 0x000064001b147a25 */ /* 0x000fc800078e00ff */
[C---:B------:R-:W-:Y:S02]  /*22c0*/  @!P3 IMAD R9, R34.reuse, c[0x0][0x19c], R8 ;  /* 0x000067002209ba24 */ /* 0x040fe400078e0208 */
[----:B------:R-:W-:Y:S01]  /*22d0*/  @!P3 IMAD.WIDE.U32 R14, R34, c[0x0][0x198], R4 ;  /* 0x00006600220eba25 */ /* 0x000fe200078e0004 */
[----:B------:R-:W-:-:S03]  /*22e0*/  @!P1 IADD3 R8, P6, R30, R20, RZ ;  /* 0x000000141e089210 */ /* 0x000fc60007fde0ff */
[----:B------:R-:W-:Y:S01]  /*22f0*/  IMAD R27, R27, c[0x0][0x194], RZ ;  /* 0x000065001b1b7a24 */ /* 0x000fe200078e02ff */
[----:B------:R-:W-:Y:S02]  /*2300*/  @!P3 IADD3 R5, R15, R9, RZ ;  /* 0x000000090f05b210 */ /* 0x000fe40007ffe0ff */
[----:B------:R-:W-:Y:S02]  /*2310*/  @!P3 LEA R6, P5, R14, c[0x0][0x168], 0x1 ;  /* 0x00005a000e06ba11 */ /* 0x000fe400078a08ff */
[----:B------:R-:W-:Y:S01]  /*2320*/  @!P1 IADD3.X R9, R31, R21, R27, P6, !PT ;  /* 0x000000151f099210 */ /* 0x000fe200037fe41b */
[----:B------:R-:W-:Y:S01]  /*2330*/  @!P2 IMAD.IADD R15, R19, 0x1, R22 ;  /* 0x00000001130fa824 */ /* 0x000fe200078e0216 */
[----:B------:R-:W-:Y:S01]  /*2340*/  @!P2 LEA R4, P4, R18, c[0x0][0x168], 0x1 ;  /* 0x00005a001204aa11 */ /* 0x000fe200078808ff */
[----:B------:R-:W-:Y:S02]  /*2350*/  UMOV UR9, UR12 ;  /* 0x0000000c00097c82 */ /* 0x000fe40008000000 */
[----:B------:R-:W-:Y:S01]  /*2360*/  UMOV UR8, UR13 ;  /* 0x0000000d00087c82 */ /* 0x000fe20008000000 */
[----:B------:R-:W-:Y:S04]  /*2370*/  STL.64 [R1+0x48], R32 ;  /* 0x0000482001007387 */ /* 0x000fe80000100a00 */
[----:B------:R1:W-:Y:S04]  /*2380*/  STL.64 [R1+0x40], R30 ;  /* 0x0000401e01007387 */ /* 0x0003e80000100a00 */
[----:B--2---:R-:W-:Y:S04]  /*2390*/  @P3 STS.128 [R28+0x12000], RZ ;  /* 0x012000ff1c003388 */ /* 0x004fe80000000c00 */
[----:B------:R-:W-:Y:S04]  /*23a0*/  @P3 STS.128 [R28+0x14000], RZ ;  /* 0x014000ff1c003388 */ /* 0x000fe80000000c00 */
[----:B------:R-:W-:Y:S04]  /*23b0*/  @P3 STS.128 [R28+0x16000], RZ ;  /* 0x016000ff1c003388 */ /* 0x000fe80000000c00 */
[----:B------:R-:W-:Y:S01]  /*23c0*/  @!PT LDS RZ, [RZ] ;  /* 0x00000000fffff984 */ /* 0x000fe20000000800 */
[----:B------:R-:W-:Y:S01]  /*23d0*/  @!PT LDS RZ, [RZ] ;  /* 0x00000000fffff984 */ /* 0x000fe20000000800 */
[----:B------:R-:W-:Y:S01]  /*23e0*/  @!PT LDS RZ, [RZ] ;  /* 0x00000000fffff984 */ /* 0x000fe20000000800 */
[----:B------:R2:W-:Y:S04]  /*23f0*/  @!P3 LDGSTS.E.BYPASS.LTC128B.128 [R28+0x12000], [R12.64] ;  /* 0x120000000c1cbfae */ /* 0x0005e8000b901d44 */
[----:B------:R2:W-:Y:S04]  /*2400*/  @!P3 LDGSTS.E.BYPASS.LTC128B.128 [R28+0x14000], [R12.64+0x80] ;  /* 0x140000800c1cbfae */ /* 0x0005e8000b901d44 */
[----:B------:R2:W-:Y:S04]  /*2410*/  @!P3 LDGSTS.E.BYPASS.LTC128B.128 [R28+0x16000], [R12.64+0x100] ;  /* 0x160001000c1cbfae */ /* 0x0005e8000b901d44 */
[----:B------:R-:W-:Y:S04]  /*2420*/  @P2 STS.128 [R28+0x13000], RZ ;  /* 0x013000ff1c002388 */ /* 0x000fe80000000c00 */
        /* <DEDUP_REMOVED lines=8> */
[----:B------:R-:W0:Y:S04]  /*24b0*/  LDGDEPBAR ;  /* 0x00000000000079af */ /* 0x000e280000000000 */
        /* <DEDUP_REMOVED lines=18> */
[----:B------:R-:W-:Y:S04]  /*25e0*/  @P0 STS.128 [R28], RZ ;  /* 0x000000ff1c000388 */ /* 0x000fe80000000c00 */
[----:B------:R-:W-:Y:S01]  /*25f0*/  @P0 STS.128 [R28+0x2000], RZ ;  /* 0x002000ff1c000388 */ /* 0x000fe20000000c00 */
[----:B---3--:R-:W-:-:S03]  /*2600*/  IADD3 R7, R29, 0x8, RZ ;  /* 0x000000081d077810 */ /* 0x008fc60007ffe0ff */
[----:B------:R-:W-:Y:S04]  /*2610*/  @P0 STS.128 [R28+0x4000], RZ ;  /* 0x004000ff1c000388 */ /* 0x000fe80000000c00 */
[----:B------:R-:W-:Y:S01]  /*2620*/  @!PT LDS RZ, [RZ] ;  /* 0x00000000fffff984 */ /* 0x000fe20000000800 */
[----:B------:R-:W-:Y:S01]  /*2630*/  @!PT LDS RZ, [RZ] ;  /* 0x00000000fffff984 */ /* 0x000fe20000000800 */
[----:B------:R-:W-:Y:S01]  /*2640*/  @!PT LDS RZ, [RZ] ;  /* 0x00000000fffff984 */ /* 0x000fe20000000800 */
[----:B------:R1:W-:Y:S04]  /*2650*/  @!P0 LDGSTS.E.BYPASS.LTC128B.128 [R28], [R30.64] ;  /* 0x000000001e1c8fae */ /* 0x0003e8000b901d44 */
[----:B------:R1:W-:Y:S04]  /*2660*/  @!P0 LDGSTS.E.BYPASS.LTC128B.128 [R28+0x2000], [R30.64+0x80] ;  /* 0x020000801e1c8fae */ /* 0x0003e8000b901d44 */
[----:B------:R1:W-:Y:S01]  /*2670*/  @!P0 LDGSTS.E.BYPASS.LTC128B.128 [R28+0x4000], [R30.64+0x100] ;  /* 0x040001001e1c8fae */ /* 0x0003e2000b901d44 */
[----:B------:R-:W-:-:S03]  /*2680*/  ISETP.GE.AND P6, PT, R7, UR10, PT ;  /* 0x0000000a07007c0c */ /* 0x000fc6000bfc6270 */
[----:B------:R-:W-:Y:S01]  /*2690*/  @P1 STS.128 [R28+0x1000], RZ ;  /* 0x001000ff1c001388 */ /* 0x000fe20000000c00 */
[----:B------:R-:W-:-:S03]  /*26a0*/  @!P3 LEA.HI.X R7, R14, c[0x0][0x16c], R5, 0x1, P5 ;  /* 0x00005b000e07ba11 */ /* 0x000fc600028f0c05 */
[----:B------:R-:W-:Y:S04]  /*26b0*/  @P1 STS.128 [R28+0x3000], RZ ;  /* 0x003000ff1c001388 */ /* 0x000fe80000000c00 */
[----:B------:R-:W-:Y:S04]  /*26c0*/  @P1 STS.128 [R28+0x5000], RZ ;  /* 0x005000ff1c001388 */ /* 0x000fe80000000c00 */
[----:B------:R-:W-:Y:S01]  /*26d0*/  @!PT LDS RZ, [RZ] ;  /* 0x00000000fffff984 */ /* 0x000fe20000000800 */
[----:B------:R-:W-:Y:S01]  /*26e0*/  @!PT LDS RZ, [RZ] ;  /* 0x00000000fffff984 */ /* 0x000fe20000000800 */
[----:B------:R-:W-:Y:S01]  /*26f0*/  @!PT LDS RZ, [RZ] ;  /* 0x00000000fffff984 */ /* 0x000fe20000000800 */
[----:B------:R3:W-:Y:S04]  /*2700*/  @!P1 LDGSTS.E.BYPASS.LTC128B.128 [R28+0x1000], [R8.64] ;  /* 0x01000000081c9fae */ /* 0x0007e8000b901d44 */
[----:B------:R3:W-:Y:S01]  /*2710*/  @!P1 LDGSTS.E.BYPASS.LTC128B.128 [R28+0x3000], [R8.64+0x80] ;  /* 0x03000080081c9fae */ /* 0x0007e2000b901d44 */
[----:B----4-:R-:W-:-:S03]  /*2720*/  SHF.L.U32 R11, R29, 0x2, RZ ;  /* 0x000000021d0b7819 */ /* 0x010fc600000006ff */
[----:B------:R3:W-:Y:S01]  /*2730*/  @!P1 LDGSTS.E.BYPASS.LTC128B.128 [R28+0x5000], [R8.64+0x100] ;  /* 0x05000100081c9fae */ /* 0x0007e2000b901d44 */
[----:B------:R-:W-:-:S03]  /*2740*/  ISETP.GE.AND P1, PT, R29, UR10, PT ;  /* 0x0000000a1d007c0c */ /* 0x000fc6000bf26270 */
[----:B------:R-:W-:Y:S04]  /*2750*/  @P3 STS.128 [R28+0xc000], RZ ;  /* 0x00c000ff1c003388 */ /* 0x000fe80000000c00 */
[----:B------:R-:W-:Y:S04]  /*2760*/  @P3 STS.128 [R28+0xe000], RZ ;  /* 0x00e000ff1c003388 */ /* 0x000fe80000000c00 */
[----:B------:R-:W-:Y:S04]  /*2770*/  @P3 STS.128 [R28+0x10000], RZ ;  /* 0x010000ff1c003388 */ /* 0x000fe80000000c00 */
[----:B------:R-:W-:Y:S01]  /*2780*/  @!PT LDS RZ, [RZ] ;  /* 0x00000000fffff984 */ /* 0x000fe20000000800 */
[----:B------:R-:W-:Y:S01]  /*2790*/  @!PT LDS RZ, [RZ] ;  /* 0x00000000fffff984 */ /* 0x000fe20000000800 */
[----:B------:R-:W-:Y:S01]  /*27a0*/  @!PT LDS RZ, [RZ] ;  /* 0x00000000fffff984 */ /* 0x000fe20000000800 */
[----:B------:R4:W-:Y:S04]  /*27b0*/  @!P3 LDGSTS.E.BYPASS.LTC128B.128 [R28+0xc000], [R6.64] ;  /* 0x0c000000061cbfae */ /* 0x0009e8000b901d44 */
[----:B------:R4:W-:Y:S01]  /*27c0*/  @!P3 LDGSTS.E.BYPASS.LTC128B.128 [R28+0xe000], [R6.64+0x80] ;  /* 0x0e000080061cbfae */ /* 0x0009e2000b901d44 */
[----:B------:R-:W-:-:S03]  /*27d0*/  @!P2 LEA.HI.X R5, R18, c[0x0][0x16c], R15, 0x1, P4 ;  /* 0x00005b001205aa11 */ /* 0x000fc600020f0c0f */
[----:B------:R4:W-:Y:S01]  /*27e0*/  @!P3 LDGSTS.E.BYPASS.LTC128B.128 [R28+0x10000], [R6.64+0x100] ;  /* 0x10000100061cbfae */ /* 0x0009e2000b901d44 */
[----:B---3--:R-:W-:Y:S01]  /*27f0*/  SHF.R.S32.HI R8, RZ, 0x1f, R29 ;  /* 0x0000001fff087819 */ /* 0x008fe2000001141d */
[----:B------:R-:W-:-:S03]  /*2800*/  IMAD.MOV.U32 R9, RZ, RZ, 0x7f800000 ;  /* 0x7f800000ff097424 */ /* 0x000fc600078e00ff */
[----:B------:R-:W-:Y:S01]  /*2810*/  SHF.L.U64.HI R10, R29, 0x2, R8 ;  /* 0x000000021d0a7819 */ /* 0x000fe20000010208 */
[----:B------:R-:W-:Y:S01]  /*2820*/  @P2 STS.128 [R28+0xd000], RZ ;  /* 0x00d000ff1c002388 */ /* 0x000fe20000000c00 */
[----:B------:R-:W-:-:S03]  /*2830*/  MOV R8, 0x7f800000 ;  /* 0x7f80000000087802 */ /* 0x000fc60000000f00 */
[----:B------:R-:W-:Y:S04]  /*2840*/  @P2 STS.128 [R28+0xf000], RZ ;  /* 0x00f000ff1c002388 */ /* 0x000fe80000000c00 */
[----:B------:R2:W-:Y:S04]  /*2850*/  @P2 STS.128 [R28+0x11000], RZ ;  /* 0x011000ff1c002388 */ /* 0x0005e80000000c00 */
[----:B------:R-:W-:Y:S04]  /*2860*/  STL [R1+0x68], R11 ;  /* 0x0000680b01007387 */ /* 0x000fe80000100800 */
[----:B------:R-:W-:Y:S01]  /*2870*/  @!PT LDS RZ, [RZ] ;  /* 0x00000000fffff984 */ /* 0x000fe20000000800 */
[----:B------:R-:W-:Y:S01]  /*2880*/  @!PT LDS RZ, [RZ] ;  /* 0x00000000fffff984 */ /* 0x000fe20000000800 */
[----:B------:R-:W-:Y:S01]  /*2890*/  @!PT LDS RZ, [RZ] ;  /* 0x00000000fffff984 */ /* 0x000fe20000000800 */
[----:B------:R3:W-:Y:S01]  /*28a0*/  @!P2 LDGSTS.E.BYPASS.LTC128B.128 [R28+0xd000], [R4.64] ;  /* 0x0d000000041cafae */ /* 0x0007e2000b901d44 */
[----:B----4-:R-:W-:-:S03]  /*28b0*/  IADD3 R6, P0, R11, UR9, RZ ;  /* 0x000000090b067c10 */ /* 0x010fc6000ff1e0ff */
[----:B------:R-:W-:Y:S01]  /*28c0*/  STL [R1+0x64], R10 ;  /* 0x0000640a01007387 */ /* 0x000fe20000100800 */
[----:B------:R-:W-:-:S03]  /*28d0*/  IADD3.X R7, R10, UR8, RZ, P0, !PT ;  /* 0x000000080a077c10 */ /* 0x000fc600087fe4ff */
[----:B------:R3:W-:Y:S04]  /*28e0*/  @!P2 LDGSTS.E.BYPASS.LTC128B.128 [R28+0xf000], [R4.64+0x80] ;  /* 0x0f000080041cafae */ /* 0x0007e8000b901d44 */
[----:B------:R3:W-:Y:S04]  /*28f0*/  @!P2 LDGSTS.E.BYPASS.LTC128B.128 [R28+0x11000], [R4.64+0x100] ;  /* 0x11000100041cafae */ /* 0x0007e8000b901d44 */
[----:B------:R-:W0:Y:S04]  /*2900*/  LDGDEPBAR ;  /* 0x00000000000079af */ /* 0x000e280000000000 */
[----:B------:R4:W5:Y:S04]  /*2910*/  @!P1 LDG.E R9, [R6.64] ;  /* 0x0000000406099981 */ /* 0x000968000c1e1900 */
[----:B------:R4:W5:Y:S04]  /*2920*/  @!P6 LDG.E R8, [R6.64+0x20] ;  /* 0x000020040608e981 */ /* 0x000968000c1e1900 */
[----:B------:R1:W-:Y:S04]  /*2930*/  STL.64 [R1+0x30], R24 ;  /* 0x0000301801007387 */ /* 0x0003e80000100a00 */
[----:B---3--:R-:W3:Y:S01]  /*2940*/  LDL R5, [R1] ;  /* 0x0000000001057983 */ /* 0x008ee20000100800 */
[----:B------:R-:W-:-:S04]  /*2950*/  DEPBAR.LE SB0, 0x1 ;  /* 0x000080400000791a */ /* 0x000fc80000000000 */
[----:B------:R-:W3:Y:S04]  /*2960*/  LDL R4, [R1+0x2c] ;  /* 0x00002c0001047983 */ /* 0x000ee80000100800 */
[----:B------:R-:W-:Y:S06]  /*2970*/  BAR.SYNC.DEFER_BLOCKING 0x0 ;  /* 0x0000000000007b1d */ /* 0x000fec0000010000 */
[----:B----4-:R-:W4:Y:S04]  /*2980*/  LDL R6, [R1+0x4] ;  /* 0x0000040001067983 */ /* 0x010f280000100800 */
[----:B------:R1:W1:Y:S04]  /*2990*/  LDSM.16.M88.4 R148, [R252+0x12000] ;  /* 0x01200000fc94783b */ /* 0x0002680000000200 */
[----:B------:R1:W1:Y:S04]  /*29a0*/  LDSM.16.M88.4 R152, [R252+0x12800] ;  /* 0x01280000fc98783b */ /* 0x0002680000000200 */
[----:B------:R1:W1:Y:S04]  /*29b0*/  LDSM.16.M88.4 R180, [R252+0x14000] ;  /* 0x01400000fcb4783b */ /* 0x0002680000000200 */
[----:B------:R1:W1:Y:S04]  /*29c0*/  LDSM.16.M88.4 R184, [R252+0x14800] ;  /* 0x01480000fcb8783b */ /* 0x0002680000000200 */
[----:B------:R1:W1:Y:S04]  /*29d0*/  LDSM.16.M88.4 R212, [R252+0x16000] ;  /* 0x01600000fcd4783b */ /* 0x0002680000000200 */
[----:B------:R1:W1:Y:S01]  /*29e0*/  LDSM.16.M88.4 R216, [R252+0x16800] ;  /* 0x01680000fcd8783b */ /* 0x0002620000000200 */
[----:B------:R-:W-:Y:S01]  /*29f0*/  UIADD3 UR10, UR25, 0x40, URZ ;  /* 0x00000040190a7890 */ /* 0x000fe2000fffe03f */
        /* <DEDUP_REMOVED lines=40> */
[----:B-1----:R-:W-:Y:S01]  /*2c80*/  CS2R R30, SRZ ;  /* 0x00000000001e7805 */ /* 0x002fe2000001ff00 */
[----:B--2---:R-:W-:Y:S01]  /*2c90*/  CS2R R28, SRZ ;  /* 0x00000000001c7805 */ /* 0x004fe2000001ff00 */
[----:B------:R-:W-:Y:S01]  /*2ca0*/  CS2R R34, SRZ ;  /* 0x0000000000227805 */ /* 0x000fe2000001ff00 */
[----:B------:R-:W-:Y:S01]  /*2cb0*/  CS2R R32, SRZ ;  /* 0x0000000000207805 */ /* 0x000fe2000001ff00 */
[----:B------:R-:W-:Y:S01]  /*2cc0*/  CS2R R26, SRZ ;  /* 0x00000000001a7805 */ /* 0x000fe2000001ff00 */
[----:B------:R-:W-:Y:S01]  /*2cd0*/  CS2R R24, SRZ ;  /* 0x0000000000187805 */ /* 0x000fe2000001ff00 */
[----:B------:R-:W-:Y:S01]  /*2ce0*/  CS2R R22, SRZ ;  /* 0x0000000000167805 */ /* 0x000fe2000001ff00 */
[----:B------:R-:W-:Y:S01]  /*2cf0*/  CS2R R20, SRZ ;  /* 0x0000000000147805 */ /* 0x000fe2000001ff00 */
[----:B------:R-:W-:-:S02]  /*2d00*/  UISETP.GE.AND UP0, UPT, UR10, UR6, UPT ;  /* 0x000000060a00728c */ /* 0x000fc4000bf06270 */
[----:B------:R-:W-:Y:S02]  /*2d10*/  UMOV UR11, UR14 ;  /* 0x0000000e000b7c82 */ /* 0x000fe40008000000 */
[----:B------:R-:W-:Y:S01]  /*2d20*/  UMOV UR10, UR15 ;  /* 0x0000000f000a7c82 */ /* 0x000fe20008000000 */
[----:B-----5:R1:W-:Y:S04]  /*2d30*/  STL [R1+0x5c], R9 ;  /* 0x00005c0901007387 */ /* 0x0203e80000100800 */
[----:B---3--:R1:W2:Y:S04]  /*2d40*/  LDSM.16.M88.4 R164, [R5+0x12000] ;  /* 0x0120000005a4783b */ /* 0x0082a80000000200 */
[----:B------:R1:W3:Y:S04]  /*2d50*/  LDSM.16.M88.4 R168, [R5+0x12800] ;  /* 0x0128000005a8783b */ /* 0x0002e80000000200 */
[----:B------:R1:W1:Y:S04]  /*2d60*/  LDSM.16.M88.4 R172, [R4+0x12000] ;  /* 0x0120000004ac783b */ /* 0x0002680000000200 */
[----:B------:R1:W1:Y:S04]  /*2d70*/  LDSM.16.M88.4 R176, [R4+0x12800] ;  /* 0x0128000004b0783b */ /* 0x0002680000000200 */
[----:B----4-:R4:W1:Y:S04]  /*2d80*/  LDSM.16.M88.4 R156, [R6+0x12000] ;  /* 0x01200000069c783b */ /* 0x0108680000000200 */
        /* <DEDUP_REMOVED lines=13> */
[----:B--23--:R4:W-:Y:S02]  /*2e60*/  STL [R1+0x60], R8 ;  /* 0x0000600801007387 */ /* 0x00c9e40000100800 */
.L_x_103:
[----:B------:R-:W2:Y:S01]  /*2e70*/  LDL R245, [R1+0x8] ;  /* 0x0000080001f57983 */ /* 0x000ea20000100800 */
[----:B------:R-:W-:Y:S01]  /*2e80*/  PLOP3.LUT P0, PT, PT, PT, UP0, 0x80, 0x0 ;  /* 0x000000000000781c */ /* 0x000fe20003f0f008 */
[----:B------:R-:W-:Y:S01]  /*2e90*/  UISETP.GE.AND UP5, UPT, UR7, 0x1, UPT ;  /* 0x000000010700788c */ /* 0x000fe2000bfa6270 */
[----:B------:R-:W-:Y:S02]  /*2ea0*/  PLOP3.LUT P5, PT, PT, PT, UP0, 0x80, 0x0 ;  /* 0x000000000000781c */ /* 0x000fe40003faf008 */
[----:B------:R-:W3:Y:S01]  /*2eb0*/  LDL R92, [R1+0x4] ;  /* 0x00000400015c7983 */ /* 0x000ee20000100800 */
[----:B------:R-:W-:Y:S02]  /*2ec0*/  PLOP3.LUT P1, PT, PT, PT, UP0, 0x80, 0x0 ;  /* 0x000000000000781c */ /* 0x000fe40003f2f008 */
[----:B------:R-:W-:Y:S02]  /*2ed0*/  PLOP3.LUT P4, PT, PT, PT, UP0, 0x80, 0x0 ;  /* 0x000000000000781c */ /* 0x000fe40003f8f008 */
[----:B-----5:R-:W5:Y:S01]  /*2ee0*/  LDL R244, [R1+0xc] ;  /* 0x00000c0001f47983 */ /* 0x020f620000100800 */
[----:B------:R-:W-:Y:S02]  /*2ef0*/  PLOP3.LUT P3, PT, PT, PT, UP0, 0x80, 0x0 ;  /* 0x000000000000781c */ /* 0x000fe40003f6f008 */
[----:B------:R-:W-:Y:S02]  /*2f00*/  PLOP3.LUT P6, PT, PT, PT, UP0, 0x80, 0x0 ;  /* 0x000000000000781c */ /* 0x000fe40003fcf008 */
[----:B----4-:R-:W4:Y:S05]  /*2f10*/  LDL R90, [R1] ;  /* 0x00000000015a7983 */ /* 0x010f2a0000100800 */
[----:B------:R-:W4:Y:S05]  /*2f20*/  LDL R99, [R1+0x18] ;  /* 0x0000180001637983 */ /* 0x000f2a0000100800 */
[----:B------:R-:W4:Y:S05]  /*2f30*/  LDL R89, [R1+0x10] ;  /* 0x0000100001597983 */ /* 0x000f2a0000100800 */
[----:B------:R-:W4:Y:S05]  /*2f40*/  LDL R96, [R1+0x14] ;  /* 0x0000140001607983 */ /* 0x000f2a0000100800 */
[----:B------:R-:W0:Y:S05]  /*2f50*/  LDGDEPBAR ;  /* 0x00000000000079af */ /* 0x000e2a0000000000 */
[----:B------:R-:W4:Y:S05]  /*2f60*/  LDL R91, [R1+0x74] ;  /* 0x00007400015b7983 */ /* 0x000f2a0000100800 */
[----:B------:R-:W4:Y:S05]  /*2f70*/  LDL R88, [R1+0x5c] ;  /* 0x00005c0001587983 */ /* 0x000f2a0000100800 */
[----:B------:R-:W4:Y:S05]  /*2f80*/  LDL R95, [R1+0x3c] ;  /* 0x00003c00015f7983 */ /* 0x000f2a0000100800 */
[----:B------:R-:W4:Y:S05]  /*2f90*/  LDL R94, [R1+0x58] ;  /* 0x00005800015e7983 */ /* 0x000f2a0000100800 */
[----:B------:R-:W4:Y:S05]  /*2fa0*/  LDL R93, [R1+0x50] ;  /* 0x00005000015d7983 */ /* 0x000f2a0000100800 */
[----:B------:R-:W4:Y:S05]  /*2fb0*/  LDL R98, [R1+0x68] ;  /* 0x0000680001627983 */ /* 0x000f2a0000100800 */
[----:B------:R-:W4:Y:S01]  /*2fc0*/  LDL R97, [R1+0x64] ;  /* 0x0000640001617983 */ /* 0x000f220000100800 */
[----:B------:R-:W-:Y:S04]  /*2fd0*/  DEPBAR.LE SB0, 0x0 ;  /* 0x000080000000791a */ /* 0x000fe80000000000 */
[----:B------:R-:W-:Y:S06]  /*2fe0*/  BAR.SYNC.DEFER_BLOCKING 0x0 ;  /* 0x0000000000007b1d */ /* 0x000fec0000010000 */
[----:B-1----:R-:W-:Y:S05]  /*2ff0*/  LDSM.16.M88.4 R8, [R252+0xc000] ;  /* 0x00c00000fc08783b */ /* 0x002fea0000000200 */
[----:B------:R-:W-:Y:S05]  /*3000*/  LDSM.16.M88.4 R68, [R252+0xc800] ;  /* 0x00c80000fc44783b */ /* 0x000fea0000000200 */
[----:B--2---:R-:W1:Y:S05]  /*3010*/  LDSM.16.M88.4 R16, [R245] ;  /* 0x00000000f510783b */ /* 0x004e6a0000000200 */
[----:B---3--:R-:W-:Y:S05]  /*3020*/  LDSM.16.M88.4 R76, [R92+0xc000] ;  /* 0x00c000005c4c783b */ /* 0x008fea0000000200 */
[----:B-----5:R-:W2:Y:S05]  /*3030*/  LDSM.16.M88.4 R72, [R244] ;  /* 0x00000000f448783b */ /* 0x020eaa0000000200 */
[----:B----4-:R-:W-:Y:S05]  /*3040*/  LDSM.16.M88.4 R84, [R90+0xc000] ;  /* 0x00c000005a54783b */ /* 0x010fea0000000200 */
[----:B------:R-:W-:Y:S01]  /*3050*/  LDSM.16.M88.4 R80, [R99] ;  /* 0x000000006350783b */ /* 0x000fe20000000200 */
[C---:B-1----:R-:W-:Y:S03]  /*3060*/  HMMA.16816.F32.BF16 R4, R16.reuse, R8, RZ ;  /* 0x000000081004723c */ /* 0x042fe600000418ff */
[C---:B------:R-:W-:Y:S05]  /*3070*/  FSETP.NEU.FTZ.AND P2, PT, R88.reuse, -INF , PT ;  /* 0xff8000005800780b */ /* 0x040fea0003f5d000 */
[C---:B------:R-:W-:Y:S08]  /*3080*/  HMMA.16816.F32.BF16 R8, R16.reuse, R10, RZ ;  /* 0x0000000a1008723c */ /* 0x040ff000000418ff */
[C---:B------:R-:W-:Y:S08]  /*3090*/  HMMA.16816.F32.BF16 R12, R16.reuse, R68, RZ ;  /* 0x00000044100c723c */ /* 0x040ff000000418ff */
[----:B------:R-:W-:Y:S01]  /*30a0*/  HMMA.16816.F32.BF16 R16, R16, R70, RZ ;  /* 0x000000461010723c */ /* 0x000fe200000418ff */
[----:B------:R-:W1:Y:S07]  /*30b0*/  LDSM.16.M88.4 R68, [R92+0xc800] ;  /* 0x00c800005c44783b */ /* 0x000e6e0000000200 */
[C---:B--2---:R-:W-:Y:S08]  /*30c0*/  HMMA.16816.F32.BF16 R4, R72.reuse, R76, R4 ;  /* 0x0000004c4804723c */ /* 0x044ff00000041804 */
[C---:B------:R-:W-:Y:S01]  /*30d0*/  HMMA.16816.F32.BF16 R8, R72.reuse, R78, R8 ;  /* 0x0000004e4808723c */ /* 0x040fe20000041808 */
[----:B------:R-:W2:Y:S07]  /*30e0*/  LDSM.16.M88.4 R76, [R90+0xc800] ;  /* 0x00c800005a4c783b */ /* 0x000eae0000000200 */
[C---:B-1----:R-:W-:Y:S08]  /*30f0*/  HMMA.16816.F32.BF16 R12, R72.reuse, R68, R12 ;  /* 0x00000044480c723c */ /* 0x042ff0000004180c */
[----:B------:R-:W-:Y:S01]  /*3100*/  HMMA.16816.F32.BF16 R16, R72, R70, R16 ;  /* 0x000000464810723c */ /* 0x000fe20000041810 */
[----:B------:R-:W-:Y:S05]  /*3110*/  LDSM.16.M88.4 R68, [R96] ;  /* 0x000000006044783b */ /* 0x000fea0000000200 */
[----:B------:R-:W1:Y:S02]  /*3120*/  LDSM.16.M88.4 R72, [R89+0xc000] ;  /* 0x00c000005948783b */ /* 0x000e640000000200 */
[C---:B------:R-:W-:Y:S08]  /*3130*/  HMMA.16816.F32.BF16 R4, R80.reuse, R84, R4 ;  /* 0x000000545004723c */ /* 0x040ff00000041804 */
[C---:B------:R-:W-:Y:S01]  /*3140*/  HMMA.16816.F32.BF16 R8, R80.reuse, R86, R8 ;  /* 0x000000565008723c */ /* 0x040fe20000041808 */
[----:B------:R-:W3:Y:S07]  /*3150*/  LDSM.16.M88.4 R84, [R89+0xc800] ;  /* 0x00c800005954783b */ /* 0x000eee0000000200 */
[C---:B--2---:R-:W-:Y:S08]  /*3160*/  HMMA.16816.F32.BF16 R12, R80.reuse, R76, R12 ;  /* 0x0000004c500c723c */ /* 0x044ff0000004180c */
[----:B------:R-:W-:Y:S01]  /*3170*/  HMMA.16816.F32.BF16 R16, R80, R78, R16 ;  /* 0x0000004e5010723c */ /* 0x000fe20000041810 */
[----:B------:R-:W-:Y:S05]  /*3180*/  LDSM.16.M88.4 R76, [R245+0x2000] ;  /* 0x00200000f54c783b */ /* 0x000fea0000000200 */
[----:B------:R-:W2:Y:S02]  /*3190*/  LDSM.16.M88.4 R80, [R252+0xe000] ;  /* 0x00e00000fc50783b */ /* 0x000ea40000000200 */
[C---:B-1----:R-:W-:Y:S08]  /*31a0*/  HMMA.16816.F32.BF16 R4, R68.reuse, R72, R4 ;  /* 0x000000484404723c */ /* 0x042ff00000041804 */
[C---:B------:R-:W-:Y:S01]  /*31b0*/  HMMA.16816.F32.BF16 R8, R68.reuse, R74, R8 ;  /* 0x0000004a4408723c */ /* 0x040fe20000041808 */
[----:B------:R-:W1:Y:S07]  /*31c0*/  LDSM.16.M88.4 R72, [R252+0xe800] ;  /* 0x00e80000fc48783b */ /* 0x000e6e0000000200 */
[C---:B---3--:R-:W-:Y:S08]  /*31d0*/  HMMA.16816.F32.BF16 R12, R68.reuse, R84, R12 ;  /* 0x00000054440c723c */ /* 0x048ff0000004180c */
[----:B------:R-:W-:Y:S01]  /*31e0*/  HMMA.16816.F32.BF16 R16, R68, R86, R16 ;  /* 0x000000564410723c */ /* 0x000fe20000041810 */
[----:B------:R-:W-:Y:S05]  /*31f0*/  LDSM.16.M88.4 R68, [R244+0x2000] ;  /* 0x00200000f444783b */ /* 0x000fea0000000200 */
[----:B------:R-:W3:Y:S02]  /*3200*/  LDSM.16.M88.4 R84, [R92+0xe000] ;  /* 0x00e000005c54783b */ /* 0x000ee40000000200 */
[C---:B--2---:R-:W-:Y:S08]  /*3210*/  HMMA.16816.F32.BF16 R4, R76.reuse, R80, R4 ;  /* 0x000000504c04723c */ /* 0x044ff00000041804 */
[C---:B------:R-:W-:Y:S01]  /*3220*/  HMMA.16816.F32.BF16 R8, R76.reuse, R82, R8 ;  /* 0x000000524c08723c */ /* 0x040fe20000041808 */
[----:B------:R-:W2:Y:S07]  /*3230*/  LDSM.16.M88.4 R80, [R92+0xe800] ;  /* 0x00e800005c50783b */ /* 0x000eae0000000200 */
[C---:B-1----:R-:W-:Y:S08]  /*3240*/  HMMA.16816.F32.BF16 R12, R76.reuse, R72, R12 ;  /* 0x000000484c0c723c */ /* 0x042ff0000004180c */
[----:B------:R-:W-:Y:S01]  /*3250*/  HMMA.16816.F32.BF16 R16, R76, R74, R16 ;  /* 0x0000004a4c10723c */ /* 0x000fe20000041810 */
[----:B------:R-:W-:Y:S05]  /*3260*/  LDSM.16.M88.4 R72, [R99+0x2000] ;  /* 0x002000006348783b */ /* 0x000fea0000000200 */
[----:B------:R-:W1:Y:S02]  /*3270*/  LDSM.16.M88.4 R76, [R90+0xe000] ;  /* 0x00e000005a4c783b */ /* 0x000e640000000200 */
[C---:B---3--:R-:W-:Y:S08]  /*3280*/  HMMA.16816.F32.BF16 R4, R68.reuse, R84, R4 ;  /* 0x000000544404723c */ /* 0x048ff00000041804 */
        /* <DEDUP_REMOVED lines=22> */
[----:B------:R3:W4:Y:S07]  /*33f0*/  LDSM.16.M88.4 R84, [R92+0x10800] ;  /* 0x010800005c54783b */ /* 0x00072e0000000200 */
[C---:B--2---:R-:W-:Y:S08]  /*3400*/  HMMA.16816.F32.BF16 R12, R72.reuse, R80, R12 ;  /* 0x00000050480c723c */ /* 0x044ff0000004180c */
[----:B------:R-:W-:Y:S01]  /*3410*/  HMMA.16816.F32.BF16 R16, R72, R82, R16 ;  /* 0x000000524810723c */ /* 0x000fe20000041810 */
[----:B------:R-:W-:Y:S05]  /*3420*/  LDSM.16.M88.4 R80, [R90+0x10000] ;  /* 0x010000005a50783b */ /* 0x000fea0000000200 */
[----:B------:R-:W2:Y:S05]  /*3430*/  LDSM.16.M88.4 R72, [R99+0x4000] ;  /* 0x004000006348783b */ /* 0x000eaa0000000200 */
[----:B---3--:R-:W3:Y:S01]  /*3440*/  LDL R92, [R1+0x54] ;  /* 0x00005400015c7983 */ /* 0x008ee20000100800 */
[C---:B-1----:R-:W-:Y:S08]  /*3450*/  HMMA.16816.F32.BF16 R4, R68.reuse, R76, R4 ;  /* 0x0000004c4404723c */ /* 0x042ff00000041804 */
[C---:B------:R-:W-:Y:S01]  /*3460*/  HMMA.16816.F32.BF16 R8, R68.reuse, R78, R8 ;  /* 0x0000004e4408723c */ /* 0x040fe20000041808 */
[----:B------:R1:W5:Y:S07]  /*3470*/  LDSM.16.M88.4 R76, [R90+0x10800] ;  /* 0x010800005a4c783b */ /* 0x00036e0000000200 */
[C---:B----4-:R-:W-:Y:S08]  /*3480*/  HMMA.16816.F32.BF16 R12, R68.reuse, R84, R12 ;  /* 0x00000054440c723c */ /* 0x050ff0000004180c */
[----:B------:R-:W-:Y:S01]  /*3490*/  HMMA.16816.F32.BF16 R16, R68, R86, R16 ;  /* 0x000000564410723c */ /* 0x000fe20000041810 */
[----:B------:R-:W-:Y:S05]  /*34a0*/  LDSM.16.M88.4 R68, [R96+0x4000] ;  /* 0x004000006044783b */ /* 0x000fea0000000200 */
[----:B------:R-:W4:Y:S02]  /*34b0*/  LDSM.16.M88.4 R84, [R89+0x10000] ;  /* 0x010000005954783b */ /* 0x000f240000000200 */
[C---:B--2---:R-:W-:Y:S03]  /*34c0*/  HMMA.16816.F32.BF16 R4, R72.reuse, R80, R4 ;  /* 0x000000504804723c */ /* 0x044fe60000041804 */
[----:B-1----:R-:W2:Y:S05]  /*34d0*/  LDL R90, [R1+0x60] ;  /* 0x00006000015a7983 */ /* 0x002eaa0000100800 */
[C---:B------:R-:W-:Y:S08]  /*34e0*/  HMMA.16816.F32.BF16 R8, R72.reuse, R82, R8 ;  /* 0x000000524808723c */ /* 0x040ff00000041808 */
[C---:B-----5:R-:W-:Y:S07]  /*34f0*/  HMMA.16816.F32.BF16 R12, R72.reuse, R76, R12 ;  /* 0x0000004c480c723c */ /* 0x060fee000004180c */
[----:B------:R-:W-:Y:S01]  /*3500*/  IMAD.U32 R77, RZ, RZ, UR19 ;  /* 0x00000013ff4d7e24 */ /* 0x000fe2000f8e00ff */
[----:B------:R-:W-:Y:S04]  /*3510*/  HMMA.16816.F32.BF16 R16, R72, R78, R16 ;  /* 0x0000004e4810723c */ /* 0x000fe80000041810 */
[----:B------:R-:W-:Y:S01]  /*3520*/  @P0 IMAD R77, R77, 0x40, R91 ;  /* 0x000000404d4d0824 */ /* 0x000fe200078e025b */
[----:B------:R-:W-:Y:S01]  /*3530*/  PLOP3.LUT P0, PT, PT, PT, UP0, 0x80, 0x0 ;  /* 0x000000000000781c */ /* 0x000fe20003f0f008 */
[----:B------:R-:W-:Y:S03]  /*3540*/  FMUL.FTZ R76, R88, 1.4426950216293334961 ;  /* 0x3fb8aa3b584c7820 */ /* 0x000fe60000410000 */
[C---:B------:R-:W-:Y:S02]  /*3550*/  @P1 IADD3 R72, R77.reuse, 0x1, RZ ;  /* 0x000000014d481810 */ /* 0x040fe40007ffe0ff */
[----:B------:R-:W-:Y:S01]  /*3560*/  @P5 ISETP.GE.AND P5, PT, R77, UR6, PT ;  /* 0x000000064d005c0c */ /* 0x000fe2000bfa6270 */
[C---:B----4-:R-:W-:Y:S01]  /*3570*/  HMMA.16816.F32.BF16 R4, R68.reuse, R84, R4 ;  /* 0x000000544404723c */ /* 0x050fe20000041804 */
[----:B------:R-:W-:Y:S04]  /*3580*/  PLOP3.LUT P1, PT, PT, PT, UP0, 0x80, 0x0 ;  /* 0x000000000000781c */ /* 0x000fe80003f2f008 */
[----:B------:R-:W-:Y:S02]  /*3590*/  @P4 ISETP.GE.AND P4, PT, R72, UR6, PT ;  /* 0x0000000648004c0c */ /* 0x000fe4000bf86270 */
[----:B------:R-:W-:Y:S01]  /*35a0*/  FSEL R76, R76, RZ, P2 ;  /* 0x000000ff4c4c7208 */ /* 0x000fe20001000000 */
[C---:B------:R-:W-:Y:S01]  /*35b0*/  HMMA.16816.F32.BF16 R8, R68.reuse, R86, R8 ;  /* 0x000000564408723c */ /* 0x040fe20000041808 */
[----:B------:R-:W1:Y:S11]  /*35c0*/  LDSM.16.M88.4 R72, [R89+0x10800] ;  /* 0x010800005948783b */ /* 0x000e760000000200 */
[----:B------:R-:W-:Y:S04]  /*35d0*/  @!UPT UIADD3 URZ, URZ, URZ, URZ ;  /* 0x0000003f3f3ff290 */ /* 0x000fe8000fffe03f */
[----:B------:R-:W-:Y:S02]  /*35e0*/  @P0 FSEL R4, R4, -INF , !P5 ;  /* 0xff80000004040808 */ /* 0x000fe40006800000 */
[----:B------:R-:W-:Y:S02]  /*35f0*/  @P1 FSEL R5, R5, -INF , !P4 ;  /* 0xff80000005051808 */ /* 0x000fe40006000000 */
[----:B------:R-:W-:Y:S01]  /*3600*/  PLOP3.LUT P0, PT, PT, PT, UP0, 0x80, 0x0 ;  /* 0x000000000000781c */ /* 0x000fe20003f0f008 */
[--C-:B------:R-:W-:Y:S01]  /*3610*/  FFMA.FTZ R4, R4, c[0x0][0x23c], -R76.reuse ;  /* 0x00008f0004047a23 */ /* 0x100fe2000001084c */
[----:B------:R-:W-:Y:S01]  /*3620*/  PLOP3.LUT P1, PT, PT, PT, UP0, 0x80, 0x0 ;  /* 0x000000000000781c */ /* 0x000fe20003f2f008 */
[--C-:B------:R-:W-:Y:S02]  /*3630*/  FFMA.FTZ R5, R5, c[0x0][0x23c], -R76.reuse ;  /* 0x00008f0005057a23 */ /* 0x100fe4000001084c */
[----:B------:R-:W-:Y:S08]  /*3640*/  MUFU.EX2 R88, R4 ;  /* 0x0000000400587308 */ /* 0x000ff00000000800 */
[----:B------:R-:W-:Y:S02]  /*3650*/  @P0 FSEL R6, R6, -INF , !P5 ;  /* 0xff80000006060808 */ /* 0x000fe40006800000 */
[----:B------:R4:W5:Y:S01]  /*3660*/  MUFU.EX2 R86, R5 ;  /* 0x0000000500567308 */ /* 0x0009620000000800 */
[----:B------:R-:W-:Y:S02]  /*3670*/  PLOP3.LUT P0, PT, PT, PT, UP0, 0x80, 0x0 ;  /* 0x000000000000781c */ /* 0x000fe40003f0f008 */
[----:B------:R-:W-:Y:S02]  /*3680*/  @P1 FSEL R7, R7, -INF , !P4 ;  /* 0xff80000007071808 */ /* 0x000fe40006000000 */
[----:B------:R-:W-:Y:S01]  /*3690*/  PLOP3.LUT P1, PT, PT, PT, UP0, 0x80, 0x0 ;  /* 0x000000000000781c */ /* 0x000fe20003f2f008 */
[C---:B-1----:R-:W-:Y:S01]  /*36a0*/  HMMA.16816.F32.BF16 R12, R68.reuse, R72, R12 ;  /* 0x00000048440c723c */ /* 0x042fe2000004180c */
[----:B------:R-:W-:Y:S02]  /*36b0*/  PLOP3.LUT P4, PT, PT, PT, UP0, 0x80, 0x0 ;  /* 0x000000000000781c */ /* 0x000fe40003f8f008 */
[----:B------:R-:W-:Y:S05]  /*36c0*/  PLOP3.LUT P5, PT, PT, PT, UP0, 0x80, 0x0 ;  /* 0x000000000000781c */ /* 0x000fea0003faf008 */
[----:B------:R-:W-:Y:S04]  /*36d0*/  HMMA.16816.F32.BF16 R16, R68, R74, R16 ;  /* 0x0000004a4410723c */ /* 0x000fe80000041810 */
[----:B----4-:R-:W-:Y:S02]  /*36e0*/  @P3 IADD3 R5, R77, 0x8, RZ ;  /* 0x000000084d053810 */ /* 0x010fe40007ffe0ff */
[----:B------:R-:W-:Y:S02]  /*36f0*/  PLOP3.LUT P3, PT, PT, PT, UP0, 0x80, 0x0 ;  /* 0x000000000000781c */ /* 0x000fe40003f6f008 */
[----:B------:R-:W-:Y:S11]  /*3700*/  @P6 ISETP.GE.AND P6, PT, R5, UR6, PT ;  /* 0x0000000605006c0c */ /* 0x000ff6000bfc6270 */
[----:B------:R-:W-:Y:S02]  /*3710*/  @!UPT UIADD3 URZ, URZ, URZ, URZ ;  /* 0x0000003f3f3ff290 */ /* 0x000fe4000fffe03f */
[----:B------:R-:W-:Y:S02]  /*3720*/  @P0 FSEL R8, R8, -INF , !P6 ;  /* 0xff80000008080808 */ /* 0x000fe40007000000 */
[----:B------:R-:W-:Y:S03]  /*3730*/  PLOP3.LUT P0, PT, PT, PT, UP0, 0x80, 0x0 ;  /* 0x000000000000781c */ /* 0x000fe60003f0f008 */
[----:B------:R-:W-:Y:S04]  /*3740*/  FFMA.FTZ R8, R8, c[0x0][0x23c], -R76 ;  /* 0x00008f0008087a23 */ /* 0x000fe8000001084c */
[----:B------:R-:W-:Y:S06]  /*3750*/  MUFU.EX2 R85, R8 ;  /* 0x0000000800557308 */ /* 0x000fec0000000800 */
[----:B------:R-:W-:Y:S02]  /*3760*/  @P0 FSEL R10, R10, -INF , !P6 ;  /* 0xff8000000a0a0808 */ /* 0x000fe40007000000 */
[----:B------:R-:W-:Y:S02]  /*3770*/  PLOP3.LUT P6, PT, PT, PT, UP0, 0x80, 0x0 ;  /* 0x000000000000781c */ /* 0x000fe40003fcf008 */
[----:B------:R-:W-:Y:S01]  /*3780*/  PLOP3.LUT P0, PT, PT, PT, UP0, 0x80, 0x0 ;  /* 0x000000000000781c */ /* 0x000fe20003f0f008 */
[C---:B--2---:R-:W-:Y:S01]  /*3790*/  FMUL.FTZ R4, R90.reuse, 1.4426950216293334961 ;  /* 0x3fb8aa3b5a047820 */ /* 0x044fe20000410000 */
[----:B------:R-:W-:Y:S04]  /*37a0*/  FSETP.NEU.FTZ.AND P2, PT, R90, -INF , PT ;  /* 0xff8000005a00780b */ /* 0x000fe80003f5d000 */
[----:B------:R-:W-:Y:S02]  /*37b0*/  FSEL R4, R4, RZ, P2 ;  /* 0x000000ff04047208 */ /* 0x000fe40001000000 */
[----:B------:R-:W-:Y:S03]  /*37c0*/  PLOP3.LUT P2, PT, PT, PT, UP0, 0x80, 0x0 ;  /* 0x000000000000781c */ /* 0x000fe60003f4f008 */
[--C-:B------:R-:W-:Y:S02]  /*37d0*/  FFMA.FTZ R6, R6, c[0x0][0x23c], -R4.reuse ;  /* 0x00008f0006067a23 */ /* 0x100fe40000010804 */
[--C-:B------:R-:W-:Y:S02]  /*37e0*/  FFMA.FTZ R7, R7, c[0x0][0x23c], -R4.reuse ;  /* 0x00008f0007077a23 */ /* 0x100fe40000010804 */
[----:B------:R5:W-:Y:S01]  /*37f0*/  MUFU.EX2 R91, R6 ;  /* 0x00000006005b7308 */ /* 0x000be20000000800 */
[----:B------:R-:W-:Y:S05]  /*3800*/  FFMA.FTZ R10, R10, c[0x0][0x23c], -R4 ;  /* 0x00008f000a0a7a23 */ /* 0x000fea0000010804 */
[----:B------:R-:W-:Y:S02]  /*3810*/  @P2 IADD3 R5, R77, 0x9, RZ ;  /* 0x000000094d052810 */ /* 0x000fe40007ffe0ff */
[----:B------:R-:W-:Y:S02]  /*3820*/  PLOP3.LUT P2, PT, PT, PT, UP0, 0x80, 0x0 ;  /* 0x000000000000781c */ /* 0x000fe40003f4f008 */
[----:B------:R-:W-:Y:S01]  /*3830*/  @P3 ISETP.GE.AND P3, PT, R5, UR6, PT ;  /* 0x0000000605003c0c */ /* 0x000fe2000bf66270 */
[----:B------:R-:W1:Y:S01]  /*3840*/  MUFU.EX2 R90, R7 ;  /* 0x00000007005a7308 */ /* 0x000e620000000800 */
[----:B------:R-:W-:Y:S02]  /*3850*/  @P4 IADD3 R5, R77, 0x10, RZ ;  /* 0x000000104d054810 */ /* 0x000fe40007ffe0ff */
[----:B------:R-:W-:Y:S02]  /*3860*/  PLOP3.LUT P4, PT, PT, PT, UP0, 0x80, 0x0 ;  /* 0x000000000000781c */ /* 0x000fe40003f8f008 */
[----:B------:R-:W-:Y:S05]  /*3870*/  @P5 ISETP.GE.AND P5, PT, R5, UR6, PT ;  /* 0x0000000605005c0c */ /* 0x000fea000bfa6270 */
[----:B------:R-:W-:Y:S01]  /*3880*/  @P2 IADD3 R5, R77, 0x11, RZ ;  /* 0x000000114d052810 */ /* 0x000fe20007ffe0ff */
[----:B------:R-:W-:Y:S01]  /*3890*/  MUFU.EX2 R89, R10 ;  /* 0x0000000a00597308 */ /* 0x000fe20000000800 */
[----:B------:R-:W-:Y:S02]  /*38a0*/  @P1 FSEL R9, R9, -INF , !P3 ;  /* 0xff80000009091808 */ /* 0x000fe40005800000 */
[----:B------:R-:W-:Y:S02]  /*38b0*/  PLOP3.LUT P1, PT, PT, PT, UP0, 0x80, 0x0 ;  /* 0x000000000000781c */ /* 0x000fe40003f2f008 */
[----:B------:R-:W-:Y:S01]  /*38c0*/  @P6 ISETP.GE.AND P6, PT, R5, UR6, PT ;  /* 0x0000000605006c0c */ /* 0x000fe2000bfc6270 */
[--C-:B------:R-:W-:Y:S01]  /*38d0*/  FFMA.FTZ R9, R9, c[0x0][0x23c], -R76.reuse ;  /* 0x00008f0009097a23 */ /* 0x100fe2000001084c */
[----:B------:R-:W-:Y:S02]  /*38e0*/  PLOP3.LUT P2, PT, PT, PT, UP0, 0x80, 0x0 ;  /* 0x000000000000781c */ /* 0x000fe40003f4f008 */
[----:B------:R-:W-:Y:S01]  /*38f0*/  @P0 FSEL R12, R12, -INF , !P5 ;  /* 0xff8000000c0c0808 */ /* 0x000fe20006800000 */
[----:B------:R-:W-:Y:S01]  /*3900*/  MUFU.EX2 R83, R9 ;  /* 0x0000000900537308 */ /* 0x000fe20000000800 */
[----:B------:R-:W-:Y:S02]  /*3910*/  PLOP3.LUT P0, PT, PT, PT, UP0, 0x80, 0x0 ;  /* 0x000000000000781c */ /* 0x000fe40003f0f008 */
[----:B-----5:R-:W-:Y:S01]  /*3920*/  F2FP.BF16.PACK_AB R6, R86, R88 ;  /* 0x000000585606723e */ /* 0x020fe200000010ff */
[----:B------:R-:W-:Y:S02]  /*3930*/  FFMA.FTZ R12, R12, c[0x0][0x23c], -R76 ;  /* 0x00008f000c0c7a23 */ /* 0x000fe4000001084c */
[----:B------:R-:W-:Y:S02]  /*3940*/  @P1 FSEL R11, R11, -INF , !P3 ;  /* 0xff8000000b0b1808 */ /* 0x000fe40005800000 */
[----:B------:R-:W-:Y:S01]  /*3950*/  PLOP3.LUT P1, PT, PT, PT, UP0, 0x80, 0x0 ;  /* 0x000000000000781c */ /* 0x000fe20003f2f008 */
[----:B------:R2:W-:Y:S01]  /*3960*/  STS [R95+0x14000], R6 ;  /* 0x014000065f007388 */ /* 0x0005e20000000800 */
[----:B------:R-:W-:Y:S01]  /*3970*/  PLOP3.LUT P3, PT, PT, PT, UP0, 0x80, 0x0 ;  /* 0x000000000000781c */ /* 0x000fe20003f6f008 */
[----:B------:R-:W-:Y:S01]  /*3980*/  FFMA.FTZ R11, R11, c[0x0][0x23c], -R4 ;  /* 0x00008f000b0b7a23 */ /* 0x000fe20000010804 */
[----:B------:R-:W-:Y:S01]  /*3990*/  @P2 FSEL R13, R13, -INF , !P6 ;  /* 0xff8000000d0d2808 */ /* 0x000fe20007000000 */
[----:B------:R-:W-:Y:S01]  /*39a0*/  MUFU.EX2 R81, R12 ;  /* 0x0000000c00517308 */ /* 0x000fe20000000800 */
[----:B------:R-:W-:Y:S02]  /*39b0*/  PLOP3.LUT P2, PT, PT, PT, UP0, 0x80, 0x0 ;  /* 0x000000000000781c */ /* 0x000fe40003f4f008 */
[----:B------:R-:W-:Y:S01]  /*39c0*/  @P0 FSEL R15, R15, -INF , !P6 ;  /* 0xff8000000f0f0808 */ /* 0x000fe20007000000 */
[----:B------:R-:W-:Y:S01]  /*39d0*/  FFMA.FTZ R13, R13, c[0x0][0x23c], -R76 ;  /* 0x00008f000d0d7a23 */ /* 0x000fe2000001084c */
[----:B------:R-:W-:Y:S03]  /*39e0*/  PLOP3.LUT P0, PT, PT, PT, UP0, 0x80, 0x0 ;  /* 0x000000000000781c */ /* 0x000fe60003f0f008 */
[----:B------:R-:W-:Y:S01]  /*39f0*/  @P1 FSEL R14, R14, -INF , !P5 ;  /* 0xff8000000e0e1808 */ /* 0x000fe20006800000 */
[--C-:B------:R-:W-:Y:S01]  /*3a00*/  FFMA.FTZ R15, R15, c[0x0][0x23c], -R4.reuse ;  /* 0x00008f000f0f7a23 */ /* 0x100fe20000010804 */
[----:B------:R-:W-:Y:S01]  /*3a10*/  PLOP3.LUT P1, PT, PT, PT, UP0, 0x80, 0x0 ;  /* 0x000000000000781c */ /* 0x000fe20003f2f008 */
[----:B------:R-:W4:Y:S01]  /*3a20*/  MUFU.EX2 R87, R11 ;  /* 0x0000000b00577308 */ /* 0x000f220000000800 */
[C---:B------:R-:W-:Y:S01]  /*3a30*/  @P3 IADD3 R5, R77.reuse, 0x18, RZ ;  /* 0x000000184d053810 */ /* 0x040fe20007ffe0ff */
[----:B------:R-:W-:Y:S01]  /*3a40*/  FFMA.FTZ R14, R14, c[0x0][0x23c], -R4 ;  /* 0x00008f000e0e7a23 */ /* 0x000fe20000010804 */
[----:B------:R-:W-:Y:S02]  /*3a50*/  @P4 IADD3 R77, R77, 0x19, RZ ;  /* 0x000000194d4d4810 */ /* 0x000fe40007ffe0ff */
[----:B------:R-:W-:Y:S02]  /*3a60*/  @P2 ISETP.GE.AND P3, PT, R5, UR6, PT ;  /* 0x0000000605002c0c */ /* 0x000fe4000bf66270 */
[----:B------:R-:W-:Y:S02]  /*3a70*/  PLOP3.LUT P2, PT, PT, PT, UP0, 0x80, 0x0 ;  /* 0x000000000000781c */ /* 0x000fe40003f4f008 */
[----:B-1----:R-:W-:Y:S01]  /*3a80*/  F2FP.BF16.PACK_AB R5, R90, R91 ;  /* 0x0000005b5a05723e */ /* 0x002fe200000010ff */
[----:B------:R-:W1:Y:S02]  /*3a90*/  MUFU.EX2 R78, R13 ;  /* 0x0000000d004e7308 */ /* 0x000e640000000800 */
[----:B------:R-:W-:Y:S02]  /*3aa0*/  @P1 ISETP.GE.AND P1, PT, R77, UR6, PT ;  /* 0x000000064d001c0c */ /* 0x000fe4000bf26270 */
[----:B------:R5:W-:Y:S06]  /*3ab0*/  STS [R95+0x14400], R5 ;  /* 0x014400055f007388 */ /* 0x000bec0000000800 */
[----:B------:R-:W-:Y:S01]  /*3ac0*/  @P2 FSEL R16, R16, -INF , !P3 ;  /* 0xff80000010102808 */ /* 0x000fe20005800000 */
[----:B------:R-:W-:Y:S01]  /*3ad0*/  MUFU.EX2 R84, R14 ;  /* 0x0000000e00547308 */ /* 0x000fe20000000800 */
[----:B------:R-:W-:Y:S02]  /*3ae0*/  PLOP3.LUT P2, PT, PT, PT, UP0, 0x80, 0x0 ;  /* 0x000000000000781c */ /* 0x000fe40003f4f008 */
[----:B----4-:R-:W-:Y:S01]  /*3af0*/  F2FP.BF16.PACK_AB R8, R87, R89 ;  /* 0x000000595708723e */ /* 0x010fe200000010ff */
[--C-:B------:R-:W-:Y:S01]  /*3b00*/  FFMA.FTZ R16, R16, c[0x0][0x23c], -R76.reuse ;  /* 0x00008f0010107a23 */ /* 0x100fe2000001084c */
[----:B------:R-:W-:Y:S02]  /*3b10*/  @P0 FSEL R17, R17, -INF , !P1 ;  /* 0xff80000011110808 */ /* 0x000fe40004800000 */
[----:B------:R-:W-:Y:S03]  /*3b20*/  PLOP3.LUT P0, PT, PT, PT, UP0, 0x80, 0x0 ;  /* 0x000000000000781c */ /* 0x000fe60003f0f008 */
[----:B------:R-:W-:Y:S01]  /*3b30*/  FFMA.FTZ R76, R17, c[0x0][0x23c], -R76 ;  /* 0x00008f00114c7a23 */ /* 0x000fe2000001084c */
[----:B------:R-:W2:Y:S01]  /*3b40*/  MUFU.EX2 R82, R15 ;  /* 0x0000000f00527308 */ /* 0x000ea20000000800 */
[----:B-1----:R-:W-:Y:S02]  /*3b50*/  F2FP.BF16.PACK_AB R7, R78, R81 ;  /* 0x000000514e07723e */ /* 0x002fe400000010ff */
[----:B------:R-:W-:Y:S02]  /*3b60*/  @P2 FSEL R18, R18, -INF , !P3 ;  /* 0xff80000012122808 */ /* 0x000fe40005800000 */
[----:B------:R-:W-:Y:S04]  /*3b70*/  PLOP3.LUT P3, PT, PT, PT, UP5, 0x80, 0x0 ;  /* 0x000000000000781c */ /* 0x000fe80003f6f058 */
[----:B------:R-:W-:Y:S01]  /*3b80*/  @P0 FSEL R19, R19, -INF , !P1 ;  /* 0xff80000013130808 */ /* 0x000fe20004800000 */
[--C-:B------:R-:W-:Y:S01]  /*3b90*/  FFMA.FTZ R18, R18, c[0x0][0x23c], -R4.reuse ;  /* 0x00008f0012127a23 */ /* 0x100fe20000010804 */
[----:B------:R-:W-:Y:S01]  /*3ba0*/  MUFU.EX2 R77, R16 ;  /* 0x00000010004d7308 */ /* 0x000fe20000000800 */
[----:B------:R-:W-:Y:S02]  /*3bb0*/  IADD3 R74, P0, R98, UR11, RZ ;  /* 0x0000000b624a7c10 */ /* 0x000fe4000ff1e0ff */
[----:B------:R-:W-:Y:S02]  /*3bc0*/  FFMA.FTZ R4, R19, c[0x0][0x23c], -R4 ;  /* 0x00008f0013047a23 */ /* 0x000fe40000010804 */
[----:B------:R-:W-:Y:S05]  /*3bd0*/  IADD3.X R75, R97, UR10, RZ, P0, !PT ;  /* 0x0000000a614b7c10 */ /* 0x000fea00087fe4ff */
[----:B------:R1:W-:Y:S01]  /*3be0*/  MUFU.EX2 R79, R4 ;  /* 0x00000004004f7308 */ /* 0x0003e20000000800 */
[----:B------:R-:W4:Y:S01]  /*3bf0*/  LDG.E R73, [R74.64] ;  /* 0x000000044a497981 */ /* 0x000f22000c1e1900 */
[----:B--2---:R-:W-:Y:S04]  /*3c00*/  F2FP.BF16.PACK_AB R6, R82, R84 ;  /* 0x000000545206723e */ /* 0x004fe800000010ff */
[----:B------:R-:W2:Y:S04]  /*3c10*/  LDG.E R72, [R74.64+0x20] ;  /* 0x000020044a487981 */ /* 0x000ea8000c1e1900 */
[----:B------:R-:W5:Y:S10]  /*3c20*/  MUFU.EX2 R76, R76 ;  /* 0x0000004c004c7308 */ /* 0x000f740000000800 */
[----:B------:R-:W3:Y:S01]  /*3c30*/  MUFU.EX2 R80, R18 ;  /* 0x0000001200507308 */ /* 0x000ee20000000800 */
[----:B-1----:R-:W-:Y:S05]  /*3c40*/  F2FP.BF16.PACK_AB R4, R83, R85 ;  /* 0x000000555304723e */ /* 0x002fea00000010ff */
[----:B------:R1:W-:Y:S05]  /*3c50*/  STS [R94+0x14000], R4 ;  /* 0x014000045e007388 */ /* 0x0003ea0000000800 */
[----:B------:R-:W-:Y:S01]  /*3c60*/  STS [R94+0x14400], R8 ;  /* 0x014400085e007388 */ /* 0x000fe20000000800 */
[----:B-----5:R-:W-:Y:S04]  /*3c70*/  F2FP.BF16.PACK_AB R5, R76, R77 ;  /* 0x0000004d4c05723e */ /* 0x020fe800000010ff */
[----:B------:R-:W-:Y:S05]  /*3c80*/  STS [R93+0x14000], R7 ;  /* 0x014000075d007388 */ /* 0x000fea0000000800 */
[----:B------:R-:W-:Y:S05]  /*3c90*/  STS [R93+0x14400], R6 ;  /* 0x014400065d007388 */ /* 0x000fea0000000800 */
[----:B---3--:R-:W-:Y:S01]  /*3ca0*/  STS [R92+0x14000], R5 ;  /* 0x014000055c007388 */ /* 0x008fe20000000800 */
[----:B-1----:R-:W-:Y:S05]  /*3cb0*/  F2FP.BF16.PACK_AB R4, R79, R80 ;  /* 0x000000504f04723e */ /* 0x002fea00000010ff */
[----:B------:R-:W-:Y:S05]  /*3cc0*/  STS [R92+0x14400], R4 ;  /* 0x014400045c007388 */ /* 0x000fea0000000800 */
[----:B------:R-:W1:Y:S05]  /*3cd0*/  LDSM.16.M88.4 R16, [R245+0x6000] ;  /* 0x00600000f510783b */ /* 0x000e6a0000000200 */
[----:B------:R-:W3:Y:S01]  /*3ce0*/  LDSM.16.M88.4 R68, [R244+0x6000] ;  /* 0x00600000f444783b */ /* 0x000ee20000000200 */
[C---:B-1----:R-:W-:Y:S08]  /*3cf0*/  HMMA.16816.F32.BF16 R4, R16.reuse, R148, RZ ;  /* 0x000000941004723c */ /* 0x042ff000000418ff */
[C---:B------:R-:W-:Y:S08]  /*3d00*/  HMMA.16816.F32.BF16 R8, R16.reuse, R150, RZ ;  /* 0x000000961008723c */ /* 0x040ff000000418ff */
[C---:B------:R-:W-:Y:S08]  /*3d10*/  HMMA.16816.F32.BF16 R12, R16.reuse, R152, RZ ;  /* 0x00000098100c723c */ /* 0x040ff000000418ff */
[----:B------:R-:W-:Y:S08]  /*3d20*/  HMMA.16816.F32.BF16 R16, R16, R154, RZ ;  /* 0x0000009a1010723c */ /* 0x000ff000000418ff */
[C---:B---3--:R-:W-:Y:S08]  /*3d30*/  HMMA.16816.F32.BF16 R4, R68.reuse, R156, R4 ;  /* 0x0000009c4404723c */ /* 0x048ff00000041804 */
        /* <DEDUP_REMOVED lines=53> */
[----:B--2---:R-:W-:Y:S03]  /*4090*/  FADD.FTZ R6, -R72, R6 ;  /* 0x0000000648067221 */ /* 0x004fe60000010100 */
[C---:B----4-:R-:W-:Y:S02]  /*40a0*/  FADD.FTZ R68, -R73.reuse, R4 ;  /* 0x0000000449447221 */ /* 0x050fe40000010100 */
        /* <DEDUP_REMOVED lines=127> */
[----:B-1----:R-:W2:Y:S01]  /*48a0*/  LDL.LU.64 R90, [R1+0x48] ;  /* 0x00004800015a7983 */ /* 0x002ea20000300a00 */
[----:B------:R-:W-:Y:S01]  /*48b0*/  IMAD.MOV.U32 R6, RZ, RZ, c[0x0][0x370] ;  /* 0x0000dc00ff067624 */ /* 0x000fe200078e00ff */
[----:B------:R-:W-:Y:S02]  /*48c0*/  MOV R7, c[0x0][0x374] ;  /* 0x0000dd0000077a02 */ /* 0x000fe40000000f00 */
[----:B------:R-:W3:Y:S01]  /*48d0*/  LDL R88, [R1+0x38] ;  /* 0x0000380001587983 */ /* 0x000ee20000100800 */
[----:B------:R-:W-:Y:S05]  /*48e0*/  IMAD.U32 R4, R6, -0x40, RZ ;  /* 0xffffffc006047824 */ /* 0x000fea00078e00ff */
[C---:B--2---:R-:W-:Y:S04]  /*48f0*/  LEA R5, P0, R4.reuse, R90, 0x1 ;  /* 0x0000005a04057211 */ /* 0x044fe800078008ff */
[----:B------:R-:W-:Y:S01]  /*4900*/  LEA.HI.X.SX32 R4, R4, R91, 0x1, P0 ;  /* 0x0000005b04047211 */ /* 0x000fe200000f0eff */
[----:B------:R-:W-:Y:S03]  /*4910*/  IMAD.MOV.U32 R8, RZ, RZ, R5 ;  /* 0x000000ffff087224 */ /* 0x000fe600078e0005 */
[----:B------:R-:W-:Y:S02]  /*4920*/  MOV R9, R4 ;  /* 0x0000000400097202 */ /* 0x000fe40000000f00 */
[C---:B------:R-:W-:Y:S03]  /*4930*/  LEA R4, P0, R6.reuse, R8, 0x6 ;  /* 0x0000000806047211 */ /* 0x040fe600078030ff */
[----:B------:R-:W-:Y:S01]  /*4940*/  @!PT LDS RZ, [RZ] ;  /* 0x00000000fffff984 */ /* 0x000fe20000000800 */
[----:B------:R-:W-:Y:S01]  /*4950*/  @!PT LDS RZ, [RZ] ;  /* 0x00000000fffff984 */ /* 0x000fe20000000800 */
[----:B------:R-:W-:Y:S01]  /*4960*/  @!PT LDS RZ, [RZ] ;  /* 0x00000000fffff984 */ /* 0x000fe20000000800 */
[----:B---3--:R1:W-:Y:S01]  /*4970*/  LDGSTS.E.BYPASS.LTC128B.128 [R88+0x6000], [R8.64] ;  /* 0x0600000008587fae */ /* 0x0083e2000b901d44 */
[----:B------:R-:W-:Y:S03]  /*4980*/  LEA.HI.X R5, R6, R9, R7, 0x6, P0 ;  /* 0x0000000906057211 */ /* 0x000fe600000f3407 */
[----:B------:R1:W-:Y:S04]  /*4990*/  LDGSTS.E.BYPASS.LTC128B.128 [R88+0x8000], [R8.64+0x80] ;  /* 0x0800008008587fae */ /* 0x0003e8000b901d44 */
[----:B------:R1:W-:Y:S04]  /*49a0*/  LDGSTS.E.BYPASS.LTC128B.128 [R88+0xa000], [R8.64+0x100] ;  /* 0x0a00010008587fae */ /* 0x0003e8000b901d44 */
[----:B------:R1:W-:Y:S04]  /*49b0*/  LDGSTS.E.BYPASS.LTC128B.128 [R88+0x7000], [R4.64] ;  /* 0x0700000004587fae */ /* 0x0003e8000b901d44 */
[----:B------:R1:W-:Y:S04]  /*49c0*/  LDGSTS.E.BYPASS.LTC128B.128 [R88+0x9000], [R4.64+0x80] ;  /* 0x0900008004587fae */ /* 0x0003e8000b901d44 */
[----:B------:R1:W-:Y:S04]  /*49d0*/  LDGSTS.E.BYPASS.LTC128B.128 [R88+0xb000], [R4.64+0x100] ;  /* 0x0b00010004587fae */ /* 0x0003e8000b901d44 */
[----:B------:R1:W-:Y:S04]  /*49e0*/  STL.64 [R1+0x48], R8 ;  /* 0x0000480801007387 */ /* 0x0003e80000100a00 */
[----:B------:R-:W0:Y:S02]  /*49f0*/  LDGDEPBAR ;  /* 0x00000000000079af */ /* 0x000e240000000000 */
.L_x_101:
        /* <DEDUP_REMOVED lines=117> */
[-C--:B-1----:R-:W-:Y:S01]  /*5150*/  LEA.HI.X.SX32 R5, R249, R21.reuse, 0x2, P0 ;  /* 0x00000015f9057211 */ /* 0x082fe200000f16ff */
[C---:B------:R-:W-:Y:S02]  /*5160*/  IMAD R249, R250.reuse, 0x28, RZ ;  /* 0x00000028faf97824 */ /* 0x040fe400078e02ff */
[----:B------:R-:W-:Y:S01]  /*5170*/  IMAD R250, R250, 0x30, RZ ;  /* 0x00000030fafa7824 */ /* 0x000fe200078e02ff */
[----:B---3--:R1:W-:Y:S04]  /*5180*/  @P3 STL [R1+0x5c], R25 ;  /* 0x00005c1901003387 */ /* 0x0083e80000100800 */
[----:B-1----:R1:W5:Y:S04]  /*5190*/  LDL.LU.64 R24, [R1+0x90] ;  /* 0x0000900001187983 */ /* 0x0023680000300a00 */
[----:B----4-:R2:W-:Y:S02]  /*51a0*/  @P3 STL [R1+0x60], R246 ;  /* 0x000060f601003387 */ /* 0x0105e40000100800 */
[CC--:B--2---:R-:W-:Y:S04]  /*51b0*/  LEA R246, P1, R248.reuse, R20.reuse, 0x2 ;  /* 0x00000014f8f67211 */ /* 0x0c4fe800078210ff */
[-C--:B------:R-:W-:Y:S02]  /*51c0*/  LEA.HI.X.SX32 R247, R248, R21.reuse, 0x2, P1 ;  /* 0x00000015f8f77211 */ /* 0x080fe400008f16ff */
[-C--:B------:R-:W-:Y:S03]  /*51d0*/  LEA R248, P1, R251, R20.reuse, 0x2 ;  /* 0x00000014fbf87211 */ /* 0x080fe600078210ff */
[----:B------:R2:W-:Y:S04]  /*51e0*/  RED.E.ADD.F32.FTZ.RN.STRONG.GPU [R246.64], R6 ;  /* 0x00000006f600798e */ /* 0x0005e8000c10e784 */
[----:B------:R3:W-:Y:S04]  /*51f0*/  RED.E.ADD.F32.FTZ.RN.STRONG.GPU [R4.64], R7 ;  /* 0x000000070400798e */ /* 0x0007e8000c10e784 */
[----:B--2---:R-:W2:Y:S01]  /*5200*/  LDL R6, [R1+0x38] ;  /* 0x0000380001067983 */ /* 0x004ea20000100800 */
[-C--:B------:R-:W-:Y:S02]  /*5210*/  LEA R246, P0, R249, R20.reuse, 0x2 ;  /* 0x00000014f9f67211 */ /* 0x080fe400078010ff */
[-C--:B------:R-:W-:Y:S01]  /*5220*/  LEA.HI.X.SX32 R249, R251, R21.reuse, 0x2, P1 ;  /* 0x00000015fbf97211 */ /* 0x080fe200008f16ff */
[----:B------:R-:W-:Y:S01]  /*5230*/  IMAD.MOV.U32 R251, RZ, RZ, c[0x0][0x22c] ;  /* 0x00008b00fffb7624 */ /* 0x000fe200078e00ff */
[CC--:B---3--:R-:W-:Y:S03]  /*5240*/  LEA R4, P1, R250.reuse, R20.reuse, 0x2 ;  /* 0x00000014fa047211 */ /* 0x0c8fe600078210ff */
[----:B------:R-:W-:Y:S01]  /*5250*/  IMAD R251, R251, c[0x0][0x1c0], RZ ;  /* 0x00007000fbfb7a24 */ /* 0x000fe200078e02ff */
[----:B------:R3:W-:Y:S01]  /*5260*/  RED.E.ADD.F32.FTZ.RN.STRONG.GPU [R248.64], R8 ;  /* 0x00000008f800798e */ /* 0x0007e2000c10e784 */
[-C--:B------:R-:W-:Y:S02]  /*5270*/  LEA.HI.X.SX32 R5, R250, R21.reuse, 0x2, P1 ;  /* 0x00000015fa057211 */ /* 0x080fe400008f16ff */
[C---:B------:R-:W-:Y:S02]  /*5280*/  IMAD R247, R251.reuse, 0x28, RZ ;  /* 0x00000028fbf77824 */ /* 0x040fe400078e02ff */
[----:B------:R-:W-:Y:S03]  /*5290*/  IMAD R7, R251, 0x38, RZ ;  /* 0x00000038fb077824 */ /* 0x000fe600078e02ff */
[-C--:B------:R-:W-:Y:S05]  /*52a0*/  LEA.HI.X.SX32 R247, R247, R21.reuse, 0x2, P0 ;  /* 0x00000015f7f77211 */ /* 0x080fea00000f16ff */
[----:B------:R4:W-:Y:S04]  /*52b0*/  RED.E.ADD.F32.FTZ.RN.STRONG.GPU [R246.64], R9 ;  /* 0x00000009f600798e */ /* 0x0009e8000c10e784 */
[----:B------:R1:W-:Y:S01]  /*52c0*/  RED.E.ADD.F32.FTZ.RN.STRONG.GPU [R4.64], R10 ;  /* 0x0000000a0400798e */ /* 0x0003e2000c10e784 */
[----:B---3--:R-:W-:Y:S04]  /*52d0*/  IMAD.MOV.U32 R249, RZ, RZ, c[0x0][0x22c] ;  /* 0x00008b00fff97624 */ /* 0x008fe800078e00ff */
[----:B------:R-:W-:Y:S04]  /*52e0*/  IMAD R249, R249, c[0x0][0x1c0], RZ ;  /* 0x00007000f9f97a24 */ /* 0x000fe800078e02ff */
[C---:B------:R-:W-:Y:S02]  /*52f0*/  IMAD.SHL.U32 R248, R249.reuse, 0x10, RZ ;  /* 0x00000010f9f87824 */ /* 0x040fe400078e00ff */
[----:B------:R-:W-:Y:S03]  /*5300*/  IMAD.SHL.U32 R249, R249, 0x8, RZ ;  /* 0x00000008f9f97824 */ /* 0x000fe600078e00ff */
[----:B----4-:R-:W-:Y:S05]  /*5310*/  IADD3 R9, R248, 0x20, RZ ;  /* 0x00000020f8097810 */ /* 0x010fea0007ffe0ff */
[----:B-1----:R-:W-:Y:S02]  /*5320*/  IMAD.IADD R4, R249, 0x1, R9 ;  /* 0x00000001f9047824 */ /* 0x002fe400078e0209 */
[----:B--2---:R-:W-:Y:S01]  /*5330*/  IMAD.MOV.U32 R251, RZ, RZ, R6 ;  /* 0x000000fffffb7224 */ /* 0x004fe200078e0006 */
[CC--:B------:R-:W-:Y:S04]  /*5340*/  LEA R6, P0, R7.reuse, R20.reuse, 0x2 ;  /* 0x0000001407067211 */ /* 0x0c0fe800078010ff */
[-C--:B------:R-:W-:Y:S02]  /*5350*/  LEA.HI.X.SX32 R7, R7, R21.reuse, 0x2, P0 ;  /* 0x0000001507077211 */ /* 0x080fe400000f16ff */
[CC--:B------:R-:W-:Y:S03]  /*5360*/  LEA R8, P0, R9.reuse, R20.reuse, 0x2 ;  /* 0x0000001409087211 */ /* 0x0c0fe600078010ff */
[----:B------:R1:W-:Y:S01]  /*5370*/  RED.E.ADD.F32.FTZ.RN.STRONG.GPU [R6.64], R11 ;  /* 0x0000000b0600798e */ /* 0x0003e2000c10e784 */
[-C--:B------:R-:W-:Y:S02]  /*5380*/  LEA.HI.X.SX32 R9, R9, R21.reuse, 0x2, P0 ;  /* 0x0000001509097211 */ /* 0x080fe400000f16ff */
[CC--:B------:R-:W-:Y:S01]  /*5390*/  LEA R246, P0, R4.reuse, R20.reuse, 0x2 ;  /* 0x0000001404f67211 */ /* 0x0c0fe200078010ff */
[----:B------:R2:W-:Y:S03]  /*53a0*/  RED.E.ADD.F32.FTZ.RN.STRONG.GPU [R20.64+0x80], R16 ;  /* 0x000080101400798e */ /* 0x0005e6000c10e784 */
[-C--:B------:R-:W-:Y:S01]  /*53b0*/  LEA.HI.X.SX32 R247, R4, R21.reuse, 0x2, P0 ;  /* 0x0000001504f77211 */ /* 0x080fe200000f16ff */
[----:B------:R3:W-:Y:S04]  /*53c0*/  RED.E.ADD.F32.FTZ.RN.STRONG.GPU [R244.64+0x80], R17 ;  /* 0x00008011f400798e */ /* 0x0007e8000c10e784 */
[----:B------:R4:W-:Y:S04]  /*53d0*/  RED.E.ADD.F32.FTZ.RN.STRONG.GPU [R8.64], R18 ;  /* 0x000000120800798e */ /* 0x0009e8000c10e784 */
[----:B------:R-:W-:Y:S01]  /*53e0*/  RED.E.ADD.F32.FTZ.RN.STRONG.GPU [R246.64], R19 ;  /* 0x00000013f600798e */ /* 0x000fe2000c10e784 */
[C---:B-1----:R-:W-:Y:S04]  /*53f0*/  IMAD.IADD R6, R249.reuse, 0x1, R4 ;  /* 0x00000001f9067824 */ /* 0x042fe800078e0204 */
[C---:B------:R-:W-:Y:S01]  /*5400*/  IMAD.IADD R5, R249.reuse, 0x1, R6 ;  /* 0x00000001f9057824 */ /* 0x040fe200078e0206 */
[CC--:B------:R-:W-:Y:S03]  /*5410*/  LEA R10, P1, R6.reuse, R20.reuse, 0x2 ;  /* 0x00000014060a7211 */ /* 0x0c0fe600078210ff */
[----:B------:R-:W-:Y:S01]  /*5420*/  IMAD.IADD R4, R249, 0x1, R5 ;  /* 0x00000001f9047824 */ /* 0x000fe200078e0205 */
[CC--:B--2---:R-:W-:Y:S02]  /*5430*/  LEA R16, P0, R5.reuse, R20.reuse, 0x2 ;  /* 0x0000001405107211 */ /* 0x0c4fe400078010ff */
[-C--:B------:R-:W-:Y:S02]  /*5440*/  LEA.HI.X.SX32 R11, R6, R21.reuse, 0x2, P1 ;  /* 0x00000015060b7211 */ /* 0x080fe400008f16ff */
[-C--:B---3--:R-:W-:Y:S01]  /*5450*/  LEA.HI.X.SX32 R17, R5, R21.reuse, 0x2, P0 ;  /* 0x0000001505117211 */ /* 0x088fe200000f16ff */
[----:B------:R-:W-:Y:S01]  /*5460*/  IMAD.IADD R5, R249, 0x1, R4 ;  /* 0x00000001f9057824 */ /* 0x000fe200078e0204 */
[CC--:B----4-:R-:W-:Y:S01]  /*5470*/  LEA R8, P0, R4.reuse, R20.reuse, 0x2 ;  /* 0x0000001404087211 */ /* 0x0d0fe200078010ff */
[----:B------:R1:W-:Y:S03]  /*5480*/  RED.E.ADD.F32.FTZ.RN.STRONG.GPU [R10.64], R12 ;  /* 0x0000000c0a00798e */ /* 0x0003e6000c10e784 */
[-C--:B------:R-:W-:Y:S01]  /*5490*/  LEA.HI.X.SX32 R9, R4, R21.reuse, 0x2, P0 ;  /* 0x0000001504097211 */ /* 0x080fe200000f16ff */
[----:B------:R-:W-:Y:S01]  /*54a0*/  RED.E.ADD.F32.FTZ.RN.STRONG.GPU [R16.64], R13 ;  /* 0x0000000d1000798e */ /* 0x000fe2000c10e784 */
[CC--:B------:R-:W-:Y:S03]  /*54b0*/  LEA R6, P0, R5.reuse, R20.reuse, 0x2 ;  /* 0x0000001405067211 */ /* 0x0c0fe600078010ff */
[----:B------:R2:W-:Y:S01]  /*54c0*/  RED.E.ADD.F32.FTZ.RN.STRONG.GPU [R8.64], R14 ;  /* 0x0000000e0800798e */ /* 0x0005e2000c10e784 */
[-C--:B------:R-:W-:Y:S03]  /*54d0*/  LEA.HI.X.SX32 R7, R5, R21.reuse, 0x2, P0 ;  /* 0x0000001505077211 */ /* 0x080fe600000f16ff */
[----:B------:R-:W-:Y:S04]  /*54e0*/  LDSM.16.MT88.4 R16, [R0+0x2000] ;  /* 0x002000000010783b */ /* 0x000fe80000004200 */
[----:B------:R3:W-:Y:S04]  /*54f0*/  RED.E.ADD.F32.FTZ.RN.STRONG.GPU [R6.64], R15 ;  /* 0x0000000f0600798e */ /* 0x0007e8000c10e784 */
[----:B------:R-:W-:Y:S04]  /*5500*/  RED.E.ADD.F32.FTZ.RN.STRONG.GPU [R20.64+0x100], R68 ;  /* 0x000100441400798e */ /* 0x000fe8000c10e784 */
[----:B------:R-:W-:Y:S01]  /*5510*/  RED.E.ADD.F32.FTZ.RN.STRONG.GPU [R244.64+0x100], R69 ;  /* 0x00010045f400798e */ /* 0x000fe2000c10e784 */
[----:B-1----:R-:W-:Y:S05]  /*5520*/  IADD3 R10, R248, 0x40, RZ ;  /* 0x00000040f80a7810 */ /* 0x002fea0007ffe0ff */
[C---:B------:R-:W-:Y:S01]  /*5530*/  IMAD.IADD R4, R249.reuse, 0x1, R10 ;  /* 0x00000001f9047824 */ /* 0x040fe200078e020a */
[CC--:B--2---:R-:W-:Y:S04]  /*5540*/  LEA R8, P0, R10.reuse, R20.reuse, 0x2 ;  /* 0x000000140a087211 */ /* 0x0c4fe800078010ff */
[-C--:B------:R-:W-:Y:S02]  /*5550*/  LEA.HI.X.SX32 R9, R10, R21.reuse, 0x2, P0 ;  /* 0x000000150a097211 */ /* 0x080fe400000f16ff */
[CC--:B------:R-:W-:Y:S01]  /*5560*/  LEA R14, P0, R4.reuse, R20.reuse, 0x2 ;  /* 0x00000014040e7211 */ /* 0x0c0fe200078010ff */
[C---:B---3--:R-:W-:Y:S02]  /*5570*/  IMAD.IADD R6, R249.reuse, 0x1, R4 ;  /* 0x00000001f9067824 */ /* 0x048fe400078e0204 */
[----:B------:R1:W-:Y:S01]  /*5580*/  RED.E.ADD.F32.FTZ.RN.STRONG.GPU [R8.64], R70 ;  /* 0x000000460800798e */ /* 0x0003e2000c10e784 */
[-C--:B------:R-:W-:Y:S01]  /*5590*/  LEA.HI.X.SX32 R15, R4, R21.reuse, 0x2, P0 ;  /* 0x00000015040f7211 */ /* 0x080fe200000f16ff */
[C---:B------:R-:W-:Y:S01]  /*55a0*/  IMAD.IADD R5, R249.reuse, 0x1, R6 ;  /* 0x00000001f9057824 */ /* 0x040fe200078e0206 */
[CC--:B------:R-:W-:Y:S03]  /*55b0*/  LEA R10, P1, R6.reuse, R20.reuse, 0x2 ;  /* 0x00000014060a7211 */ /* 0x0c0fe600078210ff */
[----:B------:R-:W-:Y:S01]  /*55c0*/  RED.E.ADD.F32.FTZ.RN.STRONG.GPU [R14.64], R71 ;  /* 0x000000470e00798e */ /* 0x000fe2000c10e784 */
[----:B------:R-:W-:Y:S01]  /*55d0*/  IMAD.IADD R4, R249, 0x1, R5 ;  /* 0x00000001f9047824 */ /* 0x000fe200078e0205 */
[CC--:B------:R-:W-:Y:S02]  /*55e0*/  LEA R12, P0, R5.reuse, R20.reuse, 0x2 ;  /* 0x00000014050c7211 */ /* 0x0c0fe400078010ff */
[-C--:B------:R-:W-:Y:S01]  /*55f0*/  LEA.HI.X.SX32 R11, R6, R21.reuse, 0x2, P1 ;  /* 0x00000015060b7211 */ /* 0x080fe200008f16ff */
[----:B------:R-:W-:Y:S01]  /*5600*/  LDSM.16.MT88.4 R68, [R0+0x4000] ;  /* 0x004000000044783b */ /* 0x000fe20000004200 */
[-C--:B------:R-:W-:Y:S01]  /*5610*/  LEA.HI.X.SX32 R13, R5, R21.reuse, 0x2, P0 ;  /* 0x00000015050d7211 */ /* 0x080fe200000f16ff */
[----:B------:R-:W-:Y:S02]  /*5620*/  IMAD.IADD R5, R249, 0x1, R4 ;  /* 0x00000001f9057824 */ /* 0x000fe400078e0204 */
        /* <DEDUP_REMOVED lines=10> */
[C---:B------:R-:W-:Y:S02]  /*56d0*/  IMAD.IADD R4, R249.reuse, 0x1, R10 ;  /* 0x00000001f9047824 */ /* 0x040fe400078e020a */
[----:B------:R-:W-:Y:S04]  /*56e0*/  RED.E.ADD.F32.FTZ.RN.STRONG.GPU [R244.64+0x180], R81 ;  /* 0x00018051f400798e */ /* 0x000fe8000c10e784 */
[----:B------:R-:W-:Y:S01]  /*56f0*/  LDSM.16.MT88.4 R72, [R3+0x12800] ;  /* 0x012800000348783b */ /* 0x000fe20000004200 */
[CC--:B-1----:R-:W-:Y:S04]  /*5700*/  LEA R8, P0, R10.reuse, R20.reuse, 0x2 ;  /* 0x000000140a087211 */ /* 0x0c2fe800078010ff */
[-C--:B------:R-:W-:Y:S01]  /*5710*/  LEA.HI.X.SX32 R9, R10, R21.reuse, 0x2, P0 ;  /* 0x000000150a097211 */ /* 0x080fe200000f16ff */
[C---:B---3--:R-:W-:Y:S01]  /*5720*/  IMAD.IADD R6, R249.reuse, 0x1, R4 ;  /* 0x00000001f9067824 */ /* 0x048fe200078e0204 */
[CC--:B------:R-:W-:Y:S03]  /*5730*/  LEA R14, P0, R4.reuse, R20.reuse, 0x2 ;  /* 0x00000014040e7211 */ /* 0x0c0fe600078010ff */
[----:B------:R1:W-:Y:S01]  /*5740*/  RED.E.ADD.F32.FTZ.RN.STRONG.GPU [R8.64], R82 ;  /* 0x000000520800798e */ /* 0x0003e2000c10e784 */
[C---:B------:R-:W-:Y:S01]  /*5750*/  IMAD.IADD R5, R249.reuse, 0x1, R6 ;  /* 0x00000001f9057824 */ /* 0x040fe200078e0206 */
[-C--:B------:R-:W-:Y:S02]  /*5760*/  LEA.HI.X.SX32 R15, R4, R21.reuse, 0x2, P0 ;  /* 0x00000015040f7211 */ /* 0x080fe400000f16ff */
[CC--:B------:R-:W-:Y:S01]  /*5770*/  LEA R10, P1, R6.reuse, R20.reuse, 0x2 ;  /* 0x00000014060a7211 */ /* 0x0c0fe200078210ff */
        /* <DEDUP_REMOVED lines=26> */
[-C--:B------:R-:W-:Y:S03]  /*5920*/  LEA.HI.X.SX32 R13, R4, R21.reuse, 0x2, P0 ;  /* 0x00000015040d7211 */ /* 0x080fe600000f16ff */
[----:B------:R-:W-:Y:S01]  /*5930*/  IMAD.IADD R4, R249, 0x1, R5 ;  /* 0x00000001f9047824 */ /* 0x000fe200078e0205 */
        /* <DEDUP_REMOVED lines=12> */
[----:B------:R3:W-:Y:S01]  /*5a00*/  RED.E.ADD.F32.FTZ.RN.STRONG.GPU [R6.64], R90 ;  /* 0x0000005a0600798e */ /* 0x0007e2000c10e784 */
[CC--:B-1----:R-:W-:Y:S04]  /*5a10*/  LEA R8, P0, R5.reuse, R20.reuse, 0x2 ;  /* 0x0000001405087211 */ /* 0x0c2fe800078010ff */
[-C--:B------:R-:W-:Y:S02]  /*5a20*/  LEA.HI.X.SX32 R9, R5, R21.reuse, 0x2, P0 ;  /* 0x0000001505097211 */ /* 0x080fe400000f16ff */
[CC--:B--2---:R-:W-:Y:S01]  /*5a30*/  LEA R10, P0, R4.reuse, R20.reuse, 0x2 ;  /* 0x00000014040a7211 */ /* 0x0c4fe200078010ff */
[C---:B---3--:R-:W-:Y:S02]  /*5a40*/  IMAD.IADD R6, R249.reuse, 0x1, R4 ;  /* 0x00000001f9067824 */ /* 0x048fe400078e0204 */
        /* <DEDUP_REMOVED lines=10> */
[C---:B------:R-:W-:Y:S01]  /*5af0*/  IMAD.IADD R5, R249.reuse, 0x1, R8 ;  /* 0x00000001f9057824 */ /* 0x040fe200078e0208 */
[CC--:B------:R-:W-:Y:S03]  /*5b00*/  LEA R12, P0, R8.reuse, R20.reuse, 0x2 ;  /* 0x00000014080c7211 */ /* 0x0c0fe600078010ff */
[----:B------:R-:W-:Y:S01]  /*5b10*/  IMAD.IADD R4, R249, 0x1, R5 ;  /* 0x00000001f9047824 */ /* 0x000fe200078e0205 */
[-C--:B------:R-:W-:Y:S02]  /*5b20*/  LEA.HI.X.SX32 R13, R8, R21.reuse, 0x2, P0 ;  /* 0x00000015080d7211 */ /* 0x080fe400000f16ff */
[-C--:B--2---:R-:W-:Y:S01]  /*5b30*/  LEA R10, P2, R5, R20.reuse, 0x2 ;  /* 0x00000014050a7211 */ /* 0x084fe200078410ff */
        /* <DEDUP_REMOVED lines=73> */
[----:B------:R-:W2:Y:S01]  /*5fd0*/  LDL.LU.64 R96, [R1+0x40] ;  /* 0x0000400001607983 */ /* 0x000ea20000300a00 */
[----:B------:R-:W-:Y:S01]  /*5fe0*/  IMAD.MOV.U32 R6, RZ, RZ, c[0x0][0x190] ;  /* 0x00006400ff067624 */ /* 0x000fe200078e00ff */
[----:B------:R-:W-:Y:S02]  /*5ff0*/  MOV R7, c[0x0][0x194] ;  /* 0x0000650000077a02 */ /* 0x000fe40000000f00 */
[----:B------:R-:W-:Y:S01]  /*6000*/  BAR.SYNC.DEFER_BLOCKING 0x0 ;  /* 0x0000000000007b1d */ /* 0x000fe20000010000 */
        /* <DEDUP_REMOVED lines=9> */
[----:B------:R1:W-:Y:S01]  /*60a0*/  LDGSTS.E.BYPASS.LTC128B.128 [R251], [R8.64] ;  /* 0x0000000008fb7fae */ /* 0x0003e2000b901d44 */
        /* <DEDUP_REMOVED lines=8> */
.L_x_102:
        /* <DEDUP_REMOVED lines=171> */
.L_x_104:
        /* <DEDUP_REMOVED lines=18> */
.L_x_105:
[----:B-1----:R-:W2:Y:S01]  /*6d00*/  LDL.64 R4, [R1+0x78] ;  /* 0x0000780001047983 */ /* 0x002ea20000100a00 */
[----:B------:R-:W-:Y:S01]  /*6d10*/  USHF.L.U32 UR7, UR19, 0x6, URZ ;  /* 0x0000000613077899 */ /* 0x000fe2000800063f */
[----:B------:R-:W-:Y:S01]  /*6d20*/  BSSY B0, `(.L_x_106) ;  /* 0x0000033000007945 */ /* 0x000fe20003800000 */
[----:B------:R-:W-:Y:S01]  /*6d30*/  ULDC.64 UR8, c[0x0][0x3a0] ;  /* 0x0000e80000087ab9 */ /* 0x000fe20000000a00 */
[----:B------:R-:W-:Y:S01]  /*6d40*/  BAR.SYNC.DEFER_BLOCKING 0x0 ;  /* 0x0000000000007b1d */ /* 0x000fe20000010000 */
[----:B------:R-:W-:Y:S02]  /*6d50*/  USHF.R.S32.HI UR10, URZ, 0x1f, UR7 ;  /* 0x0000001f3f0a7899 */ /* 0x000fe40008011407 */
[----:B------:R-:W-:Y:S01]  /*6d60*/  IMAD.U32 R13, RZ, RZ, UR7 ;  /* 0x00000007ff0d7e24 */ /* 0x000fe2000f8e00ff */
[----:B------:R-:W-:-:S02]  /*6d70*/  UIMAD UR6, UR19, -0x40, UR6 ;  /* 0xffffffc0130678a4 */ /* 0x000fc4000f8e0206 */
[----:B------:R-:W1:Y:S01]  /*6d80*/  S2R R64, SR_TID.X ;  /* 0x0000000000407919 */ /* 0x000e620000002100 */
[----:B------:R-:W-:-:S03]  /*6d90*/  UIMAD UR8, UR10, UR8, URZ ;  /* 0x000000080a0872a4 */ /* 0x000fc6000f8e023f */
[----:B------:R-:W3:Y:S01]  /*6da0*/  S2R R65, SR_TID.X ;  /* 0x0000000000417919 */ /* 0x000ee20000002100 */
[----:B------:R-:W-:-:S06]  /*6db0*/  UIMAD UR8, UR7, UR9, UR8 ;  /* 0x00000009070872a4 */ /* 0x000fcc000f8e0208 */
[----:B------:R-:W-:Y:S01]  /*6dc0*/  IMAD.U32 R8, RZ, RZ, UR8 ;  /* 0x00000008ff087e24 */ /* 0x000fe2000f8e00ff */
[----:B------:R-:W-:Y:S02]  /*6dd0*/  ULDC.64 UR8, c[0x0][0x3b8] ;  /* 0x0000ee0000087ab9 */ /* 0x000fe40000000a00 */
[----:B------:R-:W-:Y:S01]  /*6de0*/  UIMAD UR8, UR59, UR8, URZ ;  /* 0x000000083b0872a4 */ /* 0x000fe2000f8e023f */
[----:B------:R4:W2:Y:S03]  /*6df0*/  LDS.128 R36, [R251+0xd000] ;  /* 0x00d00000fb247984 */ /* 0x0008a60000000c00 */
[----:B------:R-:W-:Y:S01]  /*6e00*/  UIMAD UR8, UR38, UR9, UR8 ;  /* 0x00000009260872a4 */ /* 0x000fe2000f8e0208 */
[----:B------:R4:W2:Y:S01]  /*6e10*/  LDS.128 R32, [R251+0xf000] ;  /* 0x00f00000fb207984 */ /* 0x0008a20000000c00 */
[----:B-1----:R-:W-:-:S03]  /*6e20*/  SHF.R.S32.HI R64, RZ, 0x1f, R64 ;  /* 0x0000001fff407819 */ /* 0x002fc60000011440 */
[----:B------:R4:W1:Y:S01]  /*6e30*/  LDS.128 R28, [R251+0x11000] ;  /* 0x01100000fb1c7984 */ /* 0x0008620000000c00 */
[----:B---3--:R-:W-:-:S03]  /*6e40*/  LEA.HI R64, R64, R65, RZ, 0x3 ;  /* 0x0000004140407211 */ /* 0x008fc600078f18ff */
[----:B------:R4:W3:Y:S01]  /*6e50*/  LDS.128 R48, [R251+0x12000] ;  /* 0x01200000fb307984 */ /* 0x0008e20000000c00 */
[----:B------:R-:W-:-:S03]  /*6e60*/  SHF.R.S32.HI R64, RZ, 0x3, R64 ;  /* 0x00000003ff407819 */ /* 0x000fc60000011440 */
[----:B------:R4:W1:Y:S01]  /*6e70*/  LDS.128 R60, [R251+0x13000] ;  /* 0x01300000fb3c7984 */ /* 0x0008620000000c00 */
[----:B------:R-:W-:-:S03]  /*6e80*/  ISETP.GE.AND P2, PT, R64, UR6, PT ;  /* 0x0000000640007c0c */ /* 0x000fc6000bf46270 */
[----:B------:R4:W1:Y:S01]  /*6e90*/  LDS.128 R44, [R251+0x14000] ;  /* 0x01400000fb2c7984 */ /* 0x0008620000000c00 */
[----:B------:R-:W-:-:S03]  /*6ea0*/  SHF.R.S32.HI R14, RZ, 0x1f, R64 ;  /* 0x0000001fff0e7819 */ /* 0x000fc60000011440 */
[----:B------:R4:W1:Y:S04]  /*6eb0*/  LDS.128 R56, [R251+0x15000] ;  /* 0x01500000fb387984 */ /* 0x0008680000000c00 */
[----:B------:R4:W1:Y:S04]  /*6ec0*/  LDS.128 R40, [R251+0x16000] ;  /* 0x01600000fb287984 */ /* 0x0008680000000c00 */
[----:B------:R4:W1:Y:S01]  /*6ed0*/  LDS.128 R52, [R251+0x17000] ;  /* 0x01700000fb347984 */ /* 0x0008620000000c00 */
[--C-:B--2---:R-:W-:Y:S01]  /*6ee0*/  SHF.R.S32.HI R7, RZ, 0x1f, R4.reuse ;  /* 0x0000001fff077819 */ /* 0x104fe20000011404 */
[----:B------:R-:W-:-:S04]  /*6ef0*/  IMAD.MOV.U32 R6, RZ, RZ, R4 ;  /* 0x000000ffff067224 */ /* 0x000fc800078e0004 */
[----:B------:R-:W-:-:S05]  /*6f00*/  IMAD.WIDE.U32 R4, R13, c[0x0][0x3a0], R6 ;  /* 0x0000e8000d047a25 */ /* 0x000fca00078e0006 */
[----:B------:R-:W-:-:S04]  /*6f10*/  IADD3 R4, P0, R4, UR14, RZ ;  /* 0x0000000e04047c10 */ /* 0x000fc8000ff1e0ff */
[----:B------:R-:W-:Y:S01]  /*6f20*/  IADD3.X R5, R5, UR15, R8, P0, !PT ;  /* 0x0000000f05057c10 */ /* 0x000fe200087fe408 */
[----:B------:R-:W-:-:S04]  /*6f30*/  IMAD.U32 R8, RZ, RZ, UR38 ;  /* 0x00000026ff087e24 */ /* 0x000fc8000f8e00ff */
[----:B------:R-:W-:-:S05]  /*6f40*/  IMAD.WIDE.U32 R8, R8, c[0x0][0x3b8], R4 ;  /* 0x0000ee0008087a25 */ /* 0x000fca00078e0004 */
[----:B------:R-:W-:Y:S01]  /*6f50*/  IADD3 R12, R9, UR8, RZ ;  /* 0x00000008090c7c10 */ /* 0x000fe2000fffe0ff */
[----:B------:R-:W-:Y:S05]  /*6f60*/  @P2 BRA `(.L_x_107) ;  /* 0x000000e000002947 */ /* 0x000fea0003800000 */
[----:B-1-34-:R-:W1:Y:S01]  /*6f70*/  LDS.128 R20, [R251+0xe000] ;  /* 0x00e00000fb147984 */ /* 0x01ae620000000c00 */
[----:B------:R-:W-:Y:S01]  /*6f80*/  MOV R4, R8 ;  /* 0x0000000800047202 */ /* 0x000fe20000000f00 */
[----:B------:R-:W-:Y:S01]  /*6f90*/  IMAD R15, R14, c[0x0][0x3a0], RZ ;  /* 0x0000e8000e0f7a24 */ /* 0x000fe200078e02ff */
[----:B------:R-:W-:Y:S01]  /*6fa0*/  MOV R5, R12 ;  /* 0x0000000c00057202 */ /* 0x000fe20000000f00 */
[----:B------:R-:W2:Y:S04]  /*6fb0*/  LDS.128 R16, [R251+0xc000] ;  /* 0x00c00000fb107984 */ /* 0x000ea80000000c00 */
[----:B------:R-:W3:Y:S01]  /*6fc0*/  LDS.128 R24, [R251+0x10000] ;  /* 0x01000000fb187984 */ /* 0x000ee20000000c00 */
[----:B------:R-:W-:-:S04]  /*6fd0*/  IMAD.WIDE.U32 R10, R64, c[0x0][0x3a0], R4 ;  /* 0x0000e800400a7a25 */ /* 0x000fc800078e0004 */
[----:B------:R-:W-:-:S05]  /*6fe0*/  IMAD R4, R64, c[0x0][0x3a4], R15 ;  /* 0x0000e90040047a24 */ /* 0x000fca00078e020f */
[----:B------:R-:W-:Y:S02]  /*6ff0*/  IADD3 R5, R11, R4, RZ ;  /* 0x000000040b057210 */ /* 0x000fe40007ffe0ff */
[----:B------:R-:W-:-:S04]  /*7000*/  LEA R4, P0, R10, c[0x0][0x340], 0x1 ;  /* 0x0000d0000a047a11 */ /* 0x000fc800078008ff */
[----:B------:R-:W-:-:S05]  /*7010*/  LEA.HI.X R5, R10, c[0x0][0x344], R5, 0x1, P0 ;  /* 0x0000d1000a057a11 */ /* 0x000fca00000f0c05 */
[----:B-1----:R1:W-:Y:S04]  /*7020*/  STG.E.128 [R4.64+0x80], R20 ;  /* 0x0000801404007986 */ /* 0x0023e8000c101d04 */
[----:B--2---:R1:W-:Y:S04]  /*7030*/  STG.E.128 [R4.64], R16 ;  /* 0x0000001004007986 */ /* 0x0043e8000c101d04 */
[----:B---3--:R1:W-:Y:S02]  /*7040*/  STG.E.128 [R4.64+0x100], R24 ;  /* 0x0001001804007986 */ /* 0x0083e4000c101d04 */
.L_x_107:
[----:B-1-34-:R-:W-:Y:S05]  /*7050*/  BSYNC B0 ;  /* 0x0000000000007941 */ /* 0x01afea0003800000 */
.L_x_106:
[----:B------:R-:W-:Y:S01]  /*7060*/  IADD3 R4, R64, 0x20, RZ ;  /* 0x0000002040047810 */ /* 0x000fe20007ffe0ff */
[----:B------:R-:W-:Y:S03]  /*7070*/  BSSY B0, `(.L_x_108) ;  /* 0x000000f000007945 */ /* 0x000fe60003800000 */
[----:B------:R-:W-:-:S13]  /*7080*/  ISETP.GE.AND P1, PT, R4, UR6, PT ;  /* 0x0000000604007c0c */ /* 0x000fda000bf26270 */
[----:B------:R-:W-:Y:S05]  /*7090*/  @P1 BRA `(.L_x_109) ;  /* 0x000000c000001947 */ /* 0x000fea0003800000 */
[----:B------:R-:W-:Y:S02]  /*70a0*/  IADD3 R4, P0, R64, 0x20, RZ ;  /* 0x0000002040047810 */ /* 0x000fe40007f1e0ff */
[----:B------:R-:W-:Y:S02]  /*70b0*/  MOV R9, R12 ;  /* 0x0000000c00097202 */ /* 0x000fe40000000f00 */
[----:B------:R-:W-:-:S03]  /*70c0*/  IADD3.X R5, RZ, R14, RZ, P0, !PT ;  /* 0x0000000eff057210 */ /* 0x000fc600007fe4ff */
[----:B------:R-:W-:-:S04]  /*70d0*/  IMAD.WIDE.U32 R8, R4, c[0x0][0x3a0], R8 ;  /* 0x0000e80004087a25 */ /* 0x000fc800078e0008 */
[----:B------:R-:W-:-:S04]  /*70e0*/  IMAD R5, R5, c[0x0][0x3a0], RZ ;  /* 0x0000e80005057a24 */ /* 0x000fc800078e02ff */
[----:B------:R-:W-:Y:S01]  /*70f0*/  IMAD R5, R4, c[0x0][0x3a4], R5 ;  /* 0x0000e90004057a24 */ /* 0x000fe200078e0205 */
[----:B------:R-:W-:-:S04]  /*7100*/  LEA R4, P0, R8, c[0x0][0x340], 0x1 ;  /* 0x0000d00008047a11 */ /* 0x000fc800078008ff */
[----:B------:R-:W-:-:S04]  /*7110*/  IADD3 R5, R9, R5, RZ ;  /* 0x0000000509057210 */ /* 0x000fc80007ffe0ff */
[----:B------:R-:W-:-:S05]  /*7120*/  LEA.HI.X R5, R8, c[0x0][0x344], R5, 0x1, P0 ;  /* 0x0000d10008057a11 */ /* 0x000fca00000f0c05 */
[----:B------:R1:W-:Y:S04]  /*7130*/  STG.E.128 [R4.64], R36 ;  /* 0x0000002404007986 */ /* 0x0003e8000c101d04 */
[----:B------:R1:W-:Y:S04]  /*7140*/  STG.E.128 [R4.64+0x80], R32 ;  /* 0x0000802004007986 */ /* 0x0003e8000c101d04 */
[----:B------:R1:W-:Y:S02]  /*7150*/  STG.E.128 [R4.64+0x100], R28 ;  /* 0x0001001c04007986 */ /* 0x0003e4000c101d04 */
.L_x_109:
[----:B------:R-:W-:Y:S05]  /*7160*/  BSYNC B0 ;  /* 0x0000000000007941 */ /* 0x000fea0003800000 */
.L_x_108:
[----:B------:R-:W-:Y:S01]  /*7170*/  ULDC.64 UR8, c[0x0][0x3a8] ;  /* 0x0000ea0000087ab9 */ /* 0x000fe20000000a00 */
[----:B------:R-:W-:Y:S01]  /*7180*/  IMAD.WIDE.U32 R6, R13, c[0x0][0x3a8], R6 ;  /* 0x0000ea000d067a25 */ /* 0x000fe200078e0006 */
[----:B------:R-:W-:Y:S01]  /*7190*/  UIMAD UR6, UR10, UR8, URZ ;  /* 0x000000080a0672a4 */ /* 0x000fe2000f8e023f */
[----:B------:R-:W-:Y:S03]  /*71a0*/  BSSY B0, `(.L_x_110) ;  /* 0x0000017000007945 */ /* 0x000fe60003800000 */
[----:B------:R-:W-:Y:S01]  /*71b0*/  UIMAD UR7, UR7, UR9, UR6 ;  /* 0x00000009070772a4 */ /* 0x000fe2000f8e0206 */
[----:B------:R-:W-:-:S05]  /*71c0*/  IADD3 R6, P0, R6, UR11, RZ ;  /* 0x0000000b06067c10 */ /* 0x000fca000ff1e0ff */
[----:B-1----:R-:W-:Y:S01]  /*71d0*/  IMAD.U32 R4, RZ, RZ, UR7 ;  /* 0x00000007ff047e24 */ /* 0x002fe2000f8e00ff */
        /* <DEDUP_REMOVED lines=9> */
[----:B------:R-:W-:Y:S01]  /*7270*/  IMAD R11, R14, c[0x0][0x3a8], RZ ;  /* 0x0000ea000e0b7a24 */ /* 0x000fe200078e02ff */
[----:B------:R-:W-:-:S05]  /*7280*/  MOV R5, R10 ;  /* 0x0000000a00057202 */ /* 0x000fca0000000f00 */
[----:B------:R-:W-:-:S04]  /*7290*/  IMAD.WIDE.U32 R8, R64, c[0x0][0x3a8], R4 ;  /* 0x0000ea0040087a25 */ /* 0x000fc800078e0004 */
[----:B------:R-:W-:-:S05]  /*72a0*/  IMAD R4, R64, c[0x0][0x3ac], R11 ;  /* 0x0000eb0040047a24 */ /* 0x000fca00078e020b */
[----:B------:R-:W-:Y:S02]  /*72b0*/  IADD3 R5, R9, R4, RZ ;  /* 0x0000000409057210 */ /* 0x000fe40007ffe0ff */
[----:B------:R-:W-:-:S04]  /*72c0*/  LEA R4, P0, R8, c[0x0][0x348], 0x1 ;  /* 0x0000d20008047a11 */ /* 0x000fc800078008ff */
[----:B------:R-:W-:-:S05]  /*72d0*/  LEA.HI.X R5, R8, c[0x0][0x34c], R5, 0x1, P0 ;  /* 0x0000d30008057a11 */ /* 0x000fca00000f0c05 */
[----:B------:R1:W-:Y:S04]  /*72e0*/  STG.E.128 [R4.64], R48 ;  /* 0x0000003004007986 */ /* 0x0003e8000c101d04 */
[----:B------:R1:W-:Y:S04]  /*72f0*/  STG.E.128 [R4.64+0x80], R44 ;  /* 0x0000802c04007986 */ /* 0x0003e8000c101d04 */
[----:B------:R1:W-:Y:S02]  /*7300*/  STG.E.128 [R4.64+0x100], R40 ;  /* 0x0001002804007986 */ /* 0x0003e4000c101d04 */
.L_x_111:
[----:B------:R-:W-:Y:S05]  /*7310*/  BSYNC B0 ;  /* 0x0000000000007941 */ /* 0x000fea0003800000 */
.L_x_110:
[----:B------:R-:W-:Y:S05]  /*7320*/  @P1 BRA `(.L_x_112) ;  /* 0x0000093000001947 */ /* 0x000fea0003800000 */
[----:B-1----:R-:W-:Y:S02]  /*7330*/  IADD3 R4, P0, R64, 0x20, RZ ;  /* 0x0000002040047810 */ /* 0x002fe40007f1e0ff */
[----:B------:R-:W-:-:S02]  /*7340*/  MOV R7, R10 ;  /* 0x0000000a00077202 */ /* 0x000fc40000000f00 */
        /* <DEDUP_REMOVED lines=9> */
[----:B------:R1:W-:Y:S01]  /*73e0*/  STG.E.128 [R4.64+0x100], R52 ;  /* 0x0001003404007986 */ /* 0x0003e2000c101d04 */
[----:B------:R-:W-:Y:S05]  /*73f0*/  BRA `(.L_x_112) ;  /* 0x0000086000007947 */ /* 0x000fea0003800000 */
.L_x_100:
[----:B--2---:R-:W-:Y:S02]  /*7400*/  UISETP.NE.AND UP0, UPT, UR24, -0x1, UPT ;  /* 0xffffffff1800788c */ /* 0x004fe4000bf05270 */
        /* <DEDUP_REMOVED lines=19> */
.L_x_113:
        /* <DEDUP_REMOVED lines=18> */
.L_x_114:
[----:B------:R-:W2:Y:S01]  /*7660*/  LDL.64 R16, [R1+0x78] ;  /* 0x0000780001107983 */ /* 0x000ea20000100a00 */
[----:B------:R-:W-:Y:S01]  /*7670*/  USHF.L.U32 UR7, UR19, 0x6, URZ ;  /* 0x0000000613077899 */ /* 0x000fe2000800063f */
[----:B------:R-:W-:Y:S01]  /*7680*/  BSSY B0, `(.L_x_115) ;  /* 0x0000024000007945 */ /* 0x000fe20003800000 */
[----:B------:R-:W-:Y:S01]  /*7690*/  ULDC.64 UR8, c[0x0][0x3a0] ;  /* 0x0000e80000087ab9 */ /* 0x000fe20000000a00 */
[----:B------:R-:W1:Y:S01]  /*76a0*/  S2R R14, SR_TID.X ;  /* 0x00000000000e7919 */ /* 0x000e620000002100 */
[----:B------:R-:W-:Y:S02]  /*76b0*/  USHF.R.S32.HI UR10, URZ, 0x1f, UR7 ;  /* 0x0000001f3f0a7899 */ /* 0x000fe40008011407 */
[----:B------:R-:W-:Y:S01]  /*76c0*/  IMAD.U32 R11, RZ, RZ, UR7 ;  /* 0x00000007ff0b7e24 */ /* 0x000fe2000f8e00ff */
[----:B------:R-:W3:Y:S01]  /*76d0*/  S2R R15, SR_TID.X ;  /* 0x00000000000f7919 */ /* 0x000ee20000002100 */
[----:B------:R-:W-:-:S02]  /*76e0*/  UIMAD UR8, UR10, UR8, URZ ;  /* 0x000000080a0872a4 */ /* 0x000fc4000f8e023f */
[----:B------:R-:W-:Y:S02]  /*76f0*/  UIMAD UR6, UR19, -0x40, UR6 ;  /* 0xffffffc0130678a4 */ /* 0x000fe4000f8e0206 */
[----:B------:R-:W-:Y:S01]  /*7700*/  UIMAD UR8, UR7, UR9, UR8 ;  /* 0x00000009070872a4 */ /* 0x000fe2000f8e0208 */
[----:B-1----:R-:W-:-:S04]  /*7710*/  SHF.R.S32.HI R14, RZ, 0x1f, R14 ;  /* 0x0000001fff0e7819 */ /* 0x002fc8000001140e */
[----:B---3--:R-:W-:-:S04]  /*7720*/  LEA.HI R14, R14, R15, RZ, 0x3 ;  /* 0x0000000f0e0e7211 */ /* 0x008fc800078f18ff */
        /* <DEDUP_REMOVED lines=22> */
[----:B------:R1:W-:Y:S04]  /*7890*/  STG.E.128 [R4.64], RZ ;  /* 0x000000ff04007986 */ /* 0x0003e8000c101d04 */
[----:B------:R1:W-:Y:S04]  /*78a0*/  STG.E.128 [R4.64+0x80], RZ ;  /* 0x000080ff04007986 */ /* 0x0003e8000c101d04 */
[----:B------:R1:W-:Y:S02]  /*78b0*/  STG.E.128 [R4.64+0x100], RZ ;  /* 0x000100ff04007986 */ /* 0x0003e4000c101d04 */
.L_x_116:
[----:B------:R-:W-:Y:S05]  /*78c0*/  BSYNC B0 ;  /* 0x0000000000007941 */ /* 0x000fea0003800000 */
.L_x_115:
[----:B-1----:R-:W-:Y:S01]  /*78d0*/  IADD3 R4, R14, 0x20, RZ ;  /* 0x000000200e047810 */ /* 0x002fe20007ffe0ff */
        /* <DEDUP_REMOVED lines=12> */
[----:B------:R1:W-:Y:S04]  /*79a0*/  STG.E.128 [R4.64], RZ ;  /* 0x000000ff04007986 */ /* 0x0003e8000c101d04 */
[----:B------:R1:W-:Y:S04]  /*79b0*/  STG.E.128 [R4.64+0x80], RZ ;  /* 0x000080ff04007986 */ /* 0x0003e8000c101d04 */
[----:B------:R1:W-:Y:S02]  /*79c0*/  STG.E.128 [R4.64+0x100], RZ ;  /* 0x000100ff04007986 */ /* 0x0003e4000c101d04 */
.L_x_118:
[----:B------:R-:W-:Y:S05]  /*79d0*/  BSYNC B0 ;  /* 0x0000000000007941 */ /* 0x000fea0003800000 */
.L_x_117:
        /* <DEDUP_REMOVED lines=26> */
.L_x_120:
[----:B------:R-:W-:Y:S05]  /*7b80*/  BSYNC B0 ;  /* 0x0000000000007941 */ /* 0x000fea0003800000 */
.L_x_119:
        /* <DEDUP_REMOVED lines=13> */
.L_x_112:
[----:B------:R-:W-:Y:S05]  /*7c60*/  BSYNC B1 ;  /* 0x0000000000017941 */ /* 0x000fea0003800000 */
.L_x_95:
        /* <DEDUP_REMOVED lines=11> */
.L_x_121:
[----:B------:R-:W-:Y:S05]  /*7d20*/  EXIT ;  /* 0x000000000000794d */ /* 0x000fea0003800000 */
.L_x_123:
        /* <DEDUP_REMOVED lines=13> */
.L_x_1580:


//--------------------- .text._ZN5flash44flash_bwd_dq_dk_dv_loop_seqk_parallel_kernelI23Flash_bwd_kernel_traitsILi192ELi64ELi64ELi8ELi4ELi2ELi2ELb1ELb1EN7cutlass10bfloat16_tE19Flash_kernel_traitsILi192ELi64ELi64ELi8ES3_EELb0ELb0ELb0ELb1ELb0ELb0ELb0EEEvNS_16Flash_bwd_paramsE --------------------------
	.section	.text._ZN5flash44flash_bwd_dq_dk_dv_loop_seqk_parallel_kernelI23Flash_bwd_kernel_traitsILi192ELi64ELi64ELi8ELi4ELi2ELi2ELb1ELb1EN7cutlass10bfloat16_tE19Flash_kernel_traitsILi192ELi64ELi64ELi8ES3_EELb0ELb0ELb0ELb1ELb0ELb0ELb0EEEvNS_16Flash_bwd_paramsE,"ax",@progbits
	.sectioninfo	@"SHI_REGISTERS=255"
	.align	128
        .global         _ZN5flash44flash_bwd_dq_dk_dv_loop_seqk_parallel_kernelI23Flash_bwd_kernel_traitsILi192ELi64ELi64ELi8ELi4ELi2ELi2ELb1ELb1EN7cutlass10bfloat16_tE19Flash_kernel_traitsILi192ELi64ELi64ELi8ES3_EELb0ELb0ELb0ELb1ELb0ELb0ELb0EEEvNS_16Flash_bwd_paramsE
        .type           _ZN5flash44flash_bwd_dq_dk_dv_loop_seqk_parallel_kernelI23Flash_bwd_kernel_traitsILi192ELi64ELi64ELi8ELi4ELi2ELi2ELb1ELb1EN7cutlass10bfloat16_tE19Flash_kernel_traitsILi192ELi64ELi64ELi8ES3_EELb0ELb0ELb0ELb1ELb0ELb0ELb0EEEvNS_16Flash_bwd_paramsE,@function
        .size           _ZN5flash44flash_bwd_dq_dk_dv_loop_seqk_parallel_kernelI23Flash_bwd_kernel_traitsILi192ELi64ELi64ELi8ELi4ELi2ELi2ELb1ELb1EN7cutlass10bfloat16_tE19Flash_kernel_traitsILi192ELi64ELi64ELi8ES3_EELb0ELb0ELb0ELb1ELb0ELb0ELb0EEEvNS_16Flash_bwd_paramsE,(.L_x_1581 - _ZN5flash44flash_bwd_dq_dk_dv_loop_seqk_parallel_kernelI23Flash_bwd_kernel_traitsILi192ELi64ELi64ELi8ELi4ELi2ELi2ELb1ELb1EN7cutlass10bfloat16_tE19Flash_kernel_traitsILi192ELi64ELi64ELi8ES3_EELb0ELb0ELb0ELb1ELb0ELb0ELb0EEEvNS_16Flash_bwd_paramsE)
        .other          _ZN5flash44flash_bwd_dq_dk_dv_loop_seqk_parallel_kernelI23Flash_bwd_kernel_traitsILi192ELi64ELi64ELi8ELi4ELi2ELi2ELb1ELb1EN7cutlass10bfloat16_tE19Flash_kernel_traitsILi192ELi64ELi64ELi8ES3_EELb0ELb0ELb0ELb1ELb0ELb0ELb0EEEvNS_16Flash_bwd_paramsE,@"STO_CUDA_ENTRY STV_DEFAULT"
_ZN5flash44flash_bwd_dq_dk_dv_loop_seqk_parallel_kernelI23Flash_bwd_kernel_traitsILi192ELi64ELi64ELi8ELi4ELi2ELi2ELb1ELb1EN7cutlass10bfloat16_tE19Flash_kernel_traitsILi192ELi64ELi64ELi8ES3_EELb0ELb0ELb0ELb1ELb0ELb0ELb0EEEvNS_16Flash_bwd_paramsE:
.text._ZN5flash44flash_bwd_dq_dk_dv_loop_seqk_parallel_kernelI23Flash_bwd_kernel_traitsILi192ELi64ELi64ELi8ELi4ELi2ELi2ELb1ELb1EN7cutlass10bfloat16_tE19Flash_kernel_traitsILi192ELi64ELi64ELi8ES3_EELb0ELb0ELb0ELb1ELb0ELb0ELb0EEEvNS_16Flash_bwd_paramsE:
        /* <DEDUP_REMOVED lines=31> */
[CC--:B------:R-:W-:Y:S01]  /*01f0*/  LEA.HI R3, R7.reuse, R9.reuse, RZ, 0x4 ;  /* 0x0000000907037211 */ /* 0x0c0fe200078f20ff */
[----:B------:R-:W-:Y:S01]  /*0200*/  ULDC UR11, c[0x0][0x1c0] ;  /* 0x00007000000b7ab9 */ /* 0x000fe20000000800 */
[-C--:B------:R-:W-:Y:S01]  /*0210*/  LEA.HI R6, R7, R9.reuse, RZ, 0x2 ;  /* 0x0000000907067211 */ /* 0x080fe200078f10ff */
[----:B---3--:R-:W-:Y:S01]  /*0220*/  UIMAD UR46, UR35, UR45, URZ ;  /* 0x0000002d232e72a4 */ /* 0x008fe2000f8e023f */
[----:B------:R-:W-:Y:S01]  /*0230*/  LOP3.LUT R2, R10, 0xfffffff8, RZ, 0xc0, !PT ;  /* 0xfffffff80a027812 */ /* 0x000fe200078ec0ff */
[----:B------:R-:W-:Y:S01]  /*0240*/  UIMAD UR45, UR45, UR12, URZ ;  /* 0x0000000c2d2d72a4 */ /* 0x000fe2000f8e023f */
[----:B------:R-:W-:Y:S01]  /*0250*/  LOP3.LUT R4, R3, 0xfffffff0, RZ, 0xc0, !PT ;  /* 0xfffffff003047812 */ /* 0x000fe200078ec0ff */
[----:B------:R-:W-:Y:S01]  /*0260*/  UIMAD UR54, UR8, UR6, UR54 ;  /* 0x00000006083672a4 */ /* 0x000fe2000f8e0236 */
[----:B------:R-:W-:Y:S01]  /*0270*/  LOP3.LUT R5, R6, 0x7ffffffc, RZ, 0xc0, !PT ;  /* 0x7ffffffc06057812 */ /* 0x000fe200078ec0ff */
[----:B------:R-:W-:Y:S01]  /*0280*/  UIMAD UR51, UR7, UR32, URZ ;  /* 0x00000020073372a4 */ /* 0x000fe2000f8e023f */
[-C--:B------:R-:W-:Y:S01]  /*0290*/  LEA.HI R0, R7, R9.reuse, RZ, 0x5 ;  /* 0x0000000907007211 */ /* 0x080fe200078f28ff */
[----:B------:R-:W-:Y:S01]  /*02a0*/  IMAD.IADD R8, R9, 0x1, -R4 ;  /* 0x0000000109087824 */ /* 0x000fe200078e0a04 */
[-C--:B------:R-:W-:Y:S01]  /*02b0*/  LEA.HI R15, R7, R9.reuse, RZ, 0x7 ;  /* 0x00000009070f7211 */ /* 0x080fe200078f38ff */
[----:B------:R-:W-:Y:S01]  /*02c0*/  IMAD.IADD R18, R9, 0x1, -R5 ;  /* 0x0000000109127824 */ /* 0x000fe200078e0a05 */
[----:B------:R-:W-:Y:S01]  /*02d0*/  LEA.HI R17, R7, R9, RZ, 0x6 ;  /* 0x0000000907117211 */ /* 0x000fe200078f30ff */
[----:B------:R-:W-:Y:S01]  /*02e0*/  IMAD.IADD R7, R9, 0x1, -R2 ;  /* 0x0000000109077824 */ /* 0x000fe200078e0a02 */
[--C-:B------:R-:W-:Y:S01]  /*02f0*/  SHF.R.S32.HI R2, RZ, 0x5, R0.reuse ;  /* 0x00000005ff027819 */ /* 0x100fe20000011400 */
[----:B------:R-:W-:Y:S01]  /*0300*/  UIMAD UR6, UR32, UR11, UR35 ;  /* 0x0000000b200672a4 */ /* 0x000fe2000f8e0223 */
[----:B------:R-:W-:Y:S01]  /*0310*/  SHF.R.S32.HI R4, RZ, 0x4, R3 ;  /* 0x00000004ff047819 */ /* 0x000fe20000011403 */
[----:B------:R-:W-:Y:S01]  /*0320*/  IMAD.SHL.U32 R20, R7, 0x8, RZ ;  /* 0x0000000807147824 */ /* 0x000fe200078e00ff */
[----:B------:R-:W-:Y:S01]  /*0330*/  SHF.R.S32.HI R5, RZ, 0x1f, R0 ;  /* 0x0000001fff057819 */ /* 0x000fe20000011400 */
[----:B------:R-:W-:Y:S01]  /*0340*/  @!UP2 UIMAD UR7, UR32, UR13, UR35 ;  /* 0x0000000d2007a2a4 */ /* 0x000fe2000f8e0223 */
[----:B------:R-:W-:Y:S01]  /*0350*/  LEA.HI R0, R0, R2, RZ, 0x1 ;  /* 0x0000000200007211 */ /* 0x000fe200078f08ff */
[----:B------:R-:W-:Y:S01]  /*0360*/  USHF.L.U32 UR44, UR45, 0x6, URZ ;  /* 0x000000062d2c7899 */ /* 0x000fe2000800063f */
[----:B------:R-:W-:Y:S01]  /*0370*/  LEA.HI R3, R3, R4, RZ, 0x1 ;  /* 0x0000000403037211 */ /* 0x000fe200078f08ff */
[----:B------:R-:W-:Y:S01]  /*0380*/  STL [R1+0x50], R20 ;  /* 0x0000501401007387 */ /* 0x000fe20000100800 */
[----:B------:R-:W-:Y:S01]  /*0390*/  LEA.HI R5, R5, R2, RZ, 0x2 ;  /* 0x0000000205057211 */ /* 0x000fe200078f10ff */
[----:B------:R-:W-:Y:S01]  /*03a0*/  ULDC UR48, c[0x0][0x214] ;  /* 0x0000850000307ab9 */ /* 0x000fe20000000800 */
[----:B------:R-:W-:Y:S01]  /*03b0*/  LOP3.LUT R0, R0, 0xfffffffe, RZ, 0xc0, !PT ;  /* 0xfffffffe00007812 */ /* 0x000fe200078ec0ff */
[----:B------:R-:W-:Y:S01]  /*03c0*/  ULDC UR55, c[0x0][0x1c8] ;  /* 0x0000720000377ab9 */ /* 0x000fe20000000800 */
[----:B------:R-:W-:Y:S01]  /*03d0*/  LOP3.LUT R3, R3, 0xfffffffe, RZ, 0xc0, !PT ;  /* 0xfffffffe03037812 */ /* 0x000fe200078ec0ff */
[----:B------:R-:W-:Y:S01]  /*03e0*/  ULDC.U8 UR10, c[0x0][0x3d0] ;  /* 0x0000f400000a7ab9 */ /* 0x000fe20000000000 */
[----:B------:R-:W-:Y:S01]  /*03f0*/  LOP3.LUT R5, R5, 0xfffffffc, RZ, 0xc0, !PT ;  /* 0xfffffffc05057812 */ /* 0x000fe200078ec0ff */
[----:B------:R-:W-:Y:S01]  /*0400*/  IMAD.IADD R13, R2, 0x1, -R0 ;  /* 0x00000001020d7824 */ /* 0x000fe200078e0a00 */
[----:B------:R-:W-:Y:S01]  /*0410*/  SHF.R.S32.HI R12, RZ, 0x3, R10 ;  /* 0x00000003ff0c7819 */ /* 0x000fe2000001140a */
[----:B------:R-:W-:Y:S01]  /*0420*/  IMAD.IADD R11, R4, 0x1, -R3 ;  /* 0x00000001040b7824 */ /* 0x000fe200078e0a03 */
[--C-:B------:R-:W-:Y:S01]  /*0430*/  SHF.R.S32.HI R4, RZ, 0x2, R6.reuse ;  /* 0x00000002ff047819 */ /* 0x100fe20000011406 */
[----:B------:R-:W-:Y:S01]  /*0440*/  IMAD.IADD R16, R2, 0x1, -R5 ;  /* 0x0000000102107824 */ /* 0x000fe200078e0a05 */
[----:B------:R-:W-:Y:S01]  /*0450*/  SHF.R.S32.HI R0, RZ, 0x1f, R6 ;  /* 0x0000001fff007819 */ /* 0x000fe20000011406 */
[----:B------:R-:W-:Y:S01]  /*0460*/  IMAD.SHL.U32 R2, R12, 0x40, RZ ;  /* 0x000000400c027824 */ /* 0x000fe200078e00ff */
[----:B------:R-:W-:Y:S01]  /*0470*/  SHF.R.S32.HI R6, RZ, 0x1f, R8 ;  /* 0x0000001fff067819 */ /* 0x000fe20000011408 */
[----:B------:R-:W-:Y:S01]  /*0480*/  ULDC UR49, c[0x0][0x224] ;  /* 0x0000890000317ab9 */ /* 0x000fe20000000800 */
[----:B------:R-:W-:Y:S01]  /*0490*/  LEA.HI R3, R0, R4, RZ, 0x3 ;  /* 0x0000000400037211 */ /* 0x000fe200078f18ff */
[----:B------:R-:W-:Y:S01]  /*04a0*/  @UP2 UIMAD UR53, UR32, UR48, URZ ;  /* 0x00000030203522a4 */ /* 0x000fe2000f8e023f */
[----:B------:R-:W-:Y:S01]  /*04b0*/  LOP3.LUT R0, R2, 0x1c0, RZ, 0xc0, !PT ;  /* 0x000001c002007812 */ /* 0x000fe200078ec0ff */
[----:B------:R-:W-:Y:S01]  /*04c0*/  ULDC.64 UR4, c[0x0][0x118] ;  /* 0x0000460000047ab9 */ /* 0x000fe20000000a00 */
[----:B------:R-:W-:Y:S01]  /*04d0*/  LOP3.LUT R2, R3, 0xfffffff8, RZ, 0xc0, !PT ;  /* 0xfffffff803027812 */ /* 0x000fe200078ec0ff */
[----:B------:R-:W-:Y:S01]  /*04e0*/  ULOP3.LUT UR55, UR35, UR55, URZ, 0x3c, !UPT ;  /* 0x0000003723377292 */ /* 0x000fe2000f8e3c3f */
[----:B------:R-:W-:Y:S01]  /*04f0*/  LOP3.LUT R3, R0, 0x38, R20, 0xf8, !PT ;  /* 0x0000003800037812 */ /* 0x000fe200078ef814 */
[----:B------:R-:W-:Y:S01]  /*0500*/  USHF.R.S32.HI UR56, URZ, 0x1f, UR35 ;  /* 0x0000001f3f387899 */ /* 0x000fe20008011423 */
[----:B------:R-:W-:Y:S01]  /*0510*/  LEA.HI R14, R6, R8, RZ, 0x3 ;  /* 0x00000008060e7211 */ /* 0x000fe200078f18ff */
[----:B------:R-:W-:Y:S01]  /*0520*/  IMAD.IADD R5, R4, 0x1, -R2 ;  /* 0x0000000104057824 */ /* 0x000fe200078e0a02 */
[----:B------:R-:W-:Y:S01]  /*0530*/  SHF.R.U32.HI R0, RZ, 0x3, R0 ;  /* 0x00000003ff007819 */ /* 0x000fe20000011600 */
[----:B------:R-:W-:Y:S01]  /*0540*/  UISETP.NE.AND UP3, UPT, UR10, URZ, UPT ;  /* 0x0000003f0a00728c */ /* 0x000fe2000bf65270 */
[----:B------:R-:W-:Y:S01]  /*0550*/  LOP3.LUT R2, R14, 0xfffffff8, RZ, 0xc0, !PT ;  /* 0xfffffff80e027812 */ /* 0x000fe200078ec0ff */
[----:B------:R-:W-:Y:S01]  /*0560*/  USHF.R.S32.HI UR60, URZ, 0x1f, UR32 ;  /* 0x0000001f3f3c7899 */ /* 0x000fe20008011420 */
[----:B------:R-:W-:Y:S01]  /*0570*/  LOP3.LUT R12, R3, R0, RZ, 0x3c, !PT ;  /* 0x00000000030c7212 */ /* 0x000fe200078e3cff */
[C---:B------:R-:W-:Y:S01]  /*0580*/  IMAD.SHL.U32 R0, R7.reuse, 0x40, RZ ;  /* 0x0000004007007824 */ /* 0x040fe200078e00ff */
[C---:B------:R-:W-:Y:S01]  /*0590*/  LOP3.LUT P4, RZ, R7.reuse, 0x4, RZ, 0xc0, !PT ;  /* 0x0000000407ff7812 */ /* 0x040fe2000788c0ff */
[----:B------:R-:W-:Y:S01]  /*05a0*/  IMAD.IADD R9, R8, 0x1, -R2 ;  /* 0x0000000108097824 */ /* 0x000fe200078e0a02 */
[----:B------:R-:W-:Y:S01]  /*05b0*/  LOP3.LUT P3, RZ, R7, 0x2, RZ, 0xc0, !PT ;  /* 0x0000000207ff7812 */ /* 0x000fe2000786c0ff */
[----:B------:R-:W-:Y:S01]  /*05c0*/  IMAD.SHL.U32 R2, R13, 0x10, RZ ;  /* 0x000000100d027824 */ /* 0x000fe200078e00ff */
[----:B------:R-:W-:Y:S01]  /*05d0*/  LOP3.LUT R0, R0, 0x1c0, RZ, 0xc0, !PT ;  /* 0x000001c000007812 */ /* 0x000fe200078ec0ff */
[----:B------:R-:W-:Y:S01]  /*05e0*/  USHF.R.S32.HI UR59, URZ, 0x1f, UR35 ;  /* 0x0000001f3f3b7899 */ /* 0x000fe20008011423 */
[----:B------:R-:W-:Y:S01]  /*05f0*/  SHF.R.S32.HI R8, RZ, 0x7, R15 ;  /* 0x00000007ff087819 */ /* 0x000fe2000001140f */
[----:B------:R-:W-:Y:S01]  /*0600*/  USHF.R.S32.HI UR58, URZ, 0x1f, UR32 ;  /* 0x0000001f3f3a7899 */ /* 0x000fe20008011420 */
[C---:B------:R-:W-:Y:S01]  /*0610*/  LOP3.LUT R6, R0.reuse, 0x8, R10, 0xf8, !PT ;  /* 0x0000000800067812 */ /* 0x040fe200078ef80a */
[----:B------:R-:W-:Y:S01]  /*0620*/  USHF.R.S32.HI UR57, URZ, 0x1f, UR35 ;  /* 0x0000001f3f397899 */ /* 0x000fe20008011423 */
[----:B------:R-:W-:Y:S01]  /*0630*/  LOP3.LUT R3, R5, 0x1, RZ, 0xc0, !PT ;  /* 0x0000000105037812 */ /* 0x000fe200078ec0ff */
[----:B------:R-:W-:Y:S01]  /*0640*/  UIMAD.WIDE.U32 UR40, UR36, UR42, URZ ;  /* 0x0000002a242872a5 */ /* 0x000fe2000f8e003f */
[----:B------:R-:W-:Y:S01]  /*0650*/  LOP3.LUT R7, R0, 0x10, R2, 0xf8, !PT ;  /* 0x0000001000077812 */ /* 0x000fe200078ef802 */
[----:B------:R-:W-:Y:S01]  /*0660*/  IMAD.SHL.U32 R2, R11, 0x200, RZ ;  /* 0x000002000b027824 */ /* 0x000fe200078e00ff */
[----:B------:R-:W-:Y:S01]  /*0670*/  SHF.R.U32.HI R4, RZ, 0x3, R0 ;  /* 0x00000003ff047819 */ /* 0x000fe20000011600 */
[----:B------:R-:W-:Y:S01]  /*0680*/  UIMAD UR50, UR37, UR42, URZ ;  /* 0x0000002a253272a4 */ /* 0x000fe2000f8e023f */
[----:B------:R-:W-:Y:S01]  /*0690*/  ISETP.NE.U32.AND P0, PT, R3, 0x1, PT ;  /* 0x000000010300780c */ /* 0x000fe20003f05070 */
[----:B------:R-:W-:Y:S01]  /*06a0*/  IMAD R3, R8, 0x800, R2 ;  /* 0x0000080008037824 */ /* 0x000fe200078e0202 */
[----:B------:R-:W-:Y:S01]  /*06b0*/  LOP3.LUT R0, R6, R4, RZ, 0x3c, !PT ;  /* 0x0000000406007212 */ /* 0x000fe200078e3cff */
[----:B------:R-:W-:Y:S01]  /*06c0*/  IMAD.U32 R6, RZ, RZ, UR14 ;  /* 0x0000000eff067e24 */ /* 0x000fe2000f8e00ff */
[C---:B------:R-:W-:Y:S01]  /*06d0*/  R2P PR, R5.reuse, 0x6 ;  /* 0x0000000605007804 */ /* 0x040fe20000000000 */
[----:B------:R-:W-:Y:S01]  /*06e0*/  IMAD.SHL.U32 R5, R5, 0x40, RZ ;  /* 0x0000004005057824 */ /* 0x000fe200078e00ff */
[----:B------:R-:W-:Y:S01]  /*06f0*/  LOP3.LUT R7, R7, 0x8, R10, 0xf8, !PT ;  /* 0x0000000807077812 */ /* 0x000fe200078ef80a */
[----:B------:R-:W-:Y:S01]  /*0700*/  IMAD.IADD R0, R3, 0x1, R0 ;  /* 0x0000000103007824 */ /* 0x000fe200078e0200 */
[----:B------:R-:W-:Y:S01]  /*0710*/  SHF.R.S32.HI R3, RZ, 0x6, R17 ;  /* 0x00000006ff037819 */ /* 0x000fe20000011411 */
[----:B------:R-:W-:Y:S01]  /*0720*/  IMAD.SHL.U32 R6, R11, 0x20, RZ ;  /* 0x000000200b067824 */ /* 0x000fe200078e00ff */
[----:B------:R-:W-:Y:S01]  /*0730*/  LOP3.LUT R4, R2, R7, R4, 0xf6, !PT ;  /* 0x0000000702047212 */ /* 0x000fe200078ef604 */
[----:B------:R-:W-:Y:S01]  /*0740*/  IMAD.SHL.U32 R7, R8, 0x20, RZ ;  /* 0x0000002008077824 */ /* 0x000fe200078e00ff */
[----:B------:R-:W-:Y:S01]  /*0750*/  LOP3.LUT R2, R5, 0x1c0, RZ, 0xc0, !PT ;  /* 0x000001c005027812 */ /* 0x000fe200078ec0ff */
[----:B------:R-:W-:Y:S01]  /*0760*/  IMAD R17, R3, 0x200, R12 ;  /* 0x0000020003117824 */ /* 0x000fe200078e020c */
[----:B------:R-:W-:Y:S01]  /*0770*/  LOP3.LUT P6, RZ, R9, 0x4, RZ, 0xc0, !PT ;  /* 0x0000000409ff7812 */ /* 0x000fe200078cc0ff */
[----:B------:R-:W-:Y:S01]  /*0780*/  IMAD.SHL.U32 R3, R3, 0x8, RZ ;  /* 0x0000000803037824 */ /* 0x000fe200078e00ff */
[----:B------:R-:W-:Y:S01]  /*0790*/  SHF.R.U32.HI R5, RZ, 0x3, R2 ;  /* 0x00000003ff057819 */ /* 0x000fe20000011602 */
[----:B------:R-:W-:Y:S01]  /*07a0*/  IMAD.SHL.U32 R0, R0, 0x2, RZ ;  /* 0x0000000200007824 */ /* 0x000fe200078e00ff */
[----:B------:R-:W-:Y:S01]  /*07b0*/  LOP3.LUT P5, RZ, R9, 0x2, RZ, 0xc0, !PT ;  /* 0x0000000209ff7812 */ /* 0x000fe200078ac0ff */
[----:B------:R-:W-:Y:S01]  /*07c0*/  USHF.R.S32.HI UR52, URZ, 0x1f, UR46 ;  /* 0x0000001f3f347899 */ /* 0x000fe2000801142e */
[----:B------:R-:W-:Y:S01]  /*07d0*/  LOP3.LUT R3, R3, 0x18, RZ, 0xc0, !PT ;  /* 0x0000001803037812 */ /* 0x000fe200078ec0ff */
[----:B------:R-:W-:-:S02]  /*07e0*/  UIMAD UR49, UR6, UR49, URZ ;  /* 0x00000031063172a4 */ /* 0x000fc4000f8e023f */
[----:B------:R-:W-:Y:S01]  /*07f0*/  @!UP2 UIMAD UR48, UR7, UR48, URZ ;  /* 0x000000300730a2a4 */ /* 0x000fe2000f8e023f */
[----:B------:R-:W-:Y:S01]  /*0800*/  LOP3.LUT R10, R3, 0x20, R6, 0xf8, !PT ;  /* 0x00000020030a7812 */ /* 0x000fe200078ef806 */
[----:B------:R-:W-:Y:S01]  /*0810*/  USHF.R.S32.HI UR47, URZ, 0x1f, UR44 ;  /* 0x0000001f3f2f7899 */ /* 0x000fe2000801142c */
[----:B------:R-:W-:Y:S01]  /*0820*/  LOP3.LUT R6, R2, 0x20, R7, 0xf8, !PT ;  /* 0x0000002002067812 */ /* 0x000fe200078ef807 */
[----:B------:R-:W-:Y:S01]  /*0830*/  IMAD.SHL.U32 R7, R9, 0x40, RZ ;  /* 0x0000004009077824 */ /* 0x000fe200078e00ff */
[----:B------:R-:W-:Y:S01]  /*0840*/  LOP3.LUT R8, R5, R2, R3, 0x1e, !PT ;  /* 0x0000000205087212 */ /* 0x000fe200078e1e03 */
        /* <DEDUP_REMOVED lines=10> */
[----:B------:R-:W-:Y:S01]  /*08f0*/  IADD3 R14, R20, 0x40, RZ ;  /* 0x00000040140e7810 */ /* 0x000fe20007ffe0ff */
[----:B------:R-:W-:Y:S01]  /*0900*/  IMAD.MOV.U32 R6, RZ, RZ, 0x20 ;  /* 0x00000020ff067424 */ /* 0x000fe200078e00ff */
[----:B------:R-:W-:Y:S01]  /*0910*/  LOP3.LUT R5, R2, 0x8, R5, 0xf8, !PT ;  /* 0x0000000802057812 */ /* 0x000fe200078ef805 */
[----:B------:R-:W-:Y:S01]  /*0920*/  IMAD.SHL.U32 R11, R17, 0x2, RZ ;  /* 0x00000002110b7824 */ /* 0x000fe200078e00ff */
[----:B------:R-:W-:Y:S01]  /*0930*/  LOP3.LUT R8, R8, 0xfffffe00, RZ, 0xc0, !PT ;  /* 0xfffffe0008087812 */ /* 0x000fe200078ec0ff */
[----:B------:R-:W-:Y:S01]  /*0940*/  STL [R1+0x6c], R14 ;  /* 0x00006c0e01007387 */ /* 0x000fe20000100800 */
[----:B------:R-:W-:Y:S01]  /*0950*/  LOP3.LUT R2, R3, R10, R2, 0x1e, !PT ;  /* 0x0000000a03027212 */ /* 0x000fe200078e1e02 */
[----:B------:R-:W-:Y:S01]  /*0960*/  IMAD.MOV.U32 R10, RZ, RZ, -0x10 ;  /* 0xfffffff0ff0a7424 */ /* 0x000fe200078e00ff */
[----:B------:R-:W-:Y:S01]  /*0970*/  LOP3.LUT R3, R5, R3, RZ, 0x3c, !PT ;  /* 0x0000000305037212 */ /* 0x000fe200078e3cff */
[--C-:B------:R-:W-:Y:S01]  /*0980*/  IMAD R7, R16, 0x400, R8.reuse ;  /* 0x0000040010077824 */ /* 0x100fe200078e0208 */
[----:B------:R-:W-:Y:S01]  /*0990*/  LEA R12, R12, 0xc000, 0x1 ;  /* 0x0000c0000c0c7811 */ /* 0x000fe200078e08ff */
[----:B------:R-:W-:Y:S01]  /*09a0*/  IMAD R9, R13, 0x400, R8 ;  /* 0x000004000d097824 */ /* 0x000fe200078e0208 */
[----:B------:R-:W-:Y:S01]  /*09b0*/  IADD3 R13, R20, 0x80, RZ ;  /* 0x00000080140d7810 */ /* 0x000fe20007ffe0ff */
[----:B------:R-:W-:Y:S01]  /*09c0*/  IMAD.MOV.U32 R5, RZ, RZ, 0x40 ;  /* 0x00000040ff057424 */ /* 0x000fe200078e00ff */
[----:B------:R-:W-:Y:S01]  /*09d0*/  LOP3.LUT R8, R2, R8, RZ, 0xfc, !PT ;  /* 0x0000000802087212 */ /* 0x000fe200078efcff */
[----:B------:R-:W-:Y:S01]  /*09e0*/  IMAD.IADD R7, R7, 0x1, R3 ;  /* 0x0000000107077824 */ /* 0x000fe200078e0203 */
[----:B------:R-:W-:Y:S01]  /*09f0*/  SEL R2, R6, 0xffffffe0, !P3 ;  /* 0xffffffe006027807 */ /* 0x000fe20005800000 */
[----:B------:R-:W-:Y:S01]  /*0a00*/  IMAD.IADD R9, R3, 0x1, R9 ;  /* 0x0000000103097824 */ /* 0x000fe200078e0209 */
[----:B------:R-:W-:Y:S01]  /*0a10*/  SEL R3, R5, 0xffffffc0, !P4 ;  /* 0xffffffc005037807 */ /* 0x000fe20006000000 */
[----:B------:R-:W-:Y:S01]  /*0a20*/  STL [R1+0x70], R13 ;  /* 0x0000700d01007387 */ /* 0x000fe20000100800 */
[----:B------:R-:W-:-:S02]  /*0a30*/  SEL R10, R10, 0x10, !P0 ;  /* 0x000000100a0a7807 */ /* 0x000fc40004000000 */
[----:B------:R-:W-:Y:S01]  /*0a40*/  SEL R6, R6, 0xffffffe0, !P5 ;  /* 0xffffffe006067807 */ /* 0x000fe20006800000 */
[----:B------:R1:W-:Y:S01]  /*0a50*/  STL [R1+0x2c], R11 ;  /* 0x00002c0b01007387 */ /* 0x0003e20000100800 */
[C---:B------:R-:W-:Y:S01]  /*0a60*/  IMAD.IADD R252, R0.reuse, 0x1, R3 ;  /* 0x0000000100fc7824 */ /* 0x040fe200078e0203 */
[----:B------:R-:W-:Y:S02]  /*0a70*/  SEL R5, R5, 0xffffffc0, !P6 ;  /* 0xffffffc005057807 */ /* 0x000fe40007000000 */
[----:B------:R2:W-:Y:S01]  /*0a80*/  STL [R1], R0 ;  /* 0x0000000001007387 */ /* 0x0005e20000100800 */
[----:B------:R-:W-:Y:S01]  /*0a90*/  LEA R9, R9, 0x12000, 0x1 ;  /* 0x0001200009097811 */ /* 0x000fe200078e08ff */
[--C-:B-1----:R-:W-:Y:S01]  /*0aa0*/  IMAD.IADD R11, R0, 0x1, R2.reuse ;  /* 0x00000001000b7824 */ /* 0x102fe200078e0202 */
[----:B------:R-:W-:Y:S01]  /*0ab0*/  IADD3 R2, R3, R0, R2 ;  /* 0x0000000003027210 */ /* 0x000fe20007ffe002 */
[----:B--2---:R-:W-:-:S03]  /*0ac0*/  IMAD.SHL.U32 R0, R15, 0x2, RZ ;  /* 0x000000020f007824 */ /* 0x004fc600078e00ff */
        /* <DEDUP_REMOVED lines=10> */
[----:B------:R-:W-:Y:S01]  /*0b70*/  IADD3 R4, R12, 0x40, RZ ;  /* 0x000000400c047810 */ /* 0x000fe20007ffe0ff */
        /* <DEDUP_REMOVED lines=21> */
.L_x_168:
        /* <DEDUP_REMOVED lines=53> */
.L_x_124:
        /* <DEDUP_REMOVED lines=29> */
[----:B------:R-:W-:Y:S02]  /*11f0*/  ULEA.HI UR33, UR8, UR6, URZ, 0x6 ;  /* 0x0000000608217291 */ /* 0x000fe4000f8f303f */
[----:B------:R-:W-:Y:S02]  /*1200*/  UISETP.NE.AND UP1, UPT, UR15, -0x1, UPT ;  /* 0xffffffff0f00788c */ /* 0x000fe4000bf25270 */
        /* <DEDUP_REMOVED lines=9> */
[----:B------:R-:W-:Y:S02]  /*12a0*/  @UP0 UIMAD UR27, UR14, UR19, UR9 ;  /* 0x000000130e1b02a4 */ /* 0x000fe4000f8e0209 */
        /* <DEDUP_REMOVED lines=17> */
.L_x_126:
        /* <DEDUP_REMOVED lines=18> */
.L_x_127:
        /* <DEDUP_REMOVED lines=71> */
.L_x_128:
[----:B------:R-:W-:Y:S02]  /*1950*/  UMOV UR12, UR49 ;  /* 0x00000031000c7c82 */ /* 0x000fe40008000000 */
.L_x_129:
[----:B------:R-:W2:Y:S04]  /*1960*/  LDL.64 R4, [R1+0x50] ;  /* 0x0000500001047983 */ /* 0x000ea80000100a00 */
[----:B------:R1:W3:Y:S01]  /*1970*/  LDL.64 R30, [R1+0x50] ;  /* 0x00005000011e7983 */ /* 0x0002e20000100a00 */
[----:B------:R-:W-:Y:S01]  /*1980*/  UIADD3 UR8, UP5, UP4, UR8, UR44, UR46 ;  /* 0x0000002c08087290 */ /* 0x000fe2000fcbe02e */
[----:B------:R-:W-:Y:S01]  /*1990*/  IMAD.U32 R16, RZ, RZ, UR35 ;  /* 0x00000023ff107e24 */ /* 0x000fe2000f8e00ff */
[----:B------:R-:W-:Y:S01]  /*19a0*/  BSSY B1, `(.L_x_125) ;  /* 0x00007a3000017945 */ /* 0x000fe20003800000 */
[----:B------:R-:W4:Y:S01]  /*19b0*/  S2R R32, SR_TID.X ;  /* 0x0000000000207919 */ /* 0x000f220000002100 */
[----:B------:R-:W-:-:S02]  /*19c0*/  UIADD3 UR15, UP1, UP0, UR18, UR8, UR19 ;  /* 0x00000008120f7290 */ /* 0x000fc4000f83e013 */
[----:B------:R-:W-:Y:S01]  /*19d0*/  UIADD3.X UR6, UR10, UR47, UR52, UP5, UP4 ;  /* 0x0000002f0a067290 */ /* 0x000fe2000afe8434 */
[----:B------:R-:W5:Y:S01]  /*19e0*/  S2R R33, SR_TID.X ;  /* 0x0000000000217919 */ /* 0x000f620000002100 */
[----:B------:R-:W-:Y:S02]  /*19f0*/  ULDC.64 UR8, c[0x0][0x1a8] ;  /* 0x00006a0000087ab9 */ /* 0x000fe40000000a00 */
[----:B------:R-:W-:Y:S01]  /*1a00*/  UIADD3.X UR14, UR11, UR6, UR14, UP1, UP0 ;  /* 0x000000060b0e7290 */ /* 0x000fe20008fe040e */
[----:B------:R-:W1:Y:S01]  /*1a10*/  S2R R27, SR_TID.X ;  /* 0x00000000001b7919 */ /* 0x000e620000002100 */
[----:B------:R-:W-:Y:S02]  /*1a20*/  UIMAD UR6, UR56, UR8, URZ ;  /* 0x00000008380672a4 */ /* 0x000fe4000f8e023f */
[----:B------:R-:W-:Y:S02]  /*1a30*/  UISETP.GE.AND UP0, UPT, UR25, 0x1, UPT ;  /* 0x000000011900788c */ /* 0x000fe4000bf06270 */
[----:B------:R-:W-:-:S02]  /*1a40*/  UIMAD UR11, UR35, UR9, UR6 ;  /* 0x00000009230b72a4 */ /* 0x000fc4000f8e0206 */
[----:B------:R-:W-:Y:S02]  /*1a50*/  UMOV UR19, 0x4 ;  /* 0x0000000400137882 */ /* 0x000fe40000000000 */
[----:B------:R-:W-:Y:S02]  /*1a60*/  ULDC.64 UR8, c[0x0][0x378] ;  /* 0x0000de0000087ab9 */ /* 0x000fe40000000a00 */
[----:B------:R-:W-:Y:S02]  /*1a70*/  UIMAD UR6, UR56, UR8, URZ ;  /* 0x00000008380672a4 */ /* 0x000fe4000f8e023f */
[----:B------:R-:W-:Y:S02]  /*1a80*/  ULEA.HI.SX32 UR18, UR33, 0xffffffff, 0x1a ;  /* 0xffffffff21127891 */ /* 0x000fe4000f8fd23f */
[----:B------:R-:W-:Y:S01]  /*1a90*/  UIMAD UR10, UR35, UR9, UR6 ;  /* 0x00000009230a72a4 */ /* 0x000fe2000f8e0206 */
[----:B----4-:R-:W-:Y:S02]  /*1aa0*/  SHF.R.S32.HI R32, RZ, 0x1f, R32 ;  /* 0x0000001fff207819 */ /* 0x010fe40000011420 */
[----:B------:R-:W-:-:S02]  /*1ab0*/  ULDC.64 UR8, c[0x0][0x370] ;  /* 0x0000dc0000087ab9 */ /* 0x000fc40000000a00 */
[----:B-----5:R-:W-:Y:S01]  /*1ac0*/  LEA.HI R32, R32, R33, RZ, 0x3 ;  /* 0x0000002120207211 */ /* 0x020fe200078f18ff */
[----:B------:R-:W-:Y:S02]  /*1ad0*/  UIMAD UR6, UR28, UR8, URZ ;  /* 0x000000081c0672a4 */ /* 0x000fe4000f8e023f */
[----:B------:R-:W-:Y:S01]  /*1ae0*/  UIADD3 UR8, UR17, UR12, URZ ;  /* 0x0000000c11087290 */ /* 0x000fe2000fffe03f */
[----:B------:R-:W-:Y:S01]  /*1af0*/  SHF.R.S32.HI R32, RZ, 0x3, R32 ;  /* 0x00000003ff207819 */ /* 0x000fe20000011420 */
[----:B------:R-:W-:Y:S01]  /*1b00*/  UIMAD UR6, UR17, UR9, UR6 ;  /* 0x00000009110672a4 */ /* 0x000fe2000f8e0206 */
[----:B-1----:R-:W-:Y:S02]  /*1b10*/  SHF.R.S32.HI R28, RZ, 0x1f, R27 ;  /* 0x0000001fff1c7819 */ /* 0x002fe4000001141b */
[----:B------:R-:W-:Y:S02]  /*1b20*/  SHF.R.S32.HI R26, RZ, 0x1f, R32 ;  /* 0x0000001fff1a7819 */ /* 0x000fe40000011420 */
[----:B------:R-:W-:-:S04]  /*1b30*/  LEA.HI R25, R28, R27, RZ, 0x5 ;  /* 0x0000001b1c197211 */ /* 0x000fc800078f28ff */
[----:B------:R-:W-:Y:S02]  /*1b40*/  SHF.R.S32.HI R24, RZ, 0x5, R25 ;  /* 0x00000005ff187819 */ /* 0x000fe40000011419 */
[----:B--2---:R-:W-:Y:S01]  /*1b50*/  IADD3 R5, P1, R32, UR17, RZ ;  /* 0x0000001120057c10 */ /* 0x004fe2000ff3e0ff */
[----:B---3--:R-:W-:-:S03]  /*1b60*/  IMAD.MOV.U32 R30, RZ, RZ, R4 ;  /* 0x000000ffff1e7224 */ /* 0x008fc600078e0004 */
[----:B------:R-:W-:Y:S02]  /*1b70*/  IADD3.X R8, R26, UR28, RZ, P1, !PT ;  /* 0x0000001c1a087c10 */ /* 0x000fe40008ffe4ff */
[----:B------:R-:W-:-:S03]  /*1b80*/  SHF.R.S32.HI R31, RZ, 0x1f, R30 ;  /* 0x0000001fff1f7819 */ /* 0x000fc6000001141e */
[----:B------:R-:W-:Y:S01]  /*1b90*/  IMAD R8, R8, c[0x0][0x190], RZ ;  /* 0x0000640008087a24 */ /* 0x000fe200078e02ff */
[----:B------:R-:W-:Y:S01]  /*1ba0*/  IADD3 R4, P0, R30, UR21, RZ ;  /* 0x000000151e047c10 */ /* 0x000fe2000ff1e0ff */
[C---:B------:R-:W-:Y:S01]  /*1bb0*/  IMAD.WIDE.U32 R6, R5.reuse, c[0x0][0x190], R30 ;  /* 0x0000640005067a25 */ /* 0x040fe200078e001e */
[----:B------:R1:W-:Y:S03]  /*1bc0*/  STL [R1+0x54], R31 ;  /* 0x0000541f01007387 */ /* 0x0003e60000100800 */
[----:B------:R-:W-:Y:S01]  /*1bd0*/  IMAD R5, R5, c[0x0][0x194], R8 ;  /* 0x0000650005057a24 */ /* 0x000fe200078e0208 */
[----:B------:R-:W-:Y:S01]  /*1be0*/  IADD3 R10, P1, R6, UR38, RZ ;  /* 0x00000026060a7c10 */ /* 0x000fe2000ff3e0ff */
[----:B------:R-:W-:-:S03]  /*1bf0*/  IMAD.U32 R6, RZ, RZ, UR17 ;  /* 0x00000011ff067e24 */ /* 0x000fc6000f8e00ff */
[----:B------:R-:W-:Y:S01]  /*1c00*/  IADD3.X R11, R7, UR34, R5, P1, !PT ;  /* 0x00000022070b7c10 */ /* 0x000fe20008ffe405 */
[----:B------:R-:W-:Y:S01]  /*1c10*/  IMAD.U32 R7, RZ, RZ, UR35 ;  /* 0x00000023ff077e24 */ /* 0x000fe2000f8e00ff */
[----:B------:R-:W-:-:S03]  /*1c20*/  IADD3.X R5, R31, UR22, RZ, P0, !PT ;  /* 0x000000161f057c10 */ /* 0x000fc600087fe4ff */
[----:B------:R-:W-:-:S04]  /*1c30*/  IMAD.WIDE.U32 R16, R16, c[0x0][0x1a8], R10 ;  /* 0x00006a0010107a25 */ /* 0x000fc800078e000a */
[----:B------:R-:W-:Y:S01]  /*1c40*/  IMAD.WIDE.U32 R4, R6, c[0x0][0x370], R4 ;  /* 0x0000dc0006047a25 */ /* 0x000fe200078e0004 */
[----:B------:R-:W-:Y:S02]  /*1c50*/  LOP3.LUT R6, R25, 0xffffffe0, RZ, 0xc0, !PT ;  /* 0xffffffe019067812 */ /* 0x000fe400078ec0ff */
[----:B------:R-:W-:Y:S02]  /*1c60*/  IADD3 R21, R17, UR11, RZ ;  /* 0x0000000b11157c10 */ /* 0x000fe4000fffe0ff */
[----:B------:R-:W-:Y:S01]  /*1c70*/  IADD3 R5, R5, UR6, RZ ;  /* 0x0000000605057c10 */ /* 0x000fe2000fffe0ff */
[----:B------:R-:W-:Y:S01]  /*1c80*/  IMAD.IADD R20, R27, 0x1, -R6 ;  /* 0x000000011b147824 */ /* 0x000fe200078e0a06 */
[----:B------:R-:W-:-:S03]  /*1c90*/  LEA R12, P2, R16, c[0x0][0x160], 0x1 ;  /* 0x00005800100c7a11 */ /* 0x000fc600078408ff */
[----:B------:R-:W-:Y:S01]  /*1ca0*/  IMAD.WIDE.U32 R4, R7, c[0x0][0x378], R4 ;  /* 0x0000de0007047a25 */ /* 0x000fe200078e0004 */
[----:B------:R-:W-:-:S03]  /*1cb0*/  LEA.HI.X R13, R16, c[0x0][0x164], R21, 0x1, P2 ;  /* 0x00005900100d7a11 */ /* 0x000fc600010f0c15 */
[----:B------:R-:W-:Y:S01]  /*1cc0*/  IMAD R8, R24, UR45, R20 ;  /* 0x0000002d18087c24 */ /* 0x000fe2000f8e0214 */
[----:B------:R-:W-:Y:S01]  /*1cd0*/  IADD3 R7, R5, UR10, RZ ;  /* 0x0000000a05077c10 */ /* 0x000fe2000fffe0ff */
[----:B------:R-:W-:Y:S02]  /*1ce0*/  IMAD.MOV.U32 R6, RZ, RZ, R4 ;  /* 0x000000ffff067224 */ /* 0x000fe400078e0004 */
[----:B------:R-:W-:Y:S01]  /*1cf0*/  IMAD R4, R26, c[0x0][0x370], RZ ;  /* 0x0000dc001a047a24 */ /* 0x000fe200078e02ff */
[----:B------:R-:W-:Y:S01]  /*1d00*/  IADD3 R5, P0, R8, UR15, RZ ;  /* 0x0000000f08057c10 */ /* 0x000fe2000ff1e0ff */
[----:B------:R-:W-:-:S03]  /*1d10*/  IMAD.WIDE.U32 R6, R32, c[0x0][0x370], R6 ;  /* 0x0000dc0020067a25 */ /* 0x000fc600078e0006 */
[----:B------:R-:W-:Y:S01]  /*1d20*/  LEA.HI.X.SX32 R8, R8, UR14, 0x1, P0 ;  /* 0x0000000e08087c11 */ /* 0x000fe200080f0eff */
[----:B------:R-:W-:Y:S01]  /*1d30*/  UIADD3 UR14, UR17, UR16, URZ ;  /* 0x00000010110e7290 */ /* 0x000fe2000fffe03f */
[C---:B------:R-:W-:Y:S01]  /*1d40*/  LEA R14, P0, R5.reuse, c[0x0][0x350], 0x2 ;  /* 0x0000d400050e7a11 */ /* 0x040fe200078010ff */
[----:B------:R-:W-:Y:S01]  /*1d50*/  IMAD R4, R32, c[0x0][0x374], R4 ;  /* 0x0000dd0020047a24 */ /* 0x000fe200078e0204 */
[----:B------:R-:W-:Y:S01]  /*1d60*/  ULDC.64 UR16, c[0x0][0x3c8] ;  /* 0x0000f20000107ab9 */ /* 0x000fe20000000a00 */
[----:B------:R-:W-:Y:S01]  /*1d70*/  LEA R10, P1, R6, c[0x0][0x330], 0x1 ;  /* 0x0000cc00060a7a11 */ /* 0x000fe200078208ff */
[----:B------:R-:W-:Y:S01]  /*1d80*/  UIMAD.WIDE UR8, UR8, UR19, UR16 ;  /* 0x00000013080872a5 */ /* 0x000fe2000f8e0210 */
[----:B------:R-:W-:Y:S01]  /*1d90*/  LEA.HI.X R15, R5, c[0x0][0x354], R8, 0x2, P0 ;  /* 0x0000d500050f7a11 */ /* 0x000fe200000f1408 */
[----:B------:R-:W-:Y:S01]  /*1da0*/  IMAD.IADD R19, R7, 0x1, R4 ;  /* 0x0000000107137824 */ /* 0x000fe200078e0204 */
[----:B------:R-:W-:Y:S01]  /*1db0*/  PLOP3.LUT P0, PT, PT, PT, UP0, 0x80, 0x0 ;  /* 0x000000000000781c */ /* 0x000fe20003f0f008 */
[----:B------:R-:W-:-:S02]  /*1dc0*/  ULDC.64 UR16, c[0x0][0x200] ;  /* 0x0000800000107ab9 */ /* 0x000fc40000000a00 */
[----:B------:R-:W-:Y:S01]  /*1dd0*/  UIMAD.WIDE UR14, UR14, UR19, UR16 ;  /* 0x000000130e0e72a5 */ /* 0x000fe2000f8e0210 */
[----:B------:R-:W-:-:S09]  /*1de0*/  LEA.HI.X R11, R6, c[0x0][0x334], R19, 0x1, P1 ;  /* 0x0000cd00060b7a11 */ /* 0x000fd200008f0c13 */
        /* <DEDUP_REMOVED lines=68> */
.L_x_132:
[----:B------:R-:W-:Y:S05]  /*2230*/  BSYNC B0 ;  /* 0x0000000000007941 */ /* 0x000fea0003800000 */
.L_x_131:
        /* <DEDUP_REMOVED lines=42> */
.L_x_134:
[----:B------:R-:W-:Y:S05]  /*24e0*/  BSYNC B0 ;  /* 0x0000000000007941 */ /* 0x000fea0003800000 */
.L_x_133:
        /* <DEDUP_REMOVED lines=29> */
.L_x_136:
[----:B------:R-:W-:Y:S05]  /*26c0*/  BSYNC B0 ;  /* 0x0000000000007941 */ /* 0x000fea0003800000 */
.L_x_135:
        /* <DEDUP_REMOVED lines=40> */
.L_x_138:
[----:B------:R-:W-:Y:S05]  /*2950*/  BSYNC B0 ;  /* 0x0000000000007941 */ /* 0x000fea0003800000 */
.L_x_137:
        /* <DEDUP_REMOVED lines=26> */
.L_x_140:
[----:B------:R-:W-:Y:S05]  /*2b00*/  BSYNC B0 ;  /* 0x0000000000007941 */ /* 0x000fea0003800000 */
.L_x_139:
        /* <DEDUP_REMOVED lines=38> */
.L_x_142:
[----:B------:R-:W-:Y:S05]  /*2d70*/  BSYNC B0 ;  /* 0x0000000000007941 */ /* 0x000fea0003800000 */
.L_x_141:
[----:B------:R-:W-:Y:S01]  /*2d80*/  SHF.R.S32.HI R5, RZ, 0x1f, R25 ;  /* 0x0000001fff057819 */ /* 0x000fe20000011419 */
[----:B------:R-:W-:Y:S01]  /*2d90*/  ULDC.64 UR14, c[0x0][0x198] ;  /* 0x00006600000e7ab9 */ /* 0x000fe20000000a00 */
        /* <DEDUP_REMOVED lines=8> */
[C---:B------:R-:W-:Y:S02]  /*2e20*/  IADD3 R5, R14.reuse, 0x8, RZ ;  /* 0x000000080e057810 */ /* 0x040fe40007ffe0ff */
[----:B------:R-:W-:Y:S02]  /*2e30*/  SHF.R.S32.HI R4, RZ, 0x1f, R14 ;  /* 0x0000001fff047819 */ /* 0x000fe4000001140e */
[----:B------:R-:W-:Y:S01]  /*2e40*/  ISETP.GE.AND P1, PT, R5, UR6, PT ;  /* 0x0000000605007c0c */ /* 0x000fe2000bf26270 */
[----:B------:R1:W-:Y:S01]  /*2e50*/  STL [R1+0x78], R7 ;  /* 0x0000780701007387 */ /* 0x0003e20000100800 */
[C---:B------:R-:W-:Y:S02]  /*2e60*/  SHF.L.U64.HI R6, R14.reuse, 0x2, R4 ;  /* 0x000000020e067819 */ /* 0x040fe40000010204 */
[----:B------:R-:W-:Y:S02]  /*2e70*/  IADD3 R4, P0, R7, UR10, RZ ;  /* 0x0000000a07047c10 */ /* 0x000fe4000ff1e0ff */
[----:B------:R-:W-:Y:S01]  /*2e80*/  ISETP.GE.AND P2, PT, R14, UR6, PT ;  /* 0x000000060e007c0c */ /* 0x000fe2000bf46270 */
[----:B------:R5:W-:Y:S01]  /*2e90*/  STL [R1+0x74], R6 ;  /* 0x0000740601007387 */ /* 0x000be20000100800 */
[----:B------:R-:W-:Y:S01]  /*2ea0*/  IADD3.X R5, R6, UR9, RZ, P0, !PT ;  /* 0x0000000906057c10 */ /* 0x000fe200087fe4ff */
[----:B-1----:R-:W-:-:S02]  /*2eb0*/  IMAD.MOV.U32 R7, RZ, RZ, 0x7f800000 ;  /* 0x7f800000ff077424 */ /* 0x002fc400078e00ff */
[----:B-----5:R-:W-:-:S08]  /*2ec0*/  IMAD.MOV.U32 R6, RZ, RZ, 0x7f800000 ;  /* 0x7f800000ff067424 */ /* 0x020fd000078e00ff */
        /* <DEDUP_REMOVED lines=8> */
[----:B-1----:R-:W-:-:S03]  /*2f50*/  IMAD.WIDE.U32 R4, R22, c[0x0][0x198], R30 ;  /* 0x0000660016047a25 */ /* 0x002fc600078e001e */
[----:B--2---:R1:W-:Y:S04]  /*2f60*/  STL [R1+0x68], R6 ;  /* 0x0000680601007387 */ /* 0x0043e80000100800 */
[----:B-----5:R2:W-:Y:S01]  /*2f70*/  STL [R1+0x64], R7 ;  /* 0x0000640701007387 */ /* 0x0205e20000100800 */
[----:B-1----:R-:W-:Y:S01]  /*2f80*/  IADD3 R6, P0, R4, UR26, RZ ;  /* 0x0000001a04067c10 */ /* 0x002fe2000ff1e0ff */
[----:B------:R-:W-:-:S05]  /*2f90*/  IMAD.U32 R4, RZ, RZ, UR6 ;  /* 0x00000006ff047e24 */ /* 0x000fca000f8e00ff */
[----:B--2---:R-:W-:Y:S01]  /*2fa0*/  IADD3.X R7, R5, UR27, R4, P0, !PT ;  /* 0x0000001b05077c10 */ /* 0x004fe200087fe404 */
[----:B------:R-:W-:-:S04]  /*2fb0*/  IMAD R4, R23, c[0x0][0x1b0], RZ ;  /* 0x00006c0017047a24 */ /* 0x000fc800078e02ff */
[C---:B------:R-:W-:Y:S02]  /*2fc0*/  IMAD R4, R18.reuse, c[0x0][0x1b4], R4 ;  /* 0x00006d0012047a24 */ /* 0x040fe400078e0204 */
[----:B------:R-:W-:-:S04]  /*2fd0*/  IMAD.WIDE.U32 R6, R18, c[0x0][0x1b0], R6 ;  /* 0x00006c0012067a25 */ /* 0x000fc800078e0006 */
[----:B------:R-:W-:Y:S01]  /*2fe0*/  IMAD.IADD R9, R7, 0x1, R4 ;  /* 0x0000000107097824 */ /* 0x000fe200078e0204 */
        /* <DEDUP_REMOVED lines=34> */
.L_x_144:
[----:B------:R-:W-:Y:S05]  /*3210*/  BSYNC B0 ;  /* 0x0000000000007941 */ /* 0x000fea0003800000 */
.L_x_143:
        /* <DEDUP_REMOVED lines=39> */
.L_x_146:
[----:B------:R-:W-:Y:S05]  /*3490*/  BSYNC B0 ;  /* 0x0000000000007941 */ /* 0x000fea0003800000 */
.L_x_145:
[----:B------:R-:W0:Y:S01]  /*34a0*/  LDGDEPBAR ;  /* 0x00000000000079af */ /* 0x000e220000000000 */
[----:B------:R-:W-:Y:S02]  /*34b0*/  ULDC.64 UR16, c[0x0][0x318] ;  /* 0x0000c60000107ab9 */ /* 0x000fe40000000a00 */
[----:B------:R-:W-:Y:S01]  /*34c0*/  UISETP.NE.U32.AND UP0, UPT, URZ, UR16, UPT ;  /* 0x000000103f00728c */ /* 0x000fe2000bf05070 */
[----:B-1----:R-:W5:Y:S01]  /*34d0*/  LDL R12, [R1] ;  /* 0x00000000010c7983 */ /* 0x002f620000100800 */
[----:B------:R-:W-:Y:S02]  /*34e0*/  ULDC.64 UR18, c[0x0][0x320] ;  /* 0x0000c80000127ab9 */ /* 0x000fe40000000a00 */
[----:B------:R-:W-:Y:S01]  /*34f0*/  UISETP.NE.AND.EX UP0, UPT, URZ, UR17, UPT, UP0 ;  /* 0x000000113f00728c */ /* 0x000fe2000bf05300 */
[----:B--2---:R-:W2:Y:S05]  /*3500*/  LDL R11, [R1+0x4] ;  /* 0x00000400010b7983 */ /* 0x004eaa0000100800 */
[----:B------:R-:W-:-:S05]  /*3510*/  PLOP3.LUT P0, PT, PT, PT, UP0, 0x80, 0x0 ;  /* 0x000000000000781c */ /* 0x000fca0003f0f008 */
[----:B------:R-:W-:Y:S02]  /*3520*/  @UP0 UIMAD UR6, UR39, UR18, URZ ;  /* 0x00000012270602a4 */ /* 0x000fe4000f8e023f */
[----:B------:R-:W-:Y:S02]  /*3530*/  @UP0 UMOV UR14, UR35 ;  /* 0x00000023000e0c82 */ /* 0x000fe40008000000 */
[----:B------:R-:W-:Y:S01]  /*3540*/  @UP0 UMOV UR15, UR56 ;  /* 0x00000038000f0c82 */ /* 0x000fe20008000000 */
[----:B------:R-:W-:-:S04]  /*3550*/  DEPBAR.LE SB0, 0x1 ;  /* 0x000080400000791a */ /* 0x000fc80000000000 */
[----:B------:R-:W-:Y:S01]  /*3560*/  BAR.SYNC.DEFER_BLOCKING 0x0 ;  /* 0x0000000000007b1d */ /* 0x000fe20000010000 */
[----:B------:R-:W-:Y:S02]  /*3570*/  @UP0 UIMAD.WIDE.U32 UR14, UR32, UR18, UR14 ;  /* 0x00000012200e02a5 */ /* 0x000fe4000f8e000e */
[----:B------:R-:W-:Y:S02]  /*3580*/  @UP0 UIMAD UR19, UR32, UR19, UR6 ;  /* 0x00000013201302a4 */ /* 0x000fe4000f8e0206 */
[----:B------:R-:W-:Y:S02]  /*3590*/  @UP0 ULEA UR16, UP1, UR14, UR16, 0x2 ;  /* 0x000000100e100291 */ /* 0x000fe4000f82103f */
[----:B------:R-:W-:-:S04]  /*35a0*/  @UP0 UIADD3 UR19, UR15, UR19, URZ ;  /* 0x000000130f130290 */ /* 0x000fc8000fffe03f */
[----:B------:R-:W-:Y:S01]  /*35b0*/  @UP0 ULEA.HI.X UR17, UR14, UR17, UR19, 0x2, UP1 ;  /* 0x000000110e110291 */ /* 0x000fe200088f1413 */
[----:B------:R-:W-:-:S05]  /*35c0*/  IMAD.U32 R4, RZ, RZ, UR16 ;  /* 0x00000010ff047e24 */ /* 0x000fca000f8e00ff */
[----:B------:R-:W-:-:S05]  /*35d0*/  IMAD.U32 R5, RZ, RZ, UR17 ;  /* 0x00000011ff057e24 */ /* 0x000fca000f8e00ff */
[----:B---3--:R1:W3:Y:S01]  /*35e0*/  @P0 LDG.E R8, [R4.64] ;  /* 0x0000000404080981 */ /* 0x0082e2000c1e1900 */
[----:B------:R-:W-:Y:S01]  /*35f0*/  IMAD.MOV.U32 R240, RZ, RZ, 0x20 ;  /* 0x00000020fff07424 */ /* 0x000fe200078e00ff */
[----:B------:R-:W3:Y:S01]  /*3600*/  @P0 MUFU.RCP R9, c[0x0][0x238] ;  /* 0x00008e0000090b08 */ /* 0x000ee20000001000 */
[----:B------:R-:W-:Y:S01]  /*3610*/  IMAD.SHL.U32 R6, R27, 0x2, RZ ;  /* 0x000000021b067824 */ /* 0x000fe200078e00ff */
[----:B------:R4:W2:Y:S01]  /*3620*/  LDSM.16.M88.4 R164, [R252+0x12000] ;  /* 0x01200000fca4783b */ /* 0x0008a20000000200 */
[----:B------:R-:W-:Y:S01]  /*3630*/  USHF.L.U32 UR13, UR29, 0x6, URZ ;  /* 0x000000061d0d7899 */ /* 0x000fe2000800063f */
[----:B------:R-:W-:Y:S01]  /*3640*/  CS2R R142, SRZ ;  /* 0x00000000008e7805 */ /* 0x000fe2000001ff00 */
[----:B------:R-:W-:Y:S01]  /*3650*/  CS2R R140, SRZ ;  /* 0x00000000008c7805 */ /* 0x000fe2000001ff00 */
[----:B------:R4:W2:Y:S01]  /*3660*/  LDSM.16.M88.4 R168, [R252+0x12800] ;  /* 0x01280000fca8783b */ /* 0x0008a20000000200 */
[----:B------:R-:W-:Y:S01]  /*3670*/  UIADD3 UR13, UR13, 0x40, URZ ;  /* 0x000000400d0d7890 */ /* 0x000fe2000fffe03f */
[----:B------:R-:W-:Y:S01]  /*3680*/  CS2R R146, SRZ ;  /* 0x0000000000927805 */ /* 0x000fe2000001ff00 */
[----:B------:R-:W-:Y:S01]  /*3690*/  CS2R R144, SRZ ;  /* 0x0000000000907805 */ /* 0x000fe2000001ff00 */
[----:B------:R4:W2:Y:S01]  /*36a0*/  LDSM.16.M88.4 R196, [R252+0x14000] ;  /* 0x01400000fcc4783b */ /* 0x0008a20000000200 */
[----:B------:R-:W-:Y:S01]  /*36b0*/  CS2R R138, SRZ ;  /* 0x00000000008a7805 */ /* 0x000fe2000001ff00 */
        /* <DEDUP_REMOVED lines=11> */
[CC--:B-1----:R-:W-:Y:S01]  /*3770*/  LEA.HI R5, R28.reuse, R27.reuse, RZ, 0x3 ;  /* 0x0000001b1c057211 */ /* 0x0c2fe200078f18ff */
[----:B------:R-:W-:Y:S01]  /*3780*/  CS2R R120, SRZ ;  /* 0x0000000000787805 */ /* 0x000fe2000001ff00 */
[----:B------:R-:W-:Y:S01]  /*3790*/  LEA.HI R4, R28, R27, RZ, 0x7 ;  /* 0x0000001b1c047211 */ /* 0x000fe200078f38ff */
[----:B------:R-:W-:Y:S01]  /*37a0*/  CS2R R118, SRZ ;  /* 0x0000000000767805 */ /* 0x000fe2000001ff00 */
[----:B------:R-:W-:Y:S01]  /*37b0*/  LOP3.LUT R5, R5, 0xfffffff8, RZ, 0xc0, !PT ;  /* 0xfffffff805057812 */ /* 0x000fe200078ec0ff */
[----:B------:R-:W-:Y:S01]  /*37c0*/  CS2R R116, SRZ ;  /* 0x0000000000747805 */ /* 0x000fe2000001ff00 */
[----:B------:R-:W-:Y:S01]  /*37d0*/  SHF.R.S32.HI R4, RZ, 0x7, R4 ;  /* 0x00000007ff047819 */ /* 0x000fe20000011404 */
[----:B------:R-:W-:Y:S01]  /*37e0*/  CS2R R110, SRZ ;  /* 0x00000000006e7805 */ /* 0x000fe2000001ff00 */
[----:B------:R-:W-:Y:S01]  /*37f0*/  CS2R R108, SRZ ;  /* 0x00000000006c7805 */ /* 0x000fe2000001ff00 */
[----:B------:R-:W-:Y:S01]  /*3800*/  IMAD.IADD R7, R27, 0x1, -R5 ;  /* 0x000000011b077824 */ /* 0x000fe200078e0a05 */
[----:B------:R-:W-:Y:S01]  /*3810*/  CS2R R114, SRZ ;  /* 0x0000000000727805 */ /* 0x000fe2000001ff00 */
[----:B------:R-:W-:Y:S01]  /*3820*/  IMAD.SHL.U32 R4, R4, 0x20, RZ ;  /* 0x0000002004047824 */ /* 0x000fe200078e00ff */
[----:B------:R-:W-:Y:S01]  /*3830*/  CS2R R112, SRZ ;  /* 0x0000000000707805 */ /* 0x000fe2000001ff00 */
[----:B------:R-:W-:Y:S01]  /*3840*/  CS2R R106, SRZ ;  /* 0x00000000006a7805 */ /* 0x000fe2000001ff00 */
[----:B------:R-:W-:Y:S01]  /*3850*/  LOP3.LUT P1, RZ, R7, 0x2, RZ, 0xc0, !PT ;  /* 0x0000000207ff7812 */ /* 0x000fe2000782c0ff */
[----:B------:R-:W-:Y:S01]  /*3860*/  CS2R R104, SRZ ;  /* 0x0000000000687805 */ /* 0x000fe2000001ff00 */
[----:B------:R-:W-:Y:S01]  /*3870*/  LOP3.LUT R6, R4, 0x6, R6, 0xf8, !PT ;  /* 0x0000000604067812 */ /* 0x000fe200078ef806 */
[----:B------:R-:W-:Y:S01]  /*3880*/  IMAD.U32 R4, RZ, RZ, UR29 ;  /* 0x0000001dff047e24 */ /* 0x000fe2000f8e00ff */
[----:B------:R-:W-:Y:S01]  /*3890*/  SEL R240, R240, 0xffffffe0, !P1 ;  /* 0xffffffe0f0f07807 */ /* 0x000fe20004800000 */
[----:B------:R-:W-:Y:S01]  /*38a0*/  CS2R R102, SRZ ;  /* 0x0000000000667805 */ /* 0x000fe2000001ff00 */
[----:B------:R-:W-:Y:S01]  /*38b0*/  CS2R R100, SRZ ;  /* 0x0000000000647805 */ /* 0x000fe2000001ff00 */
[----:B------:R-:W-:Y:S01]  /*38c0*/  IMAD R10, R4, 0x40, R6 ;  /* 0x00000040040a7824 */ /* 0x000fe200078e0206 */
[----:B------:R-:W-:Y:S01]  /*38d0*/  CS2R R62, SRZ ;  /* 0x00000000003e7805 */ /* 0x000fe2000001ff00 */
[----:B------:R-:W-:Y:S01]  /*38e0*/  IMAD.IADD R240, R240, 0x1, R252 ;  /* 0x00000001f0f07824 */ /* 0x000fe200078e02fc */
[----:B------:R-:W-:Y:S01]  /*38f0*/  CS2R R60, SRZ ;  /* 0x00000000003c7805 */ /* 0x000fe2000001ff00 */
[----:B------:R-:W-:Y:S01]  /*3900*/  CS2R R66, SRZ ;  /* 0x0000000000427805 */ /* 0x000fe2000001ff00 */
[----:B------:R-:W-:Y:S01]  /*3910*/  IADD3 R14, R14, -UR25, -R10 ;  /* 0x800000190e0e7c10 */ /* 0x000fe2000fffe80a */
[----:B------:R4:W-:Y:S01]  /*3920*/  STL [R1+0x38], R10 ;  /* 0x0000380a01007387 */ /* 0x0009e20000100800 */
[----:B------:R-:W-:Y:S01]  /*3930*/  CS2R R64, SRZ ;  /* 0x0000000000407805 */ /* 0x000fe2000001ff00 */
[----:B------:R-:W-:Y:S01]  /*3940*/  CS2R R58, SRZ ;  /* 0x00000000003a7805 */ /* 0x000fe2000001ff00 */
[----:B------:R-:W-:Y:S01]  /*3950*/  IADD3 R4, R14, UR7, RZ ;  /* 0x000000070e047c10 */ /* 0x000fe2000fffe0ff */
[----:B------:R4:W1:Y:S01]  /*3960*/  LDSM.16.M88.4 R172, [R240+0x12000] ;  /* 0x01200000f0ac783b */ /* 0x0008620000000200 */
[----:B------:R-:W-:Y:S01]  /*3970*/  CS2R R56, SRZ ;  /* 0x0000000000387805 */ /* 0x000fe2000001ff00 */
[----:B------:R-:W-:Y:S01]  /*3980*/  CS2R R54, SRZ ;  /* 0x0000000000367805 */ /* 0x000fe2000001ff00 */
[----:B------:R-:W-:Y:S01]  /*3990*/  CS2R R52, SRZ ;  /* 0x0000000000347805 */ /* 0x000fe2000001ff00 */
        /* <DEDUP_REMOVED lines=12> */
[----:B------:R4:W1:Y:S02]  /*3a60*/  LDSM.16.M88.4 R236, [R240+0x16000] ;  /* 0x01600000f0ec783b */ /* 0x0008640000000200 */
[----:B----4-:R-:W-:Y:S01]  /*3a70*/  CS2R R28, SRZ ;  /* 0x00000000001c7805 */ /* 0x010fe2000001ff00 */
[----:B------:R-:W-:Y:S01]  /*3a80*/  CS2R R34, SRZ ;  /* 0x0000000000227805 */ /* 0x000fe2000001ff00 */
[----:B------:R-:W-:Y:S01]  /*3a90*/  CS2R R32, SRZ ;  /* 0x0000000000207805 */ /* 0x000fe2000001ff00 */
[----:B------:R-:W4:Y:S01]  /*3aa0*/  LDSM.16.M88.4 R240, [R240+0x16800] ;  /* 0x01680000f0f0783b */ /* 0x000f220000000200 */
[----:B------:R-:W-:Y:S01]  /*3ab0*/  CS2R R26, SRZ ;  /* 0x00000000001a7805 */ /* 0x000fe2000001ff00 */
[----:B------:R-:W-:Y:S01]  /*3ac0*/  CS2R R24, SRZ ;  /* 0x0000000000187805 */ /* 0x000fe2000001ff00 */
[----:B------:R-:W-:Y:S01]  /*3ad0*/  CS2R R22, SRZ ;  /* 0x0000000000167805 */ /* 0x000fe2000001ff00 */
[----:B------:R1:W-:Y:S01]  /*3ae0*/  STL [R1+0x84], R4 ;  /* 0x0000840401007387 */ /* 0x0003e20000100800 */
[----:B------:R-:W-:Y:S01]  /*3af0*/  CS2R R20, SRZ ;  /* 0x0000000000147805 */ /* 0x000fe2000001ff00 */
[----:B------:R-:W-:-:S02]  /*3b00*/  UMOV UR6, URZ ;  /* 0x0000003f00067c82 */ /* 0x000fc40008000000 */
[----:B------:R-:W-:Y:S01]  /*3b10*/  UISETP.GE.AND UP1, UPT, UR13, UR7, UPT ;  /* 0x000000070d00728c */ /* 0x000fe2000bf26270 */
        /* <DEDUP_REMOVED lines=11> */
[----:B------:R2:W1:Y:S01]  /*3bd0*/  LDSM.16.M88.4 R224, [R11+0x16800] ;  /* 0x016800000be0783b */ /* 0x0004620000000200 */
[----:B---3--:R-:W-:-:S04]  /*3be0*/  @P0 FMUL.FTZ R5, R8, R9 ;  /* 0x0000000908050220 */ /* 0x008fc80000410000 */
[----:B------:R-:W3:Y:S02]  /*3bf0*/  @P0 R2UR UR14, R5 ;  /* 0x00000000050e03c2 */ /* 0x000ee400000e0000 */
[----:B--234-:R-:W-:-:S05]  /*3c00*/  @UP0 UMOV UR6, UR14 ;  /* 0x0000000e00060c82 */ /* 0x01cfca0008000000 */
.L_x_149:
[----:B------:R-:W2:Y:S01]  /*3c10*/  LDL R90, [R1] ;  /* 0x00000000015a7983 */ /* 0x000ea20000100800 */
[----:B------:R-:W-:Y:S01]  /*3c20*/  PLOP3.LUT P4, PT, PT, PT, UP1, 0x80, 0x0 ;  /* 0x000000000000781c */ /* 0x000fe20003f8f018 */
[----:B------:R-:W-:Y:S01]  /*3c30*/  UISETP.GE.AND UP0, UPT, UR8, 0x1, UPT ;  /* 0x000000010800788c */ /* 0x000fe2000bf06270 */
[----:B------:R-:W-:Y:S01]  /*3c40*/  PLOP3.LUT P5, PT, PT, PT, UP1, 0x80, 0x0 ;  /* 0x000000000000781c */ /* 0x000fe20003faf018 */
[----:B------:R-:W3:Y:S01]  /*3c50*/  LDL R244, [R1+0x8] ;  /* 0x0000080001f47983 */ /* 0x000ee20000100800 */
[----:B------:R-:W-:Y:S03]  /*3c60*/  PLOP3.LUT P6, PT, PT, PT, UP1, 0x80, 0x0 ;  /* 0x000000000000781c */ /* 0x000fe60003fcf018 */
[----:B------:R-:W4:Y:S04]  /*3c70*/  LDL R89, [R1+0x4] ;  /* 0x0000040001597983 */ /* 0x000f280000100800 */
[----:B-----5:R-:W5:Y:S04]  /*3c80*/  LDL R99, [R1+0xc] ;  /* 0x00000c0001637983 */ /* 0x020f680000100800 */
[----:B------:R-:W4:Y:S04]  /*3c90*/  LDL R98, [R1+0x18] ;  /* 0x0000180001627983 */ /* 0x000f280000100800 */
[----:B------:R-:W4:Y:S04]  /*3ca0*/  LDL R91, [R1+0x10] ;  /* 0x00001000015b7983 */ /* 0x000f280000100800 */
[----:B------:R-:W4:Y:S04]  /*3cb0*/  LDL R97, [R1+0x14] ;  /* 0x0000140001617983 */ /* 0x000f280000100800 */
[----:B------:R-:W0:Y:S08]  /*3cc0*/  LDGDEPBAR ;  /* 0x00000000000079af */ /* 0x000e300000000000 */
[----:B------:R-:W4:Y:S04]  /*3cd0*/  LDL R88, [R1+0x84] ;  /* 0x0000840001587983 */ /* 0x000f280000100800 */
[----:B------:R-:W4:Y:S04]  /*3ce0*/  LDL R94, [R1+0x38] ;  /* 0x00003800015e7983 */ /* 0x000f280000100800 */
[----:B------:R-:W4:Y:S04]  /*3cf0*/  LDL R92, [R1+0x64] ;  /* 0x00006400015c7983 */ /* 0x000f280000100800 */
[----:B------:R-:W4:Y:S04]  /*3d00*/  LDL R96, [R1+0x3c] ;  /* 0x00003c0001607983 */ /* 0x000f280000100800 */
[----:B------:R-:W4:Y:S01]  /*3d10*/  LDL R95, [R1+0x60] ;  /* 0x00006000015f7983 */ /* 0x000f220000100800 */
[----:B------:R-:W-:Y:S04]  /*3d20*/  DEPBAR.LE SB0, 0x0 ;  /* 0x000080000000791a */ /* 0x000fe80000000000 */
[----:B------:R-:W-:Y:S08]  /*3d30*/  BAR.SYNC.DEFER_BLOCKING 0x0 ;  /* 0x0000000000007b1d */ /* 0x000ff00000010000 */
[----:B------:R-:W-:Y:S08]  /*3d40*/  LDSM.16.M88.4 R84, [R252+0xc000] ;  /* 0x00c00000fc54783b */ /* 0x000ff00000000200 */
[----:B-12---:R-:W-:Y:S08]  /*3d50*/  LDSM.16.M88.4 R8, [R90+0xc000] ;  /* 0x00c000005a08783b */ /* 0x006ff00000000200 */
[----:B---3--:R-:W2:Y:S08]  /*3d60*/  LDSM.16.M88.4 R16, [R244] ;  /* 0x00000000f410783b */ /* 0x008eb00000000200 */
[----:B------:R-:W3:Y:S08]  /*3d70*/  LDSM.16.M88.4 R68, [R90+0xc800] ;  /* 0x00c800005a44783b */ /* 0x000ef00000000200 */
[----:B-----5:R-:W-:Y:S08]  /*3d80*/  LDSM.16.M88.4 R72, [R99] ;  /* 0x000000006348783b */ /* 0x020ff00000000200 */
[----:B----4-:R-:W4:Y:S08]  /*3d90*/  LDSM.16.M88.4 R76, [R89+0xc000] ;  /* 0x00c00000594c783b */ /* 0x010f300000000200 */
[----:B------:R-:W-:Y:S01]  /*3da0*/  LDSM.16.M88.4 R80, [R98] ;  /* 0x000000006250783b */ /* 0x000fe20000000200 */
[----:B------:R-:W-:Y:S01]  /*3db0*/  @P5 ISETP.GE.AND P5, PT, R94, UR7, PT ;  /* 0x000000075e005c0c */ /* 0x000fe2000bfa6270 */
[C---:B-12---:R-:W-:Y:S08]  /*3dc0*/  HMMA.16816.F32.BF16 R4, R16.reuse, R8, RZ ;  /* 0x000000081004723c */ /* 0x046ff000000418ff */
[C---:B------:R-:W-:Y:S08]  /*3dd0*/  HMMA.16816.F32.BF16 R8, R16.reuse, R10, RZ ;  /* 0x0000000a1008723c */ /* 0x040ff000000418ff */
[C---:B---3--:R-:W-:Y:S08]  /*3de0*/  HMMA.16816.F32.BF16 R12, R16.reuse, R68, RZ ;  /* 0x00000044100c723c */ /* 0x048ff000000418ff */
[----:B------:R-:W-:Y:S01]  /*3df0*/  HMMA.16816.F32.BF16 R16, R16, R70, RZ ;  /* 0x000000461010723c */ /* 0x000fe200000418ff */
[----:B------:R-:W1:Y:S07]  /*3e00*/  LDSM.16.M88.4 R68, [R89+0xc800] ;  /* 0x00c800005944783b */ /* 0x000e6e0000000200 */
[C---:B----4-:R-:W-:Y:S08]  /*3e10*/  HMMA.16816.F32.BF16 R4, R72.reuse, R76, R4 ;  /* 0x0000004c4804723c */ /* 0x050ff00000041804 */
[C---:B------:R-:W-:Y:S01]  /*3e20*/  HMMA.16816.F32.BF16 R8, R72.reuse, R78, R8 ;  /* 0x0000004e4808723c */ /* 0x040fe20000041808 */
[----:B------:R-:W2:Y:S07]  /*3e30*/  LDSM.16.M88.4 R76, [R252+0xc800] ;  /* 0x00c80000fc4c783b */ /* 0x000eae0000000200 */
[C---:B-1----:R-:W-:Y:S08]  /*3e40*/  HMMA.16816.F32.BF16 R12, R72.reuse, R68, R12 ;  /* 0x00000044480c723c */ /* 0x042ff0000004180c */
[----:B------:R-:W-:Y:S01]  /*3e50*/  HMMA.16816.F32.BF16 R16, R72, R70, R16 ;  /* 0x000000464810723c */ /* 0x000fe20000041810 */
[----:B------:R-:W-:Y:S07]  /*3e60*/  LDSM.16.M88.4 R68, [R97] ;  /* 0x000000006144783b */ /* 0x000fee0000000200 */
[C---:B------:R-:W-:Y:S01]  /*3e70*/  HMMA.16816.F32.BF16 R4, R80.reuse, R84, R4 ;  /* 0x000000545004723c */ /* 0x040fe20000041804 */
[----:B------:R-:W1:Y:S07]  /*3e80*/  LDSM.16.M88.4 R72, [R91+0xc000] ;  /* 0x00c000005b48783b */ /* 0x000e6e0000000200 */
[C---:B------:R-:W-:Y:S01]  /*3e90*/  HMMA.16816.F32.BF16 R8, R80.reuse, R86, R8 ;  /* 0x000000565008723c */ /* 0x040fe20000041808 */
[----:B------:R-:W3:Y:S07]  /*3ea0*/  LDSM.16.M88.4 R84, [R91+0xc800] ;  /* 0x00c800005b54783b */ /* 0x000eee0000000200 */
[C---:B--2---:R-:W-:Y:S08]  /*3eb0*/  HMMA.16816.F32.BF16 R12, R80.reuse, R76, R12 ;  /* 0x0000004c500c723c */ /* 0x044ff0000004180c */
[----:B------:R-:W-:Y:S01]  /*3ec0*/  HMMA.16816.F32.BF16 R16, R80, R78, R16 ;  /* 0x0000004e5010723c */ /* 0x000fe20000041810 */
[----:B------:R-:W-:Y:S08]  /*3ed0*/  LDSM.16.M88.4 R76, [R244+0x2000] ;  /* 0x00200000f44c783b */ /* 0x000ff00000000200 */
[----:B------:R-:W2:Y:S01]  /*3ee0*/  LDSM.16.M88.4 R80, [R90+0xe000] ;  /* 0x00e000005a50783b */ /* 0x000ea20000000200 */
[C---:B-1----:R-:W-:Y:S08]  /*3ef0*/  HMMA.16816.F32.BF16 R4, R68.reuse, R72, R4 ;  /* 0x000000484404723c */ /* 0x042ff00000041804 */
[C---:B------:R-:W-:Y:S01]  /*3f00*/  HMMA.16816.F32.BF16 R8, R68.reuse, R74, R8 ;  /* 0x0000004a4408723c */ /* 0x040fe20000041808 */
[----:B------:R-:W-:Y:S07]  /*3f10*/  LDSM.16.M88.4 R72, [R99+0x2000] ;  /* 0x002000006348783b */ /* 0x000fee0000000200 */
[C---:B---3--:R-:W-:Y:S08]  /*3f20*/  HMMA.16816.F32.BF16 R12, R68.reuse, R84, R12 ;  /* 0x00000054440c723c */ /* 0x048ff0000004180c */
[----:B------:R-:W-:Y:S01]  /*3f30*/  HMMA.16816.F32.BF16 R16, R68, R86, R16 ;  /* 0x000000564410723c */ /* 0x000fe20000041810 */
[----:B------:R-:W1:Y:S07]  /*3f40*/  LDSM.16.M88.4 R68, [R90+0xe800] ;  /* 0x00e800005a44783b */ /* 0x000e6e0000000200 */
[C---:B--2---:R-:W-:Y:S01]  /*3f50*/  HMMA.16816.F32.BF16 R4, R76.reuse, R80, R4 ;  /* 0x000000504c04723c */ /* 0x044fe20000041804 */
[----:B------:R-:W2:Y:S07]  /*3f60*/  LDSM.16.M88.4 R84, [R89+0xe000] ;  /* 0x00e000005954783b */ /* 0x000eae0000000200 */
[C---:B------:R-:W-:Y:S01]  /*3f70*/  HMMA.16816.F32.BF16 R8, R76.reuse, R82, R8 ;  /* 0x000000524c08723c */ /* 0x040fe20000041808 */
[----:B------:R-:W3:Y:S07]  /*3f80*/  LDSM.16.M88.4 R80, [R89+0xe800] ;  /* 0x00e800005950783b */ /* 0x000eee0000000200 */
[C---:B-1----:R-:W-:Y:S08]  /*3f90*/  HMMA.16816.F32.BF16 R12, R76.reuse, R68, R12 ;  /* 0x000000444c0c723c */ /* 0x042ff0000004180c */
[----:B------:R-:W-:Y:S01]  /*3fa0*/  HMMA.16816.F32.BF16 R16, R76, R70, R16 ;  /* 0x000000464c10723c */ /* 0x000fe20000041810 */
[----:B------:R-:W-:Y:S07]  /*3fb0*/  LDSM.16.M88.4 R68, [R98+0x2000] ;  /* 0x002000006244783b */ /* 0x000fee0000000200 */
[C---:B--2---:R-:W-:Y:S01]  /*3fc0*/  HMMA.16816.F32.BF16 R4, R72.reuse, R84, R4 ;  /* 0x000000544804723c */ /* 0x044fe20000041804 */
[----:B------:R-:W1:Y:S07]  /*3fd0*/  LDSM.16.M88.4 R76, [R252+0xe000] ;  /* 0x00e00000fc4c783b */ /* 0x000e6e0000000200 */
[C---:B------:R-:W-:Y:S01]  /*3fe0*/  HMMA.16816.F32.BF16 R8, R72.reuse, R86, R8 ;  /* 0x000000564808723c */ /* 0x040fe20000041808 */
[----:B------:R-:W2:Y:S07]  /*3ff0*/  LDSM.16.M88.4 R84, [R252+0xe800] ;  /* 0x00e80000fc54783b */ /* 0x000eae0000000200 */
[C---:B---3--:R-:W-:Y:S08]  /*4000*/  HMMA.16816.F32.BF16 R12, R72.reuse, R80, R12 ;  /* 0x00000050480c723c */ /* 0x048ff0000004180c */
[----:B------:R-:W-:Y:S01]  /*4010*/  HMMA.16816.F32.BF16 R16, R72, R82, R16 ;  /* 0x000000524810723c */ /* 0x000fe20000041810 */
[----:B------:R-:W-:Y:S08]  /*4020*/  LDSM.16.M88.4 R72, [R97+0x2000] ;  /* 0x002000006148783b */ /* 0x000ff00000000200 */
[----:B------:R-:W3:Y:S01]  /*4030*/  LDSM.16.M88.4 R80, [R91+0xe000] ;  /* 0x00e000005b50783b */ /* 0x000ee20000000200 */
[C---:B-1----:R-:W-:Y:S08]  /*4040*/  HMMA.16816.F32.BF16 R4, R68.reuse, R76, R4 ;  /* 0x0000004c4404723c */ /* 0x042ff00000041804 */
[C---:B------:R-:W-:Y:S01]  /*4050*/  HMMA.16816.F32.BF16 R8, R68.reuse, R78, R8 ;  /* 0x0000004e4408723c */ /* 0x040fe20000041808 */
[----:B------:R-:W1:Y:S07]  /*4060*/  LDSM.16.M88.4 R76, [R91+0xe800] ;  /* 0x00e800005b4c783b */ /* 0x000e6e0000000200 */
[C---:B--2---:R-:W-:Y:S08]  /*4070*/  HMMA.16816.F32.BF16 R12, R68.reuse, R84, R12 ;  /* 0x00000054440c723c */ /* 0x044ff0000004180c */
[----:B------:R-:W-:Y:S01]  /*4080*/  HMMA.16816.F32.BF16 R16, R68, R86, R16 ;  /* 0x000000564410723c */ /* 0x000fe20000041810 */
[----:B------:R-:W-:Y:S07]  /*4090*/  LDSM.16.M88.4 R84, [R90+0x10000] ;  /* 0x010000005a54783b */ /* 0x000fee0000000200 */
[C---:B---3--:R-:W-:Y:S01]  /*40a0*/  HMMA.16816.F32.BF16 R4, R72.reuse, R80, R4 ;  /* 0x000000504804723c */ /* 0x048fe20000041804 */
[----:B------:R-:W2:Y:S07]  /*40b0*/  LDSM.16.M88.4 R68, [R244+0x4000] ;  /* 0x00400000f444783b */ /* 0x000eae0000000200 */
[C---:B------:R-:W-:Y:S01]  /*40c0*/  HMMA.16816.F32.BF16 R8, R72.reuse, R82, R8 ;  /* 0x000000524808723c */ /* 0x040fe20000041808 */
[----:B------:R3:W4:Y:S07]  /*40d0*/  LDSM.16.M88.4 R80, [R90+0x10800] ;  /* 0x010800005a50783b */ /* 0x00072e0000000200 */
[C---:B-1----:R-:W-:Y:S08]  /*40e0*/  HMMA.16816.F32.BF16 R12, R72.reuse, R76, R12 ;  /* 0x0000004c480c723c */ /* 0x042ff0000004180c */
[----:B------:R-:W-:Y:S01]  /*40f0*/  HMMA.16816.F32.BF16 R16, R72, R78, R16 ;  /* 0x0000004e4810723c */ /* 0x000fe20000041810 */
[----:B------:R-:W-:Y:S08]  /*4100*/  LDSM.16.M88.4 R72, [R99+0x4000] ;  /* 0x004000006348783b */ /* 0x000ff00000000200 */
[----:B---3--:R-:W3:Y:S04]  /*4110*/  LDL R90, [R1+0x68] ;  /* 0x00006800015a7983 */ /* 0x008ee80000100800 */
[----:B------:R-:W1:Y:S01]  /*4120*/  LDSM.16.M88.4 R76, [R89+0x10000] ;  /* 0x01000000594c783b */ /* 0x000e620000000200 */
[C---:B--2---:R-:W-:Y:S08]  /*4130*/  HMMA.16816.F32.BF16 R4, R68.reuse, R84, R4 ;  /* 0x000000544404723c */ /* 0x044ff00000041804 */
[C---:B------:R-:W-:Y:S01]  /*4140*/  HMMA.16816.F32.BF16 R8, R68.reuse, R86, R8 ;  /* 0x000000564408723c */ /* 0x040fe20000041808 */
[----:B------:R-:W2:Y:S07]  /*4150*/  LDSM.16.M88.4 R84, [R89+0x10800] ;  /* 0x010800005954783b */ /* 0x000eae0000000200 */
[C---:B----4-:R-:W-:Y:S08]  /*4160*/  HMMA.16816.F32.BF16 R12, R68.reuse, R80, R12 ;  /* 0x00000050440c723c */ /* 0x050ff0000004180c */
[----:B------:R-:W-:Y:S01]  /*4170*/  HMMA.16816.F32.BF16 R16, R68, R82, R16 ;  /* 0x000000524410723c */ /* 0x000fe20000041810 */
[----:B------:R-:W-:Y:S08]  /*4180*/  LDSM.16.M88.4 R68, [R98+0x4000] ;  /* 0x004000006244783b */ /* 0x000ff00000000200 */
[----:B------:R-:W4:Y:S01]  /*4190*/  LDSM.16.M88.4 R80, [R252+0x10000] ;  /* 0x01000000fc50783b */ /* 0x000f220000000200 */
[C---:B-1----:R-:W-:Y:S08]  /*41a0*/  HMMA.16816.F32.BF16 R4, R72.reuse, R76, R4 ;  /* 0x0000004c4804723c */ /* 0x042ff00000041804 */
[C---:B------:R-:W-:Y:S01]  /*41b0*/  HMMA.16816.F32.BF16 R8, R72.reuse, R78, R8 ;  /* 0x0000004e4808723c */ /* 0x040fe20000041808 */
[----:B------:R-:W1:Y:S07]  /*41c0*/  LDSM.16.M88.4 R76, [R252+0x10800] ;  /* 0x01080000fc4c783b */ /* 0x000e6e0000000200 */
[C---:B--2---:R-:W-:Y:S07]  /*41d0*/  HMMA.16816.F32.BF16 R12, R72.reuse, R84, R12 ;  /* 0x00000054480c723c */ /* 0x044fee000004180c */
[----:B------:R-:W-:Y:S01]  /*41e0*/  IMAD.U32 R84, RZ, RZ, UR8 ;  /* 0x00000008ff547e24 */ /* 0x000fe2000f8e00ff */
[----:B------:R-:W-:Y:S04]  /*41f0*/  HMMA.16816.F32.BF16 R16, R72, R86, R16 ;  /* 0x000000564810723c */ /* 0x000fe80000041810 */
[----:B------:R-:W-:Y:S05]  /*4200*/  IMAD R84, R84, 0x40, R88 ;  /* 0x0000004054547824 */ /* 0x000fea00078e0258 */
[----:B------:R-:W-:Y:S01]  /*4210*/  IADD3 R72, R84, -0x1, RZ ;  /* 0xffffffff54487810 */ /* 0x000fe20007ffe0ff */
[C---:B----4-:R-:W-:Y:S05]  /*4220*/  HMMA.16816.F32.BF16 R4, R68.reuse, R80, R4 ;  /* 0x000000504404723c */ /* 0x050fea0000041804 */
[----:B------:R-:W-:Y:S02]  /*4230*/  ISETP.GE.AND P0, PT, R72, RZ, PT ;  /* 0x000000ff4800720c */ /* 0x000fe40003f06270 */
[----:B------:R-:W-:Y:S01]  /*4240*/  IADD3 R86, R84, 0x8, RZ ;  /* 0x0000000854567810 */ /* 0x000fe20007ffe0ff */
[C---:B------:R-:W-:Y:S01]  /*4250*/  HMMA.16816.F32.BF16 R8, R68.reuse, R82, R8 ;  /* 0x000000524408723c */ /* 0x040fe20000041808 */
[----:B------:R-:W-:Y:S02]  /*4260*/  LDSM.16.M88.4 R80, [R91+0x10000] ;  /* 0x010000005b50783b */ /* 0x000fe40000000200 */
[----:B------:R-:W-:Y:S02]  /*4270*/  ISETP.GE.AND P1, PT, R86, RZ, PT ;  /* 0x000000ff5600720c */ /* 0x000fe40003f26270 */
[C---:B------:R-:W-:Y:S02]  /*4280*/  IADD3 R85, R84.reuse, 0x7, RZ ;  /* 0x0000000754557810 */ /* 0x040fe40007ffe0ff */
[----:B------:R-:W-:Y:S01]  /*4290*/  IABS R88, R84 ;  /* 0x0000005400587213 */ /* 0x000fe20000000000 */
[C---:B-1----:R-:W-:Y:S04]  /*42a0*/  HMMA.16816.F32.BF16 R12, R68.reuse, R76, R12 ;  /* 0x0000004c440c723c */ /* 0x042fe8000004180c */
[C---:B------:R-:W-:Y:S01]  /*42b0*/  @!P0 IADD3 R72, -R84.reuse, 0x1, RZ ;  /* 0x0000000154488810 */ /* 0x040fe20007ffe1ff */
[----:B------:R-:W1:Y:S01]  /*42c0*/  I2F R88, R88 ;  /* 0x0000005800587306 */ /* 0x000e620000201400 */
[----:B------:R-:W-:Y:S02]  /*42d0*/  ISETP.GE.AND P0, PT, R85, RZ, PT ;  /* 0x000000ff5500720c */ /* 0x000fe40003f06270 */
[----:B------:R-:W-:Y:S04]  /*42e0*/  HMMA.16816.F32.BF16 R16, R68, R78, R16 ;  /* 0x0000004e4410723c */ /* 0x000fe80000041810 */
[C---:B------:R-:W-:Y:S02]  /*42f0*/  IADD3 R76, R84.reuse, -0x8, RZ ;  /* 0xfffffff8544c7810 */ /* 0x040fe40007ffe0ff */
[C---:B------:R-:W-:Y:S01]  /*4300*/  IADD3 R77, R84.reuse, -0x9, RZ ;  /* 0xfffffff7544d7810 */ /* 0x040fe20007ffe0ff */
[----:B------:R2:W4:Y:S01]  /*4310*/  I2F R87, R72 ;  /* 0x0000004800577306 */ /* 0x0005220000201400 */
[----:B------:R-:W-:Y:S02]  /*4320*/  @!P1 IADD3 R86, -R84, -0x8, RZ ;  /* 0xfffffff854569810 */ /* 0x000fe40007ffe1ff */
[----:B------:R-:W-:Y:S02]  /*4330*/  ISETP.GE.AND P1, PT, R76, RZ, PT ;  /* 0x000000ff4c00720c */ /* 0x000fe40003f26270 */
[C---:B------:R-:W-:Y:S02]  /*4340*/  @!P0 IADD3 R85, -R84.reuse, -0x7, RZ ;  /* 0xfffffff954558810 */ /* 0x040fe40007ffe1ff */
[----:B------:R-:W-:Y:S02]  /*4350*/  ISETP.GE.AND P0, PT, R77, RZ, PT ;  /* 0x000000ff4d00720c */ /* 0x000fe40003f06270 */
[C---:B------:R-:W-:Y:S01]  /*4360*/  IADD3 R69, R84.reuse, -0x18, RZ ;  /* 0xffffffe854457810 */ /* 0x040fe20007ffe0ff */
[----:B------:R-:W-:Y:S01]  /*4370*/  I2F R89, R85 ;  /* 0x0000005500597306 */ /* 0x000fe20000201400 */
[C---:B------:R-:W-:Y:S02]  /*4380*/  IADD3 R71, R84.reuse, -0x10, RZ ;  /* 0xfffffff054477810 */ /* 0x040fe40007ffe0ff */
[----:B------:R-:W-:Y:S02]  /*4390*/  ISETP.GE.AND P3, PT, R69, RZ, PT ;  /* 0x000000ff4500720c */ /* 0x000fe40003f66270 */
[C---:B------:R-:W-:Y:S02]  /*43a0*/  IADD3 R70, R84.reuse, -0x11, RZ ;  /* 0xffffffef54467810 */ /* 0x040fe40007ffe0ff */
[C---:B------:R-:W-:Y:S02]  /*43b0*/  IADD3 R68, R84.reuse, -0x19, RZ ;  /* 0xffffffe754447810 */ /* 0x040fe40007ffe0ff */
[C---:B------:R-:W-:Y:S01]  /*43c0*/  @!P1 IADD3 R76, -R84.reuse, 0x8, RZ ;  /* 0x00000008544c9810 */ /* 0x040fe20007ffe1ff */
[----:B------:R-:W5:Y:S01]  /*43d0*/  I2F R86, R86 ;  /* 0x0000005600567306 */ /* 0x000f620000201400 */
[----:B------:R-:W-:Y:S02]  /*43e0*/  ISETP.GE.AND P1, PT, R71, RZ, PT ;  /* 0x000000ff4700720c */ /* 0x000fe40003f26270 */
[----:B------:R-:W-:Y:S01]  /*43f0*/  @!P0 IADD3 R77, -R84, 0x9, RZ ;  /* 0x00000009544d8810 */ /* 0x000fe20007ffe1ff */
[----:B--2---:R-:W2:Y:S01]  /*4400*/  LDSM.16.M88.4 R72, [R97+0x4000] ;  /* 0x004000006148783b */ /* 0x004ea20000000200 */
[----:B------:R-:W-:Y:S02]  /*4410*/  ISETP.GE.AND P0, PT, R70, RZ, PT ;  /* 0x000000ff4600720c */ /* 0x000fe40003f06270 */
[----:B------:R-:W-:Y:S02]  /*4420*/  ISETP.GE.AND P2, PT, R68, RZ, PT ;  /* 0x000000ff4400720c */ /* 0x000fe40003f46270 */
[C---:B------:R-:W-:Y:S01]  /*4430*/  @!P3 IADD3 R69, -R84.reuse, 0x18, RZ ;  /* 0x000000185445b810 */ /* 0x040fe20007ffe1ff */
[----:B------:R1:W1:Y:S01]  /*4440*/  I2F R85, R76 ;  /* 0x0000004c00557306 */ /* 0x0002620000201400 */
[----:B------:R-:W-:Y:S03]  /*4450*/  PLOP3.LUT P3, PT, PT, PT, UP1, 0x80, 0x0 ;  /* 0x000000000000781c */ /* 0x000fe60003f6f018 */
[C---:B------:R-:W-:Y:S02]  /*4460*/  @!P1 IADD3 R71, -R84.reuse, 0x10, RZ ;  /* 0x0000001054479810 */ /* 0x040fe40007ffe1ff */
[----:B------:R-:W-:Y:S02]  /*4470*/  PLOP3.LUT P1, PT, PT, PT, UP1, 0x80, 0x0 ;  /* 0x000000000000781c */ /* 0x000fe40003f2f018 */
[C---:B------:R-:W-:Y:S02]  /*4480*/  @!P0 IADD3 R70, -R84.reuse, 0x11, RZ ;  /* 0x0000001154468810 */ /* 0x040fe40007ffe1ff */
[----:B------:R-:W-:Y:S01]  /*4490*/  @!P2 IADD3 R68, -R84, 0x19, RZ ;  /* 0x000000195444a810 */ /* 0x000fe20007ffe1ff */
[----:B------:R-:W-:Y:S01]  /*44a0*/  I2F R78, R71 ;  /* 0x00000047004e7306 */ /* 0x000fe20000201400 */
[C---:B------:R-:W-:Y:S02]  /*44b0*/  FSETP.NEU.FTZ.AND P2, PT, R92.reuse, -INF , PT ;  /* 0xff8000005c00780b */ /* 0x040fe40003f5d000 */
[----:B------:R-:W-:Y:S07]  /*44c0*/  PLOP3.LUT P0, PT, PT, PT, UP1, 0x80, 0x0 ;  /* 0x000000000000781c */ /* 0x000fee0003f0f018 */
[----:B------:R-:W4:Y:S01]  /*44d0*/  I2F R79, R77 ;  /* 0x0000004d004f7306 */ /* 0x000f220000201400 */
[----:B-1----:R-:W-:Y:S05]  /*44e0*/  FMUL.FTZ R76, R92, 1.4426950216293334961 ;  /* 0x3fb8aa3b5c4c7820 */ /* 0x002fea0000410000 */
[----:B------:R-:W-:Y:S04]  /*44f0*/  FSEL R76, R76, RZ, P2 ;  /* 0x000000ff4c4c7208 */ /* 0x000fe80001000000 */
[----:B------:R-:W1:Y:S01]  /*4500*/  I2F R77, R70 ;  /* 0x00000046004d7306 */ /* 0x000e620000201400 */
[C---:B--2---:R-:W-:Y:S09]  /*4510*/  HMMA.16816.F32.BF16 R4, R72.reuse, R80, R4 ;  /* 0x000000504804723c */ /* 0x044ff20000041804 */
[----:B------:R2:W-:Y:S01]  /*4520*/  I2F R81, R69 ;  /* 0x0000004500517306 */ /* 0x0005e20000201400 */
[C---:B------:R-:W-:Y:S09]  /*4530*/  HMMA.16816.F32.BF16 R8, R72.reuse, R82, R8 ;  /* 0x000000524808723c */ /* 0x040ff20000041808 */
[----:B------:R1:W1:Y:S05]  /*4540*/  I2F R80, R68 ;  /* 0x0000004400507306 */ /* 0x00026a0000201400 */
[----:B------:R-:W-:Y:S02]  /*4550*/  FFMA.FTZ R4, R88, -UR6, R4 ;  /* 0x8000000658047c23 */ /* 0x000fe40008010004 */
[----:B----4-:R-:W-:Y:S02]  /*4560*/  FFMA.FTZ R5, R87, -UR6, R5 ;  /* 0x8000000657057c23 */ /* 0x010fe40008010005 */
[----:B-----5:R-:W-:Y:S01]  /*4570*/  FFMA.FTZ R6, R86, -UR6, R6 ;  /* 0x8000000656067c23 */ /* 0x020fe20008010006 */
[----:B------:R-:W-:Y:S01]  /*4580*/  @P0 FSEL R4, R4, -INF , !P5 ;  /* 0xff80000004040808 */ /* 0x000fe20006800000 */
[----:B------:R-:W-:Y:S01]  /*4590*/  FFMA.FTZ R7, R89, -UR6, R7 ;  /* 0x8000000659077c23 */ /* 0x000fe20008010007 */
[----:B--2---:R-:W-:Y:S03]  /*45a0*/  @P1 IADD3 R69, R94, 0x1, RZ ;  /* 0x000000015e451810 */ /* 0x004fe60007ffe0ff */
[----:B------:R-:W-:Y:S01]  /*45b0*/  FFMA.FTZ R8, R85, -UR6, R8 ;  /* 0x8000000655087c23 */ /* 0x000fe20008010008 */
[----:B------:R-:W-:Y:S01]  /*45c0*/  PLOP3.LUT P1, PT, PT, PT, UP1, 0x80, 0x0 ;  /* 0x000000000000781c */ /* 0x000fe20003f2f018 */
[----:B------:R-:W-:Y:S01]  /*45d0*/  FFMA.FTZ R4, R4, c[0x0][0x23c], -R76 ;  /* 0x00008f0004047a23 */ /* 0x000fe2000001084c */
[----:B------:R-:W-:Y:S01]  /*45e0*/  @P4 ISETP.GE.AND P4, PT, R69, UR7, PT ;  /* 0x0000000745004c0c */ /* 0x000fe2000bf86270 */
[----:B------:R-:W-:Y:S01]  /*45f0*/  FFMA.FTZ R10, R88, -UR6, R10 ;  /* 0x80000006580a7c23 */ /* 0x000fe2000801000a */
[----:B------:R-:W-:Y:S01]  /*4600*/  PLOP3.LUT P0, PT, PT, PT, UP1, 0x80, 0x0 ;  /* 0x000000000000781c */ /* 0x000fe20003f0f018 */
[----:B------:R-:W-:Y:S02]  /*4610*/  FFMA.FTZ R9, R79, -UR6, R9 ;  /* 0x800000064f097c23 */ /* 0x000fe40008010009 */
[----:B------:R-:W-:Y:S01]  /*4620*/  FFMA.FTZ R11, R87, -UR6, R11 ;  /* 0x80000006570b7c23 */ /* 0x000fe2000801000b */
[----:B-1----:R1:W2:Y:S07]  /*4630*/  LDSM.16.M88.4 R68, [R91+0x10800] ;  /* 0x010800005b44783b */ /* 0x0022ae0000000200 */
[----:B------:R-:W-:Y:S02]  /*4640*/  @P1 FSEL R5, R5, -INF , !P4 ;  /* 0xff80000005051808 */ /* 0x000fe40006000000 */
[----:B------:R-:W-:Y:S02]  /*4650*/  @P0 FSEL R6, R6, -INF , !P5 ;  /* 0xff80000006060808 */ /* 0x000fe40006800000 */
[----:B------:R-:W-:Y:S01]  /*4660*/  PLOP3.LUT P0, PT, PT, PT, UP1, 0x80, 0x0 ;  /* 0x000000000000781c */ /* 0x000fe20003f0f018 */
[----:B------:R-:W-:Y:S01]  /*4670*/  FFMA.FTZ R5, R5, c[0x0][0x23c], -R76 ;  /* 0x00008f0005057a23 */ /* 0x000fe2000001084c */
[----:B------:R-:W-:Y:S02]  /*4680*/  PLOP3.LUT P1, PT, PT, PT, UP1, 0x80, 0x0 ;  /* 0x000000000000781c */ /* 0x000fe40003f2f018 */
[----:B------:R-:W-:Y:S01]  /*4690*/  PLOP3.LUT P5, PT, PT, PT, UP1, 0x80, 0x0 ;  /* 0x000000000000781c */ /* 0x000fe20003faf018 */
[----:B-1----:R1:W-:Y:S10]  /*46a0*/  MUFU.EX2 R91, R4 ;  /* 0x00000004005b7308 */ /* 0x0023f40000000800 */
[----:B------:R-:W-:Y:S02]  /*46b0*/  @P1 FSEL R7, R7, -INF , !P4 ;  /* 0xff80000007071808 */ /* 0x000fe40006000000 */
[----:B------:R-:W-:Y:S02]  /*46c0*/  PLOP3.LUT P4, PT, PT, PT, UP1, 0x80, 0x0 ;  /* 0x000000000000781c */ /* 0x000fe40003f8f018 */
[----:B------:R-:W-:Y:S01]  /*46d0*/  PLOP3.LUT P1, PT, PT, PT, UP1, 0x80, 0x0 ;  /* 0x000000000000781c */ /* 0x000fe20003f2f018 */
[C---:B--2---:R-:W-:Y:S08]  /*46e0*/  HMMA.16816.F32.BF16 R12, R72.reuse, R68, R12 ;  /* 0x00000044480c723c */ /* 0x044ff0000004180c */
[----:B------:R-:W-:Y:S01]  /*46f0*/  HMMA.16816.F32.BF16 R16, R72, R70, R16 ;  /* 0x000000464810723c */ /* 0x000fe20000041810 */
[----:B------:R-:W2:Y:S04]  /*4700*/  LDL R73, [R1+0x78] ;  /* 0x0000780001497983 */ /* 0x000ea80000100800 */
[----:B------:R-:W4:Y:S11]  /*4710*/  LDL R72, [R1+0x74] ;  /* 0x0000740001487983 */ /* 0x000f360000100800 */
[----:B------:R-:W-:Y:S02]  /*4720*/  FFMA.FTZ R13, R77, -UR6, R13 ;  /* 0x800000064d0d7c23 */ /* 0x000fe4000801000d */
[----:B------:R-:W-:Y:S02]  /*4730*/  FFMA.FTZ R14, R85, -UR6, R14 ;  /* 0x80000006550e7c23 */ /* 0x000fe4000801000e */
[----:B------:R-:W5:Y:S01]  /*4740*/  LDL R85, [R1+0x5c] ;  /* 0x00005c0001557983 */ /* 0x000f620000100800 */
[----:B------:R-:W-:Y:S02]  /*4750*/  FFMA.FTZ R12, R78, -UR6, R12 ;  /* 0x800000064e0c7c23 */ /* 0x000fe4000801000c */
[----:B------:R-:W-:Y:S02]  /*4760*/  FFMA.FTZ R15, R79, -UR6, R15 ;  /* 0x800000064f0f7c23 */ /* 0x000fe4000801000f */
[----:B------:R-:W-:Y:S02]  /*4770*/  FFMA.FTZ R17, R80, -UR6, R17 ;  /* 0x8000000650117c23 */ /* 0x000fe40008010011 */
[----:B------:R-:W-:Y:S02]  /*4780*/  FFMA.FTZ R16, R81, -UR6, R16 ;  /* 0x8000000651107c23 */ /* 0x000fe40008010010 */
[----:B------:R-:W-:Y:S02]  /*4790*/  FFMA.FTZ R18, R78, -UR6, R18 ;  /* 0x800000064e127c23 */ /* 0x000fe40008010012 */
[----:B------:R-:W-:Y:S01]  /*47a0*/  FFMA.FTZ R19, R77, -UR6, R19 ;  /* 0x800000064d137c23 */ /* 0x000fe20008010013 */
[C---:B---3--:R-:W-:Y:S01]  /*47b0*/  FSETP.NEU.FTZ.AND P2, PT, R90.reuse, -INF , PT ;  /* 0xff8000005a00780b */ /* 0x048fe20003f5d000 */
[----:B-1----:R-:W-:Y:S02]  /*47c0*/  FMUL.FTZ R4, R90, 1.4426950216293334961 ;  /* 0x3fb8aa3b5a047820 */ /* 0x002fe40000410000 */
[----:B------:R1:W3:Y:S03]  /*47d0*/  MUFU.EX2 R90, R5 ;  /* 0x00000005005a7308 */ /* 0x0002e60000000800 */
[----:B------:R-:W-:Y:S02]  /*47e0*/  FSEL R4, R4, RZ, P2 ;  /* 0x000000ff04047208 */ /* 0x000fe40001000000 */
[----:B------:R-:W-:Y:S03]  /*47f0*/  PLOP3.LUT P2, PT, PT, PT, UP1, 0x80, 0x0 ;  /* 0x000000000000781c */ /* 0x000fe60003f4f018 */
[--C-:B------:R-:W-:Y:S02]  /*4800*/  FFMA.FTZ R6, R6, c[0x0][0x23c], -R4.reuse ;  /* 0x00008f0006067a23 */ /* 0x100fe40000010804 */
[----:B------:R-:W-:Y:S02]  /*4810*/  FFMA.FTZ R7, R7, c[0x0][0x23c], -R4 ;  /* 0x00008f0007077a23 */ /* 0x000fe40000010804 */
[----:B------:R3:W-:Y:S10]  /*4820*/  MUFU.EX2 R93, R6 ;  /* 0x00000006005d7308 */ /* 0x0007f40000000800 */
[----:B------:R-:W3:Y:S01]  /*4830*/  MUFU.EX2 R92, R7 ;  /* 0x00000007005c7308 */ /* 0x000ee20000000800 */
[C---:B-1----:R-:W-:Y:S02]  /*4840*/  @P3 IADD3 R5, R94.reuse, 0x8, RZ ;  /* 0x000000085e053810 */ /* 0x042fe40007ffe0ff */
[----:B------:R-:W-:Y:S02]  /*4850*/  PLOP3.LUT P3, PT, PT, PT, UP1, 0x80, 0x0 ;  /* 0x000000000000781c */ /* 0x000fe40003f6f018 */
[----:B------:R-:W-:Y:S02]  /*4860*/  @P6 ISETP.GE.AND P6, PT, R5, UR7, PT ;  /* 0x0000000705006c0c */ /* 0x000fe4000bfc6270 */
[----:B------:R-:W-:Y:S02]  /*4870*/  @P2 IADD3 R5, R94, 0x9, RZ ;  /* 0x000000095e052810 */ /* 0x000fe40007ffe0ff */
[----:B------:R-:W-:Y:S02]  /*4880*/  PLOP3.LUT P2, PT, PT, PT, UP1, 0x80, 0x0 ;  /* 0x000000000000781c */ /* 0x000fe40003f4f018 */
[----:B---3--:R-:W-:Y:S05]  /*4890*/  F2FP.BF16.PACK_AB R6, R90, R91 ;  /* 0x0000005b5a06723e */ /* 0x008fea00000010ff */
[----:B------:R-:W-:Y:S02]  /*48a0*/  @P3 ISETP.GE.AND P3, PT, R5, UR7, PT ;  /* 0x0000000705003c0c */ /* 0x000fe4000bf66270 */
[----:B------:R-:W-:Y:S01]  /*48b0*/  @P0 FSEL R8, R8, -INF , !P6 ;  /* 0xff80000008080808 */ /* 0x000fe20007000000 */
[----:B------:R1:W-:Y:S01]  /*48c0*/  STS [R96+0x14000], R6 ;  /* 0x0140000660007388 */ /* 0x0003e20000000800 */
        /* <DEDUP_REMOVED lines=15> */
[----:B------:R-:W-:Y:S04]  /*49c0*/  MUFU.EX2 R86, R9 ;  /* 0x0000000900567308 */ /* 0x000fe80000000800 */
[----:B------:R-:W-:Y:S02]  /*49d0*/  @P1 FSEL R11, R11, -INF , !P3 ;  /* 0xff8000000b0b1808 */ /* 0x000fe40005800000 */
[----:B------:R-:W-:Y:S02]  /*49e0*/  PLOP3.LUT P3, PT, PT, PT, UP1, 0x80, 0x0 ;  /* 0x000000000000781c */ /* 0x000fe40003f6f018 */
[----:B------:R-:W-:Y:S01]  /*49f0*/  @P6 ISETP.GE.AND P6, PT, R5, UR7, PT ;  /* 0x0000000705006c0c */ /* 0x000fe2000bfc6270 */
[----:B------:R-:W-:Y:S01]  /*4a00*/  FFMA.FTZ R11, R11, c[0x0][0x23c], -R4 ;  /* 0x00008f000b0b7a23 */ /* 0x000fe20000010804 */
[----:B------:R-:W-:Y:S01]  /*4a10*/  PLOP3.LUT P1, PT, PT, PT, UP1, 0x80, 0x0 ;  /* 0x000000000000781c */ /* 0x000fe20003f2f018 */
[----:B------:R-:W-:Y:S01]  /*4a20*/  MUFU.EX2 R88, R10 ;  /* 0x0000000a00587308 */ /* 0x000fe20000000800 */
[----:B------:R-:W-:Y:S02]  /*4a30*/  @P0 FSEL R12, R12, -INF , !P5 ;  /* 0xff8000000c0c0808 */ /* 0x000fe40006800000 */
[----:B------:R-:W-:Y:S03]  /*4a40*/  PLOP3.LUT P0, PT, PT, PT, UP1, 0x80, 0x0 ;  /* 0x000000000000781c */ /* 0x000fe60003f0f018 */
[--C-:B------:R-:W-:Y:S02]  /*4a50*/  FFMA.FTZ R12, R12, c[0x0][0x23c], -R76.reuse ;  /* 0x00008f000c0c7a23 */ /* 0x100fe4000001084c */
[----:B------:R-:W-:Y:S02]  /*4a60*/  @P3 IADD3 R5, R94, 0x18, RZ ;  /* 0x000000185e053810 */ /* 0x000fe40007ffe0ff */
[----:B------:R-:W-:Y:S01]  /*4a70*/  @P2 FSEL R13, R13, -INF , !P6 ;  /* 0xff8000000d0d2808 */ /* 0x000fe20007000000 */
[----:B------:R-:W3:Y:S01]  /*4a80*/  MUFU.EX2 R87, R11 ;  /* 0x0000000b00577308 */ /* 0x000ee20000000800 */
[----:B------:R-:W-:Y:S02]  /*4a90*/  PLOP3.LUT P2, PT, PT, PT, UP1, 0x80, 0x0 ;  /* 0x000000000000781c */ /* 0x000fe40003f4f018 */
[----:B------:R-:W-:Y:S01]  /*4aa0*/  @P1 FSEL R14, R14, -INF , !P5 ;  /* 0xff8000000e0e1808 */ /* 0x000fe20006800000 */
[----:B------:R-:W-:Y:S01]  /*4ab0*/  FFMA.FTZ R13, R13, c[0x0][0x23c], -R76 ;  /* 0x00008f000d0d7a23 */ /* 0x000fe2000001084c */
[----:B------:R-:W-:Y:S02]  /*4ac0*/  PLOP3.LUT P1, PT, PT, PT, UP1, 0x80, 0x0 ;  /* 0x000000000000781c */ /* 0x000fe40003f2f018 */
[----:B------:R-:W-:Y:S01]  /*4ad0*/  @P0 FSEL R15, R15, -INF , !P6 ;  /* 0xff8000000f0f0808 */ /* 0x000fe20007000000 */
[--C-:B------:R-:W-:Y:S01]  /*4ae0*/  FFMA.FTZ R14, R14, c[0x0][0x23c], -R4.reuse ;  /* 0x00008f000e0e7a23 */ /* 0x100fe20000010804 */
[----:B------:R-:W-:Y:S01]  /*4af0*/  PLOP3.LUT P0, PT, PT, PT, UP1, 0x80, 0x0 ;  /* 0x000000000000781c */ /* 0x000fe20003f0f018 */
[----:B------:R-:W-:Y:S02]  /*4b00*/  MUFU.EX2 R83, R12 ;  /* 0x0000000c00537308 */ /* 0x000fe40000000800 */
[----:B------:R-:W-:Y:S02]  /*4b10*/  FFMA.FTZ R15, R15, c[0x0][0x23c], -R4 ;  /* 0x00008f000f0f7a23 */ /* 0x000fe40000010804 */
[----:B------:R-:W-:Y:S02]  /*4b20*/  @P2 ISETP.GE.AND P3, PT, R5, UR7, PT ;  /* 0x0000000705002c0c */ /* 0x000fe4000bf66270 */
[----:B------:R-:W-:Y:S02]  /*4b30*/  @P4 IADD3 R5, R94, 0x19, RZ ;  /* 0x000000195e054810 */ /* 0x000fe40007ffe0ff */
[----:B------:R-:W5:Y:S01]  /*4b40*/  LDL R94, [R1+0x58] ;  /* 0x00005800015e7983 */ /* 0x000f620000100800 */
[----:B------:R-:W-:Y:S01]  /*4b50*/  PLOP3.LUT P2, PT, PT, PT, UP1, 0x80, 0x0 ;  /* 0x000000000000781c */ /* 0x000fe20003f4f018 */
[----:B------:R-:W1:Y:S01]  /*4b60*/  MUFU.EX2 R82, R13 ;  /* 0x0000000d00527308 */ /* 0x000e620000000800 */
[----:B------:R-:W-:Y:S02]  /*4b70*/  @P1 ISETP.GE.AND P1, PT, R5, UR7, PT ;  /* 0x0000000705001c0c */ /* 0x000fe4000bf26270 */
[----:B------:R-:W-:Y:S02]  /*4b80*/  F2FP.BF16.PACK_AB R5, R92, R93 ;  /* 0x0000005d5c05723e */ /* 0x000fe400000010ff */
[----:B---3--:R-:W-:Y:S03]  /*4b90*/  F2FP.BF16.PACK_AB R8, R87, R88 ;  /* 0x000000585708723e */ /* 0x008fe600000010ff */
[----:B------:R3:W-:Y:S02]  /*4ba0*/  STS [R96+0x14400], R5 ;  /* 0x0144000560007388 */ /* 0x0007e40000000800 */
[----:B------:R-:W-:Y:S02]  /*4bb0*/  MUFU.EX2 R84, R14 ;  /* 0x0000000e00547308 */ /* 0x000fe40000000800 */
[----:B------:R-:W-:Y:S02]  /*4bc0*/  @P2 FSEL R16, R16, -INF , !P3 ;  /* 0xff80000010102808 */ /* 0x000fe40005800000 */
[----:B------:R-:W-:Y:S02]  /*4bd0*/  @P0 FSEL R17, R17, -INF , !P1 ;  /* 0xff80000011110808 */ /* 0x000fe40004800000 */
[----:B------:R-:W-:Y:S01]  /*4be0*/  PLOP3.LUT P0, PT, PT, PT, UP1, 0x80, 0x0 ;  /* 0x000000000000781c */ /* 0x000fe20003f0f018 */
[--C-:B------:R-:W-:Y:S01]  /*4bf0*/  FFMA.FTZ R16, R16, c[0x0][0x23c], -R76.reuse ;  /* 0x00008f0010107a23 */ /* 0x100fe2000001084c */
[----:B------:R-:W-:Y:S01]  /*4c00*/  PLOP3.LUT P2, PT, PT, PT, UP1, 0x80, 0x0 ;  /* 0x000000000000781c */ /* 0x000fe20003f4f018 */
[----:B------:R-:W-:Y:S01]  /*4c10*/  FFMA.FTZ R76, R17, c[0x0][0x23c], -R76 ;  /* 0x00008f00114c7a23 */ /* 0x000fe2000001084c */
[----:B------:R-:W3:Y:S01]  /*4c20*/  MUFU.EX2 R81, R15 ;  /* 0x0000000f00517308 */ /* 0x000ee20000000800 */
[----:B-1----:R-:W-:Y:S08]  /*4c30*/  F2FP.BF16.PACK_AB R7, R82, R83 ;  /* 0x000000535207723e */ /* 0x002ff000000010ff */
[----:B------:R-:W-:Y:S01]  /*4c40*/  @P0 FSEL R19, R19, -INF , !P1 ;  /* 0xff80000013130808 */ /* 0x000fe20004800000 */
[----:B------:R-:W-:Y:S01]  /*4c50*/  MUFU.EX2 R79, R16 ;  /* 0x00000010004f7308 */ /* 0x000fe20000000800 */
[----:B------:R-:W-:Y:S05]  /*4c60*/  @P2 FSEL R18, R18, -INF , !P3 ;  /* 0xff80000012122808 */ /* 0x000fea0005800000 */
[--C-:B------:R-:W-:Y:S02]  /*4c70*/  FFMA.FTZ R18, R18, c[0x0][0x23c], -R4.reuse ;  /* 0x00008f0012127a23 */ /* 0x100fe40000010804 */
[----:B------:R-:W-:Y:S02]  /*4c80*/  FFMA.FTZ R4, R19, c[0x0][0x23c], -R4 ;  /* 0x00008f0013047a23 */ /* 0x000fe40000010804 */
[----:B------:R-:W1:Y:S01]  /*4c90*/  MUFU.EX2 R76, R76 ;  /* 0x0000004c004c7308 */ /* 0x000e620000000800 */
[----:B---3--:R-:W-:Y:S09]  /*4ca0*/  F2FP.BF16.PACK_AB R6, R81, R84 ;  /* 0x000000545106723e */ /* 0x008ff200000010ff */
[----:B------:R3:W-:Y:S10]  /*4cb0*/  MUFU.EX2 R77, R4 ;  /* 0x00000004004d7308 */ /* 0x0007f40000000800 */
[----:B------:R-:W3:Y:S01]  /*4cc0*/  MUFU.EX2 R78, R18 ;  /* 0x00000012004e7308 */ /* 0x000ee20000000800 */
[----:B-1----:R-:W-:Y:S02]  /*4cd0*/  F2FP.BF16.PACK_AB R5, R76, R79 ;  /* 0x0000004f4c05723e */ /* 0x002fe400000010ff */
[----:B---3--:R-:W-:Y:S05]  /*4ce0*/  F2FP.BF16.PACK_AB R4, R86, R89 ;  /* 0x000000595604723e */ /* 0x008fea00000010ff */
[----:B------:R1:W-:Y:S04]  /*4cf0*/  STS [R95+0x14000], R4 ;  /* 0x014000045f007388 */ /* 0x0003e80000000800 */
[----:B------:R-:W-:Y:S01]  /*4d00*/  STS [R95+0x14400], R8 ;  /* 0x014400085f007388 */ /* 0x000fe20000000800 */
[----:B-1----:R-:W-:Y:S02]  /*4d10*/  F2FP.BF16.PACK_AB R4, R77, R78 ;  /* 0x0000004e4d04723e */ /* 0x002fe400000010ff */
[----:B--2---:R-:W-:Y:S04]  /*4d20*/  IADD3 R74, P0, R73, UR12, RZ ;  /* 0x0000000c494a7c10 */ /* 0x004fe8000ff1e0ff */
[----:B----4-:R-:W-:Y:S02]  /*4d30*/  IADD3.X R75, R72, UR11, RZ, P0, !PT ;  /* 0x0000000b484b7c10 */ /* 0x010fe400087fe4ff */
[----:B------:R-:W-:Y:S03]  /*4d40*/  PLOP3.LUT P0, PT, PT, PT, UP0, 0x80, 0x0 ;  /* 0x000000000000781c */ /* 0x000fe60003f0f008 */
[----:B------:R-:W2:Y:S04]  /*4d50*/  LDG.E R73, [R74.64] ;  /* 0x000000044a497981 */ /* 0x000ea8000c1e1900 */
[----:B------:R-:W3:Y:S04]  /*4d60*/  LDG.E R72, [R74.64+0x20] ;  /* 0x000020044a487981 */ /* 0x000ee8000c1e1900 */
[----:B-----5:R-:W-:Y:S04]  /*4d70*/  STS [R94+0x14000], R7 ;  /* 0x014000075e007388 */ /* 0x020fe80000000800 */
[----:B------:R-:W-:Y:S04]  /*4d80*/  STS [R94+0x14400], R6 ;  /* 0x014400065e007388 */ /* 0x000fe80000000800 */
[----:B------:R-:W-:Y:S04]  /*4d90*/  STS [R85+0x14000], R5 ;  /* 0x0140000555007388 */ /* 0x000fe80000000800 */
[----:B------:R-:W-:Y:S04]  /*4da0*/  STS [R85+0x14400], R4 ;  /* 0x0144000455007388 */ /* 0x000fe80000000800 */
[----:B------:R-:W1:Y:S08]  /*4db0*/  LDSM.16.M88.4 R16, [R244+0x6000] ;  /* 0x00600000f410783b */ /* 0x000e700000000200 */
[----:B------:R-:W4:Y:S01]  /*4dc0*/  LDSM.16.M88.4 R68, [R99+0x6000] ;  /* 0x006000006344783b */ /* 0x000f220000000200 */
[C---:B-1----:R-:W-:Y:S08]  /*4dd0*/  HMMA.16816.F32.BF16 R4, R16.reuse, R148, RZ ;  /* 0x000000941004723c */ /* 0x042ff000000418ff */
[C---:B------:R-:W-:Y:S08]  /*4de0*/  HMMA.16816.F32.BF16 R8, R16.reuse, R150, RZ ;  /* 0x000000961008723c */ /* 0x040ff000000418ff */
[C---:B------:R-:W-:Y:S08]  /*4df0*/  HMMA.16816.F32.BF16 R12, R16.reuse, R152, RZ ;  /* 0x00000098100c723c */ /* 0x040ff000000418ff */
[----:B------:R-:W-:Y:S08]  /*4e00*/  HMMA.16816.F32.BF16 R16, R16, R154, RZ ;  /* 0x0000009a1010723c */ /* 0x000ff000000418ff */
[C---:B----4-:R-:W-:Y:S08]  /*4e10*/  HMMA.16816.F32.BF16 R4, R68.reuse, R156, R4 ;  /* 0x0000009c4404723c */ /* 0x050ff00000041804 */
        /* <DEDUP_REMOVED lines=53> */
[----:B---3--:R-:W-:Y:S03]  /*5170*/  FADD.FTZ R6, -R72, R6 ;  /* 0x0000000648067221 */ /* 0x008fe60000010100 */
[C---:B--2---:R-:W-:Y:S02]  /*5180*/  FADD.FTZ R68, -R73.reuse, R4 ;  /* 0x0000000449447221 */ /* 0x044fe40000010100 */
[----:B------:R-:W-:Y:S03]  /*5190*/  FADD.FTZ R4, -R73, R5 ;  /* 0x0000000549047221 */ /* 0x000fe60000010100 */
[----:B------:R-:W-:Y:S02]  /*51a0*/  FMUL.FTZ R5, R91, R68 ;  /* 0x000000445b057220 */ /* 0x000fe40000410000 */
[----:B------:R-:W-:Y:S02]  /*51b0*/  FMUL.FTZ R4, R90, R4 ;  /* 0x000000045a047220 */ /* 0x000fe40000410000 */
[C---:B------:R-:W-:Y:S01]  /*51c0*/  FADD.FTZ R8, -R73.reuse, R8 ;  /* 0x0000000849087221 */ /* 0x040fe20000010100 */
[----:B------:R-:W2:Y:S01]  /*51d0*/  LDL.LU.64 R90, [R1+0x30] ;  /* 0x00003000015a7983 */ /* 0x000ea20000300a00 */
        /* <DEDUP_REMOVED lines=10> */
[----:B------:R-:W-:Y:S02]  /*5280*/  FADD.FTZ R8, -R73, R13 ;  /* 0x0000000d49087221 */ /* 0x000fe40000010100 */
[----:B------:R-:W-:Y:S02]  /*5290*/  FMUL.FTZ R9, R86, R9 ;  /* 0x0000000956097220 */ /* 0x000fe40000410000 */
[----:B------:R-:W-:Y:S02]  /*52a0*/  FADD.FTZ R10, -R72, R10 ;  /* 0x0000000a480a7221 */ /* 0x000fe40000010100 */
[----:B------:R-:W-:Y:S01]  /*52b0*/  FMUL.FTZ R5, R83, R5 ;  /* 0x0000000553057220 */ /* 0x000fe20000410000 */
[----:B------:R-:W-:Y:S01]  /*52c0*/  F2FP.BF16.PACK_AB R9, R9, R68 ;  /* 0x000000440909723e */ /* 0x000fe200000010ff */
[----:B------:R-:W-:Y:S02]  /*52d0*/  FMUL.FTZ R8, R82, R8 ;  /* 0x0000000852087220 */ /* 0x000fe40000410000 */
[----:B------:R-:W-:Y:S02]  /*52e0*/  FMUL.FTZ R13, R88, R10 ;  /* 0x0000000a580d7220 */ /* 0x000fe40000410000 */
[----:B------:R-:W-:Y:S01]  /*52f0*/  FADD.FTZ R10, -R72, R14 ;  /* 0x0000000e480a7221 */ /* 0x000fe20000010100 */
[----:B------:R-:W-:Y:S01]  /*5300*/  F2FP.BF16.PACK_AB R8, R8, R5 ;  /* 0x000000050808723e */ /* 0x000fe200000010ff */
[----:B-1----:R-:W-:Y:S02]  /*5310*/  FMUL.FTZ R4, R79, R16 ;  /* 0x000000104f047220 */ /* 0x002fe40000410000 */
[----:B------:R-:W-:Y:S02]  /*5320*/  FMUL.FTZ R16, R93, R6 ;  /* 0x000000065d107220 */ /* 0x000fe40000410000 */
[C---:B------:R-:W-:Y:S01]  /*5330*/  FADD.FTZ R6, -R72.reuse, R11 ;  /* 0x0000000b48067221 */ /* 0x040fe20000010100 */
[----:B------:R-:W-:Y:S01]  /*5340*/  F2FP.BF16.PACK_AB R7, R7, R4 ;  /* 0x000000040707723e */ /* 0x000fe200000010ff */
[----:B------:R-:W-:Y:S01]  /*5350*/  FADD.FTZ R5, -R72, R15 ;  /* 0x0000000f48057221 */ /* 0x000fe20000010100 */
[----:B------:R-:W-:Y:S01]  /*5360*/  F2FP.BF16.PACK_AB R4, R12, R16 ;  /* 0x000000100c04723e */ /* 0x000fe200000010ff */
[----:B------:R-:W-:Y:S02]  /*5370*/  FMUL.FTZ R6, R87, R6 ;  /* 0x0000000657067220 */ /* 0x000fe40000410000 */
[----:B------:R-:W-:Y:S02]  /*5380*/  FMUL.FTZ R10, R84, R10 ;  /* 0x0000000a540a7220 */ /* 0x000fe40000410000 */
[----:B------:R1:W-:Y:S01]  /*5390*/  STS [R96+0x12400], R4 ;  /* 0x0124000460007388 */ /* 0x0003e20000000800 */
[----:B------:R-:W-:Y:S01]  /*53a0*/  F2FP.BF16.PACK_AB R6, R6, R13 ;  /* 0x0000000d0606723e */ /* 0x000fe200000010ff */
[----:B------:R-:W-:Y:S02]  /*53b0*/  FMUL.FTZ R5, R81, R5 ;  /* 0x0000000551057220 */ /* 0x000fe40000410000 */
[----:B------:R-:W-:Y:S01]  /*53c0*/  STS [R95+0x12000], R9 ;  /* 0x012000095f007388 */ /* 0x000fe20000000800 */
[C---:B------:R-:W-:Y:S02]  /*53d0*/  FADD.FTZ R12, -R72.reuse, R18 ;  /* 0x00000012480c7221 */ /* 0x040fe40000010100 */
[----:B------:R-:W-:Y:S01]  /*53e0*/  FADD.FTZ R11, -R72, R19 ;  /* 0x00000013480b7221 */ /* 0x000fe20000010100 */
[----:B------:R-:W-:Y:S01]  /*53f0*/  STS [R95+0x12400], R6 ;  /* 0x012400065f007388 */ /* 0x000fe20000000800 */
[----:B------:R-:W-:Y:S01]  /*5400*/  F2FP.BF16.PACK_AB R5, R5, R10 ;  /* 0x0000000a0505723e */ /* 0x000fe200000010ff */
[----:B------:R-:W-:Y:S02]  /*5410*/  FMUL.FTZ R12, R78, R12 ;  /* 0x0000000c4e0c7220 */ /* 0x000fe40000410000 */
[----:B------:R-:W-:Y:S01]  /*5420*/  STS [R94+0x12000], R8 ;  /* 0x012000085e007388 */ /* 0x000fe20000000800 */
[----:B------:R-:W-:Y:S03]  /*5430*/  FMUL.FTZ R11, R77, R11 ;  /* 0x0000000b4d0b7220 */ /* 0x000fe60000410000 */
[----:B------:R3:W-:Y:S04]  /*5440*/  STS [R94+0x12400], R5 ;  /* 0x012400055e007388 */ /* 0x0007e80000000800 */
[----:B------:R-:W-:Y:S01]  /*5450*/  STS [R85+0x12000], R7 ;  /* 0x0120000755007388 */ /* 0x000fe20000000800 */
[----:B-1----:R-:W-:Y:S05]  /*5460*/  F2FP.BF16.PACK_AB R4, R11, R12 ;  /* 0x0000000c0b04723e */ /* 0x002fea00000010ff */
[----:B------:R-:W-:Y:S04]  /*5470*/  STS [R85+0x12400], R4 ;  /* 0x0124000455007388 */ /* 0x000fe80000000800 */
[----:B------:R-:W-:Y:S01]  /*5480*/  BAR.SYNC.DEFER_BLOCKING 0x0 ;  /* 0x0000000000007b1d */ /* 0x000fe20000010000 */
[----:B---3--:R-:W-:Y:S04]  /*5490*/  IMAD.MOV.U32 R94, RZ, RZ, c[0x0][0x22c] ;  /* 0x00008b00ff5e7624 */ /* 0x008fe800078e00ff */
[----:B------:R-:W-:Y:S04]  /*54a0*/  IMAD R94, R94, c[0x0][0x1c0], RZ ;  /* 0x000070005e5e7a24 */ /* 0x000fe800078e02ff */
[----:B------:R-:W-:Y:S01]  /*54b0*/  IMAD.U32 R88, R94, -0x40, RZ ;  /* 0xffffffc05e587824 */ /* 0x000fe200078e00ff */
[----:B------:R-:W-:Y:S08]  /*54c0*/  LDSM.16.MT88.4 R4, [R3+0x14000] ;  /* 0x014000000304783b */ /* 0x000ff00000004200 */
[----:B------:R-:W1:Y:S08]  /*54d0*/  LDSM.16.MT88.4 R8, [R0+0x6000] ;  /* 0x006000000008783b */ /* 0x000e700000004200 */
[----:B------:R-:W3:Y:S08]  /*54e0*/  LDSM.16.MT88.4 R12, [R2+0x14000] ;  /* 0x01400000020c783b */ /* 0x000ef00000004200 */
[----:B------:R-:W4:Y:S08]  /*54f0*/  LDSM.16.MT88.4 R16, [R0+0x8000] ;  /* 0x008000000010783b */ /* 0x000f300000004200 */
[----:B------:R-:W5:Y:S08]  /*5500*/  LDSM.16.MT88.4 R68, [R0+0xa000] ;  /* 0x00a000000044783b */ /* 0x000f700000004200 */
[----:B------:R-:W-:Y:S01]  /*5510*/  LDSM.16.MT88.4 R72, [R3+0x14800] ;  /* 0x014800000348783b */ /* 0x000fe20000004200 */
[-C--:B-1----:R-:W-:Y:S07]  /*5520*/  HMMA.16816.F32.BF16 R20, R4, R8.reuse, R20 ;  /* 0x000000080414723c */ /* 0x082fee0000041814 */
[----:B------:R-:W1:Y:S01]  /*5530*/  LDSM.16.MT88.4 R76, [R0+0x6800] ;  /* 0x00680000004c783b */ /* 0x000e620000004200 */
[C---:B---3--:R-:W-:Y:S07]  /*5540*/  HMMA.16816.F32.BF16 R24, R12.reuse, R8, R24 ;  /* 0x000000080c18723c */ /* 0x048fee0000041818 */
[----:B------:R-:W3:Y:S01]  /*5550*/  LDSM.16.MT88.4 R80, [R2+0x14800] ;  /* 0x014800000250783b */ /* 0x000ee20000004200 */
[-C--:B------:R-:W-:Y:S07]  /*5560*/  HMMA.16816.F32.BF16 R28, R12, R10.reuse, R28 ;  /* 0x0000000a0c1c723c */ /* 0x080fee000004181c */
[----:B------:R-:W-:Y:S01]  /*5570*/  LDSM.16.MT88.4 R84, [R0+0x9800] ;  /* 0x009800000054783b */ /* 0x000fe20000004200 */
[C---:B------:R-:W-:Y:S07]  /*5580*/  HMMA.16816.F32.BF16 R32, R4.reuse, R10, R32 ;  /* 0x0000000a0420723c */ /* 0x040fee0000041820 */
[----:B------:R-:W1:Y:S01]  /*5590*/  LDSM.16.MT88.4 R8, [R0+0x8800] ;  /* 0x008800000008783b */ /* 0x000e620000004200 */
        /* <DEDUP_REMOVED lines=8> */
[----:B------:R-:W4:Y:S07]  /*5620*/  LDSM.16.MT88.4 R12, [R0+0xa800] ;  /* 0x00a80000000c783b */ /* 0x000f2e0000004200 */
[----:B------:R-:W-:Y:S01]  /*5630*/  HMMA.16816.F32.BF16 R64, R4, R70, R64 ;  /* 0x000000460440723c */ /* 0x000fe20000041840 */
[----:B------:R-:W5:Y:S07]  /*5640*/  LDSM.16.MT88.4 R4, [R3+0x15000] ;  /* 0x015000000304783b */ /* 0x000f6e0000004200 */
[-C--:B-1----:R-:W-:Y:S01]  /*5650*/  HMMA.16816.F32.BF16 R20, R72, R76.reuse, R20 ;  /* 0x0000004c4814723c */ /* 0x082fe20000041814 */
[----:B------:R-:W1:Y:S07]  /*5660*/  LDSM.16.MT88.4 R68, [R2+0x15000] ;  /* 0x015000000244783b */ /* 0x000e6e0000004200 */
[C---:B---3--:R-:W-:Y:S08]  /*5670*/  HMMA.16816.F32.BF16 R24, R80.reuse, R76, R24 ;  /* 0x0000004c5018723c */ /* 0x048ff00000041818 */
[-C--:B------:R-:W-:Y:S08]  /*5680*/  HMMA.16816.F32.BF16 R28, R80, R78.reuse, R28 ;  /* 0x0000004e501c723c */ /* 0x080ff0000004181c */
[C---:B------:R-:W-:Y:S01]  /*5690*/  HMMA.16816.F32.BF16 R32, R72.reuse, R78, R32 ;  /* 0x0000004e4820723c */ /* 0x040fe20000041820 */
[----:B------:R-:W3:Y:S07]  /*56a0*/  LDSM.16.MT88.4 R76, [R0+0x9000] ;  /* 0x00900000004c783b */ /* 0x000eee0000004200 */
[-C--:B------:R-:W-:Y:S08]  /*56b0*/  HMMA.16816.F32.BF16 R36, R72, R8.reuse, R36 ;  /* 0x000000084824723c */ /* 0x080ff00000041824 */
[C---:B------:R-:W-:Y:S08]  /*56c0*/  HMMA.16816.F32.BF16 R40, R80.reuse, R8, R40 ;  /* 0x000000085028723c */ /* 0x040ff00000041828 */
[-C--:B------:R-:W-:Y:S08]  /*56d0*/  HMMA.16816.F32.BF16 R44, R80, R10.reuse, R44 ;  /* 0x0000000a502c723c */ /* 0x080ff0000004182c */
[C---:B------:R-:W-:Y:S01]  /*56e0*/  HMMA.16816.F32.BF16 R48, R72.reuse, R10, R48 ;  /* 0x0000000a4830723c */ /* 0x040fe20000041830 */
[----:B------:R-:W1:Y:S07]  /*56f0*/  LDSM.16.MT88.4 R8, [R0+0xb000] ;  /* 0x00b000000008783b */ /* 0x000e6e0000004200 */
[-C--:B----4-:R-:W-:Y:S08]  /*5700*/  HMMA.16816.F32.BF16 R52, R72, R12.reuse, R52 ;  /* 0x0000000c4834723c */ /* 0x090ff00000041834 */
[C---:B------:R-:W-:Y:S08]  /*5710*/  HMMA.16816.F32.BF16 R56, R80.reuse, R12, R56 ;  /* 0x0000000c5038723c */ /* 0x040ff00000041838 */
[-C--:B------:R-:W-:Y:S01]  /*5720*/  HMMA.16816.F32.BF16 R60, R80, R14.reuse, R60 ;  /* 0x0000000e503c723c */ /* 0x080fe2000004183c */
[----:B------:R-:W-:Y:S07]  /*5730*/  LDSM.16.MT88.4 R80, [R2+0x15800] ;  /* 0x015800000250783b */ /* 0x000fee0000004200 */
[----:B------:R-:W-:Y:S01]  /*5740*/  HMMA.16816.F32.BF16 R64, R72, R14, R64 ;  /* 0x0000000e4840723c */ /* 0x000fe20000041840 */
[----:B------:R-:W-:Y:S07]  /*5750*/  LDSM.16.MT88.4 R12, [R3+0x15800] ;  /* 0x01580000030c783b */ /* 0x000fee0000004200 */
[-C--:B-----5:R-:W-:Y:S01]  /*5760*/  HMMA.16816.F32.BF16 R20, R4, R16.reuse, R20 ;  /* 0x000000100414723c */ /* 0x0a0fe20000041814 */
[----:B------:R-:W4:Y:S07]  /*5770*/  LDSM.16.MT88.4 R72, [R0+0x7800] ;  /* 0x007800000048783b */ /* 0x000f2e0000004200 */
[C---:B-1----:R-:W-:Y:S08]  /*5780*/  HMMA.16816.F32.BF16 R24, R68.reuse, R16, R24 ;  /* 0x000000104418723c */ /* 0x042ff00000041818 */
[-C--:B------:R-:W-:Y:S08]  /*5790*/  HMMA.16816.F32.BF16 R28, R68, R18.reuse, R28 ;  /* 0x00000012441c723c */ /* 0x080ff0000004181c */
[C---:B------:R-:W-:Y:S01]  /*57a0*/  HMMA.16816.F32.BF16 R32, R4.reuse, R18, R32 ;  /* 0x000000120420723c */ /* 0x040fe20000041820 */
[----:B------:R-:W1:Y:S07]  /*57b0*/  LDSM.16.MT88.4 R16, [R0+0xb800] ;  /* 0x00b800000010783b */ /* 0x000e6e0000004200 */
[-C--:B---3--:R-:W-:Y:S01]  /*57c0*/  HMMA.16816.F32.BF16 R36, R4, R76.reuse, R36 ;  /* 0x0000004c0424723c */ /* 0x088fe20000041824 */
[----:B------:R-:W-:Y:S07]  /*57d0*/  BAR.SYNC.DEFER_BLOCKING 0x0 ;  /* 0x0000000000007b1d */ /* 0x000fee0000010000 */
[C---:B------:R-:W-:Y:S08]  /*57e0*/  HMMA.16816.F32.BF16 R40, R68.reuse, R76, R40 ;  /* 0x0000004c4428723c */ /* 0x040ff00000041828 */
[-C--:B------:R-:W-:Y:S08]  /*57f0*/  HMMA.16816.F32.BF16 R44, R68, R78.reuse, R44 ;  /* 0x0000004e442c723c */ /* 0x080ff0000004182c */
[C---:B------:R-:W-:Y:S08]  /*5800*/  HMMA.16816.F32.BF16 R48, R4.reuse, R78, R48 ;  /* 0x0000004e0430723c */ /* 0x040ff00000041830 */
[-C--:B------:R-:W-:Y:S08]  /*5810*/  HMMA.16816.F32.BF16 R52, R4, R8.reuse, R52 ;  /* 0x000000080434723c */ /* 0x080ff00000041834 */
[C---:B------:R-:W-:Y:S08]  /*5820*/  HMMA.16816.F32.BF16 R56, R68.reuse, R8, R56 ;  /* 0x000000084438723c */ /* 0x040ff00000041838 */
[-C--:B------:R-:W-:Y:S08]  /*5830*/  HMMA.16816.F32.BF16 R60, R68, R10.reuse, R60 ;  /* 0x0000000a443c723c */ /* 0x080ff0000004183c */
[----:B------:R-:W-:Y:S07]  /*5840*/  HMMA.16816.F32.BF16 R64, R4, R10, R64 ;  /* 0x0000000a0440723c */ /* 0x000fee0000041840 */
[C---:B--2---:R-:W-:Y:S01]  /*5850*/  LEA R5, P1, R88.reuse, R90, 0x2 ;  /* 0x0000005a58057211 */ /* 0x044fe200078210ff */
[-C--:B----4-:R-:W-:Y:S05]  /*5860*/  HMMA.16816.F32.BF16 R20, R12, R72.reuse, R20 ;  /* 0x000000480c14723c */ /* 0x090fea0000041814 */
        /* <DEDUP_REMOVED lines=12> */
[-C--:B-1----:R-:W-:Y:S08]  /*5930*/  HMMA.16816.F32.BF16 R52, R12, R16.reuse, R52 ;  /* 0x000000100c34723c */ /* 0x082ff00000041834 */
[C---:B------:R-:W-:Y:S08]  /*5940*/  HMMA.16816.F32.BF16 R56, R80.reuse, R16, R56 ;  /* 0x000000105038723c */ /* 0x040ff00000041838 */
[-C--:B------:R-:W-:Y:S08]  /*5950*/  HMMA.16816.F32.BF16 R60, R80, R18.reuse, R60 ;  /* 0x00000012503c723c */ /* 0x080ff0000004183c */
[----:B------:R-:W-:Y:S01]  /*5960*/  HMMA.16816.F32.BF16 R64, R12, R18, R64 ;  /* 0x000000120c40723c */ /* 0x000fe20000041840 */
[----:B------:R-:W-:-:S07]  /*5970*/  @!P0 BRA `(.L_x_147) ;  /* 0x0000036000008947 */ /* 0x000fce0003800000 */
[----:B--2---:R-:W2:Y:S01]  /*5980*/  LDL.64 R92, [R1+0x50] ;  /* 0x00005000015c7983 */ /* 0x004ea20000100a00 */
        /* <DEDUP_REMOVED lines=53> */
.L_x_147:
[----:B-12---:R-:W2:Y:S01]  /*5ce0*/  LDL R5, [R1+0x1c] ;  /* 0x00001c0001057983 */ /* 0x006ea20000100800 */
        /* <DEDUP_REMOVED lines=417> */
.L_x_148:
        /* <DEDUP_REMOVED lines=171> */
.L_x_150:
        /* <DEDUP_REMOVED lines=18> */
.L_x_151:
        /* <DEDUP_REMOVED lines=55> */
.L_x_153:
[----:B------:R-:W-:Y:S05]  /*8640*/  BSYNC B0 ;  /* 0x0000000000007941 */ /* 0x000fea0003800000 */
.L_x_152:
        /* <DEDUP_REMOVED lines=19> */
.L_x_155:
[----:B------:R-:W-:Y:S05]  /*8780*/  BSYNC B0 ;  /* 0x0000000000007941 */ /* 0x000fea0003800000 */
.L_x_154:
        /* <DEDUP_REMOVED lines=29> */
.L_x_157:
[----:B------:R-:W-:Y:S05]  /*8960*/  BSYNC B0 ;  /* 0x0000000000007941 */ /* 0x000fea0003800000 */
.L_x_156:
        /* <DEDUP_REMOVED lines=18> */
.L_x_130:
        /* <DEDUP_REMOVED lines=20> */
.L_x_159:
        /* <DEDUP_REMOVED lines=18> */
.L_x_160:
        /* <DEDUP_REMOVED lines=43> */
.L_x_162:
[----:B-1----:R-:W-:Y:S05]  /*8fa0*/  BSYNC B0 ;  /* 0x0000000000007941 */ /* 0x002fea0003800000 */
.L_x_161:
        /* <DEDUP_REMOVED lines=19> */
.L_x_164:
[----:B------:R-:W-:Y:S05]  /*90e0*/  BSYNC B0 ;  /* 0x0000000000007941 */ /* 0x000fea0003800000 */
.L_x_163:
        /* <DEDUP_REMOVED lines=29> */
.L_x_166:
[----:B------:R-:W-:Y:S05]  /*92c0*/  BSYNC B0 ;  /* 0x0000000000007941 */ /* 0x000fea0003800000 */
.L_x_165:
        /* <DEDUP_REMOVED lines=16> */
.L_x_158:
[----:B------:R-:W-:Y:S05]  /*93d0*/  BSYNC B1 ;  /* 0x0000000000017941 */ /* 0x000fea0003800000 */
.L_x_125:
        /* <DEDUP_REMOVED lines=11> */
.L_x_167:
[----:B------:R-:W-:Y:S05]  /*9490*/  EXIT ;  /* 0x000000000000794d */ /* 0x000fea0003800000 */
.L_x_169:
        /* <DEDUP_REMOVED lines=14> */
.L_x_1581:


//--------------------- .text._ZN5flash44flash_bwd_dq_dk_dv_loop_seqk_parallel_kernelI23Flash_bwd_kernel_traitsILi192ELi64ELi64ELi8ELi4ELi2ELi2ELb1ELb1EN7cutlass10bfloat16_tE19Flash_kernel_traitsILi192ELi64ELi64ELi8ES3_EELb0ELb0ELb1ELb0ELb0ELb1ELb0EEEvNS_16Flash_bwd_paramsE --------------------------
	.section	.text._ZN5flash44flash_bwd_dq_dk_dv_loop_seqk_parallel_kernelI23Flash_bwd_kernel_traitsILi192ELi64ELi64ELi8ELi4ELi2ELi2ELb1ELb1EN7cutlass10bfloat16_tE19Flash_kernel_traitsILi192ELi64ELi64ELi8ES3_EELb0ELb0ELb1ELb0ELb0ELb1ELb0EEEvNS_16Flash_bwd_paramsE,"ax",@progbits
	.sectioninfo	@"SHI_REGISTERS=255"
	.align	128
        .global         _ZN5flash44flash_bwd_dq_dk_dv_loop_seqk_parallel_kernelI23Flash_bwd_kernel_traitsILi192ELi64ELi64ELi8ELi4ELi2ELi2ELb1ELb1EN7cutlass10bfloat16_tE19Flash_kernel_traitsILi192ELi64ELi64ELi8ES3_EELb0ELb0ELb1ELb0ELb0ELb1ELb0EEEvNS_16Flash_bwd_paramsE
        .type           _ZN5flash44flash_bwd_dq_dk_dv_loop_seqk_parallel_kernelI23Flash_bwd_kernel_traitsILi192ELi64ELi64ELi8ELi4ELi2ELi2ELb1ELb1EN7cutlass10bfloat16_tE19Flash_kernel_traitsILi192ELi64ELi64ELi8ES3_EELb0ELb0ELb1ELb0ELb0ELb1ELb0EEEvNS_16Flash_bwd_paramsE,@function
        .size           _ZN5flash44flash_bwd_dq_dk_dv_loop_seqk_parallel_kernelI23Flash_bwd_kernel_traitsILi192ELi64ELi64ELi8ELi4ELi2ELi2ELb1ELb1EN7cutlass10bfloat16_tE19Flash_kernel_traitsILi192ELi64ELi64ELi8ES3_EELb0ELb0ELb1ELb0ELb0ELb1ELb0EEEvNS_16Flash_bwd_paramsE,(.L_x_1582 - _ZN5flash44flash_bwd_dq_dk_dv_loop_seqk_parallel_kernelI23Flash_bwd_kernel_traitsILi192ELi64ELi64ELi8ELi4ELi2ELi2ELb1ELb1EN7cutlass10bfloat16_tE19Flash_kernel_traitsILi192ELi64ELi64ELi8ES3_EELb0ELb0ELb1ELb0ELb0ELb1ELb0EEEvNS_16Flash_bwd_paramsE)
        .other          _ZN5flash44flash_bwd_dq_dk_dv_loop_seqk_parallel_kernelI23Flash_bwd_kernel_traitsILi192ELi64ELi64ELi8ELi4ELi2ELi2ELb1ELb1EN7cutlass10bfloat16_tE19Flash_kernel_traitsILi192ELi64ELi64ELi8ES3_EELb0ELb0ELb1ELb0ELb0ELb1ELb0EEEvNS_16Flash_bwd_paramsE,@"STO_CUDA_ENTRY STV_DEFAULT"
_ZN5flash44flash_bwd_dq_dk_dv_loop_seqk_parallel_kernelI23Flash_bwd_kernel_traitsILi192ELi64ELi64ELi8ELi4ELi2ELi2ELb1ELb1EN7cutlass10bfloat16_tE19Flash_kernel_traitsILi192ELi64ELi64ELi8ES3_EELb0ELb0ELb1ELb0ELb0ELb1ELb0EEEvNS_16Flash_bwd_paramsE:
.text._ZN5flash44flash_bwd_dq_dk_dv_loop_seqk_parallel_kernelI23Flash_bwd_kernel_traitsILi192ELi64ELi64ELi8ELi4ELi2ELi2ELb1ELb1EN7cutlass10bfloat16_tE19Flash_kernel_traitsILi192ELi64ELi64ELi8ES3_EELb0ELb0ELb1ELb0ELb0ELb1ELb0EEEvNS_16Flash_bwd_paramsE:
        /* <DEDUP_REMOVED lines=37> */
[-C--:B------:R-:W-:Y:S01]  /*0250*/  LEA.HI R3, R4, R5.reuse, RZ, 0x1 ;  /* 0x0000000504037211 */ /* 0x080fe200078f08ff */
[----:B------:R-:W-:Y:S01]  /*0260*/  UIMAD UR56, UR8, UR6, UR56 ;  /* 0x00000006083872a4 */ /* 0x000fe2000f8e0238 */
[----:B------:R-:W-:Y:S01]  /*0270*/  LEA.HI R0, R0, R5, RZ, 0x2 ;  /* 0x0000000500007211 */ /* 0x000fe200078f10ff */
[----:B------:R-:W-:Y:S01]  /*0280*/  UIMAD UR53, UR7, UR32, URZ ;  /* 0x00000020073572a4 */ /* 0x000fe2000f8e023f */
[----:B------:R-:W-:Y:S01]  /*0290*/  SHF.R.S32.HI R6, RZ, 0x4, R7 ;  /* 0x00000004ff067819 */ /* 0x000fe20000011407 */
[----:B------:R-:W-:Y:S01]  /*02a0*/  UIMAD UR6, UR32, UR11, UR38 ;  /* 0x0000000b200672a4 */ /* 0x000fe2000f8e0226 */
[----:B------:R-:W-:Y:S01]  /*02b0*/  LOP3.LUT R2, R0, 0xfffffffc, RZ, 0xc0, !PT ;  /* 0xfffffffc00027812 */ /* 0x000fe200078ec0ff */
[----:B------:R-:W-:Y:S01]  /*02c0*/  @!UP5 UIMAD UR7, UR32, UR13, UR38 ;  /* 0x0000000d2007d2a4 */ /* 0x000fe2000f8e0226 */
[----:B------:R-:W-:Y:S01]  /*02d0*/  LOP3.LUT R0, R3, 0xfffffffe, RZ, 0xc0, !PT ;  /* 0xfffffffe03007812 */ /* 0x000fe200078ec0ff */
[----:B------:R-:W-:Y:S01]  /*02e0*/  USHF.L.U32 UR46, UR47, 0x6, URZ ;  /* 0x000000062f2e7899 */ /* 0x000fe2000800063f */
[----:B------:R-:W-:Y:S01]  /*02f0*/  LEA.HI R3, R7, R6, RZ, 0x1 ;  /* 0x0000000607037211 */ /* 0x000fe200078f08ff */
[----:B------:R-:W-:Y:S01]  /*0300*/  IMAD.IADD R16, R5, 0x1, -R2 ;  /* 0x0000000105107824 */ /* 0x000fe200078e0a02 */
[-C--:B------:R-:W-:Y:S01]  /*0310*/  LEA.HI R17, R11, R14.reuse, RZ, 0x2 ;  /* 0x0000000e0b117211 */ /* 0x080fe200078f10ff */
[----:B------:R-:W-:Y:S01]  /*0320*/  IMAD.IADD R15, R5, 0x1, -R0 ;  /* 0x00000001050f7824 */ /* 0x000fe200078e0a00 */
[----:B------:R-:W-:Y:S01]  /*0330*/  LOP3.LUT R0, R3, 0xfffffffe, RZ, 0xc0, !PT ;  /* 0xfffffffe03007812 */ /* 0x000fe200078ec0ff */
[----:B------:R-:W-:Y:S01]  /*0340*/  ULDC UR50, c[0x0][0x214] ;  /* 0x0000850000327ab9 */ /* 0x000fe20000000800 */
[--C-:B------:R-:W-:Y:S01]  /*0350*/  SHF.R.S32.HI R5, RZ, 0x2, R17.reuse ;  /* 0x00000002ff057819 */ /* 0x100fe20000011411 */
[----:B------:R-:W-:Y:S01]  /*0360*/  ULDC UR57, c[0x0][0x1c8] ;  /* 0x0000720000397ab9 */ /* 0x000fe20000000800 */
[----:B------:R-:W-:Y:S01]  /*0370*/  SHF.R.S32.HI R2, RZ, 0x1f, R17 ;  /* 0x0000001fff027819 */ /* 0x000fe20000011411 */
[----:B------:R-:W-:Y:S01]  /*0380*/  IMAD.IADD R12, R6, 0x1, -R0 ;  /* 0x00000001060c7824 */ /* 0x000fe200078e0a00 */
[----:B------:R-:W-:Y:S01]  /*0390*/  LOP3.LUT R0, R4, 0xffffffe0, RZ, 0xc0, !PT ;  /* 0xffffffe004007812 */ /* 0x000fe200078ec0ff */
[----:B------:R-:W-:Y:S01]  /*03a0*/  ULDC.U8 UR10, c[0x0][0x3d0] ;  /* 0x0000f400000a7ab9 */ /* 0x000fe20000000000 */
[----:B------:R-:W-:Y:S01]  /*03b0*/  LEA.HI R2, R2, R5, RZ, 0x3 ;  /* 0x0000000502027211 */ /* 0x000fe200078f18ff */
[----:B------:R-:W-:Y:S01]  /*03c0*/  ULDC UR51, c[0x0][0x224] ;  /* 0x0000890000337ab9 */ /* 0x000fe20000000800 */
[----:B------:R-:W-:Y:S01]  /*03d0*/  LEA.HI R6, R11, R14, RZ, 0x3 ;  /* 0x0000000e0b067211 */ /* 0x000fe200078f18ff */
[----:B------:R-:W-:Y:S01]  /*03e0*/  IMAD.IADD R0, R14, 0x1, -R0 ;  /* 0x000000010e007824 */ /* 0x000fe200078e0a00 */
[----:B------:R-:W-:Y:S01]  /*03f0*/  LOP3.LUT R2, R2, 0xfffffff8, RZ, 0xc0, !PT ;  /* 0xfffffff802027812 */ /* 0x000fe200078ec0ff */
[----:B------:R-:W-:Y:S01]  /*0400*/  @UP5 UIMAD UR55, UR32, UR50, URZ ;  /* 0x00000032203752a4 */ /* 0x000fe2000f8e023f */
[----:B------:R-:W-:Y:S01]  /*0410*/  SHF.R.S32.HI R9, RZ, 0x3, R6 ;  /* 0x00000003ff097819 */ /* 0x000fe20000011406 */
[----:B------:R-:W-:Y:S01]  /*0420*/  ULDC.64 UR4, c[0x0][0x118] ;  /* 0x0000460000047ab9 */ /* 0x000fe20000000a00 */
[----:B------:R-:W-:Y:S01]  /*0430*/  SHF.R.S32.HI R3, RZ, 0x1f, R0 ;  /* 0x0000001fff037819 */ /* 0x000fe20000011400 */
[----:B------:R-:W-:Y:S01]  /*0440*/  IMAD.IADD R8, R5, 0x1, -R2 ;  /* 0x0000000105087824 */ /* 0x000fe200078e0a02 */
[----:B------:R-:W-:Y:S01]  /*0450*/  LOP3.LUT R2, R7, 0xfffffff0, RZ, 0xc0, !PT ;  /* 0xfffffff007027812 */ /* 0x000fe200078ec0ff */
[----:B------:R-:W-:Y:S01]  /*0460*/  ULOP3.LUT UR57, UR38, UR57, URZ, 0x3c, !UPT ;  /* 0x0000003926397292 */ /* 0x000fe2000f8e3c3f */
[----:B------:R-:W-:Y:S01]  /*0470*/  LEA.HI R19, R3, R0, RZ, 0x2 ;  /* 0x0000000003137211 */ /* 0x000fe200078f10ff */
[----:B------:R-:W-:Y:S01]  /*0480*/  IMAD.SHL.U32 R3, R9, 0x40, RZ ;  /* 0x0000004009037824 */ /* 0x000fe200078e00ff */
[----:B------:R-:W-:Y:S01]  /*0490*/  LOP3.LUT R0, R6, 0xfffffff8, RZ, 0xc0, !PT ;  /* 0xfffffff806007812 */ /* 0x000fe200078ec0ff */
[C---:B------:R-:W-:Y:S01]  /*04a0*/  IMAD.IADD R2, R14.reuse, 0x1, -R2 ;  /* 0x000000010e027824 */ /* 0x040fe200078e0a02 */
[----:B------:R-:W-:Y:S01]  /*04b0*/  LEA.HI R7, R11, R14, RZ, 0x7 ;  /* 0x0000000e0b077211 */ /* 0x000fe200078f38ff */
[----:B------:R-:W-:Y:S01]  /*04c0*/  USHF.R.S32.HI UR58, URZ, 0x1f, UR38 ;  /* 0x0000001f3f3a7899 */ /* 0x000fe20008011426 */
[----:B------:R-:W-:Y:S01]  /*04d0*/  LOP3.LUT R3, R3, 0x1c0, RZ, 0xc0, !PT ;  /* 0x000001c003037812 */ /* 0x000fe200078ec0ff */
[----:B------:R-:W-:Y:S01]  /*04e0*/  IMAD.IADD R0, R14, 0x1, -R0 ;  /* 0x000000010e007824 */ /* 0x000fe200078e0a00 */
[----:B------:R-:W-:Y:S01]  /*04f0*/  SHF.R.S32.HI R4, RZ, 0x1f, R2 ;  /* 0x0000001fff047819 */ /* 0x000fe20000011402 */
[----:B------:R-:W-:Y:S01]  /*0500*/  UISETP.NE.AND UP6, UPT, UR10, URZ, UPT ;  /* 0x0000003f0a00728c */ /* 0x000fe2000bfc5270 */
[----:B------:R-:W-:Y:S01]  /*0510*/  SHF.R.U32.HI R5, RZ, 0x3, R3 ;  /* 0x00000003ff057819 */ /* 0x000fe20000011603 */
[----:B------:R-:W-:Y:S01]  /*0520*/  IMAD.SHL.U32 R20, R0, 0x8, RZ ;  /* 0x0000000800147824 */ /* 0x000fe200078e00ff */
[----:B------:R-:W-:Y:S01]  /*0530*/  LEA.HI R13, R4, R2, RZ, 0x3 ;  /* 0x00000002040d7211 */ /* 0x000fe200078f18ff */
[----:B------:R-:W-:Y:S01]  /*0540*/  USHF.R.S32.HI UR60, URZ, 0x1f, UR32 ;  /* 0x0000001f3f3c7899 */ /* 0x000fe20008011420 */
[C---:B------:R-:W-:Y:S01]  /*0550*/  LOP3.LUT P4, RZ, R0.reuse, 0x2, RZ, 0xc0, !PT ;  /* 0x0000000200ff7812 */ /* 0x040fe2000788c0ff */
[----:B------:R-:W-:Y:S01]  /*0560*/  USHF.R.S32.HI UR59, URZ, 0x1f, UR38 ;  /* 0x0000001f3f3b7899 */ /* 0x000fe20008011426 */
[----:B------:R-:W-:Y:S01]  /*0570*/  LOP3.LUT R4, R3, 0x38, R20, 0xf8, !PT ;  /* 0x0000003803047812 */ /* 0x000fe200078ef814 */
[----:B------:R-:W-:Y:S01]  /*0580*/  STL [R1+0x80], R20 ;  /* 0x0000801401007387 */ /* 0x000fe20000100800 */
[----:B------:R-:W-:Y:S01]  /*0590*/  LOP3.LUT R3, R13, 0xfffffff8, RZ, 0xc0, !PT ;  /* 0xfffffff80d037812 */ /* 0x000fe200078ec0ff */
        /* <DEDUP_REMOVED lines=8> */
[----:B------:R-:W-:Y:S01]  /*0620*/  IMAD.SHL.U32 R5, R12, 0x200, RZ ;  /* 0x000002000c057824 */ /* 0x000fe200078e00ff */
[----:B------:R-:W-:Y:S01]  /*0630*/  ISETP.NE.U32.AND P0, PT, R3, 0x1, PT ;  /* 0x000000010300780c */ /* 0x000fe20003f05070 */
[----:B------:R-:W-:Y:S01]  /*0640*/  UIMAD UR52, UR37, UR44, URZ ;  /* 0x0000002c253472a4 */ /* 0x000fe2000f8e023f */
[----:B------:R-:W-:Y:S01]  /*0650*/  SHF.R.S32.HI R7, RZ, 0x7, R7 ;  /* 0x00000007ff077819 */ /* 0x000fe20000011407 */
[----:B------:R-:W-:Y:S01]  /*0660*/  USHF.R.S32.HI UR54, URZ, 0x1f, UR48 ;  /* 0x0000001f3f367899 */ /* 0x000fe20008011430 */
[C---:B------:R-:W-:Y:S01]  /*0670*/  LOP3.LUT R2, R0.reuse, 0x10, R2, 0xf8, !PT ;  /* 0x0000001000027812 */ /* 0x040fe200078ef802 */
[----:B------:R-:W-:Y:S01]  /*0680*/  UIMAD UR51, UR6, UR51, URZ ;  /* 0x00000033063372a4 */ /* 0x000fe2000f8e023f */
[----:B------:R-:W-:Y:S01]  /*0690*/  LOP3.LUT R3, R0, 0x8, R6, 0xf8, !PT ;  /* 0x0000000800037812 */ /* 0x000fe200078ef806 */
[----:B------:R-:W-:Y:S01]  /*06a0*/  @!UP5 UIMAD UR50, UR7, UR50, URZ ;  /* 0x000000320732d2a4 */ /* 0x000fe2000f8e023f */
[----:B------:R-:W-:Y:S01]  /*06b0*/  SHF.R.U32.HI R4, RZ, 0x3, R0 ;  /* 0x00000003ff047819 */ /* 0x000fe20000011600 */
[----:B------:R-:W-:Y:S01]  /*06c0*/  USHF.R.S32.HI UR49, URZ, 0x1f, UR46 ;  /* 0x0000001f3f317899 */ /* 0x000fe2000801142e */
[----:B------:R-:W-:Y:S01]  /*06d0*/  LOP3.LUT R6, R2, 0x8, R6, 0xf8, !PT ;  /* 0x0000000802067812 */ /* 0x000fe200078ef806 */
[----:B------:R-:W-:Y:S01]  /*06e0*/  IMAD R2, R7, 0x800, R5 ;  /* 0x0000080007027824 */ /* 0x000fe200078e0205 */
[----:B------:R-:W-:Y:S01]  /*06f0*/  LOP3.LUT R0, R3, R4, RZ, 0x3c, !PT ;  /* 0x0000000403007212 */ /* 0x000fe200078e3cff */
[----:B------:R-:W-:Y:S01]  /*0700*/  ULDC UR41, c[0x0][0x2e8] ;  /* 0x0000ba0000297ab9 */ /* 0x000fe20000000800 */
[----:B------:R-:W-:Y:S01]  /*0710*/  LEA.HI R3, R11, R14, RZ, 0x6 ;  /* 0x0000000e0b037211 */ /* 0x000fe200078f30ff */
[----:B------:R-:W-:Y:S01]  /*0720*/  IMAD.U32 R11, RZ, RZ, UR14 ;  /* 0x0000000eff0b7e24 */ /* 0x000fe2000f8e00ff */
[----:B------:R-:W-:Y:S01]  /*0730*/  R2P PR, R8, 0x6 ;  /* 0x0000000608007804 */ /* 0x000fe20000000000 */
[----:B------:R-:W-:Y:S01]  /*0740*/  IMAD.IADD R0, R2, 0x1, R0 ;  /* 0x0000000102007824 */ /* 0x000fe200078e0200 */
[----:B------:R-:W-:-:S02]  /*0750*/  SHF.R.S32.HI R2, RZ, 0x6, R3 ;  /* 0x00000006ff027819 */ /* 0x000fc40000011403 */
[----:B------:R-:W-:Y:S01]  /*0760*/  LOP3.LUT R3, R5, R6, R4, 0xf6, !PT ;  /* 0x0000000605037212 */ /* 0x000fe200078ef604 */
[----:B------:R-:W-:Y:S01]  /*0770*/  IMAD.SHL.U32 R5, R7, 0x20, RZ ;  /* 0x0000002007057824 */ /* 0x000fe200078e00ff */
[----:B------:R-:W-:Y:S01]  /*0780*/  LOP3.LUT R4, R17, 0x7ffffffc, RZ, 0xc0, !PT ;  /* 0x7ffffffc11047812 */ /* 0x000fe200078ec0ff */
[----:B------:R-:W-:Y:S01]  /*0790*/  IMAD R18, R2, 0x200, R9 ;  /* 0x0000020002127824 */ /* 0x000fe200078e0209 */
[----:B------:R-:W-:Y:S01]  /*07a0*/  LOP3.LUT P6, RZ, R10, 0x2, RZ, 0xc0, !PT ;  /* 0x000000020aff7812 */ /* 0x000fe200078cc0ff */
[----:B------:R-:W-:Y:S01]  /*07b0*/  IMAD.SHL.U32 R6, R2, 0x8, RZ ;  /* 0x0000000802067824 */ /* 0x000fe200078e00ff */
[----:B------:R-:W-:Y:S01]  /*07c0*/  LOP3.LUT P5, RZ, R10, 0x4, RZ, 0xc0, !PT ;  /* 0x000000040aff7812 */ /* 0x000fe200078ac0ff */
[----:B------:R-:W-:Y:S02]  /*07d0*/  IMAD.SHL.U32 R2, R8, 0x40, RZ ;  /* 0x0000004008027824 */ /* 0x000fe400078e00ff */
[----:B------:R-:W-:Y:S01]  /*07e0*/  IMAD.IADD R9, R14, 0x1, -R4 ;  /* 0x000000010e097824 */ /* 0x000fe200078e0a04 */
[----:B------:R-:W-:Y:S01]  /*07f0*/  LOP3.LUT R4, R6, 0x18, RZ, 0xc0, !PT ;  /* 0x0000001806047812 */ /* 0x000fe200078ec0ff */
[----:B------:R-:W-:Y:S01]  /*0800*/  IMAD.SHL.U32 R14, R14, 0x2, RZ ;  /* 0x000000020e0e7824 */ /* 0x000fe200078e00ff */
[----:B------:R-:W-:Y:S01]  /*0810*/  LOP3.LUT R2, R2, 0x1c0, RZ, 0xc0, !PT ;  /* 0x000001c002027812 */ /* 0x000fe200078ec0ff */
[----:B------:R-:W-:-:S02]  /*0820*/  IMAD.SHL.U32 R7, R12, 0x20, RZ ;  /* 0x000000200c077824 */ /* 0x000fc400078e00ff */
[----:B------:R-:W-:Y:S01]  /*0830*/  IMAD.SHL.U32 R252, R0, 0x2, RZ ;  /* 0x0000000200fc7824 */ /* 0x000fe200078e00ff */
[----:B------:R-:W-:Y:S02]  /*0840*/  LOP3.LUT R8, R5, 0x6, R14, 0xf8, !PT ;  /* 0x0000000605087812 */ /* 0x000fe400078ef80e */
[----:B------:R-:W-:Y:S02]  /*0850*/  SHF.R.U32.HI R6, RZ, 0x3, R2 ;  /* 0x00000003ff067819 */ /* 0x000fe40000011602 */
[----:B------:R-:W-:Y:S01]  /*0860*/  LOP3.LUT R5, R2, 0x20, R5, 0xf8, !PT ;  /* 0x0000002002057812 */ /* 0x000fe200078ef805 */
[----:B------:R1:W-:Y:S01]  /*0870*/  STL [R1+0x78], R8 ;  /* 0x0000780801007387 */ /* 0x0003e20000100800 */
[----:B------:R-:W-:Y:S01]  /*0880*/  LOP3.LUT R11, R4, 0x20, R7, 0xf8, !PT ;  /* 0x00000020040b7812 */ /* 0x000fe200078ef807 */
[----:B------:R-:W-:Y:S02]  /*0890*/  IMAD.SHL.U32 R7, R10, 0x40, RZ ;  /* 0x000000400a077824 */ /* 0x000fe400078e00ff */
        /* <DEDUP_REMOVED lines=74> */
.L_x_200:
        /* <DEDUP_REMOVED lines=53> */
.L_x_170:
        /* <DEDUP_REMOVED lines=67> */
.L_x_172:
        /* <DEDUP_REMOVED lines=18> */
.L_x_173:
        /* <DEDUP_REMOVED lines=70> */
.L_x_174:
[----:B------:R-:W-:Y:S02]  /*1a40*/  UMOV UR15, UR51 ;  /* 0x00000033000f7c82 */ /* 0x000fe40008000000 */
.L_x_175:
        /* <DEDUP_REMOVED lines=13> */
[----:B------:R-:W-:Y:S01]  /*1b20*/  BSSY B1, `(.L_x_171) ;  /* 0x0000630000017945 */ /* 0x000fe20003800000 */
[----:B------:R-:W-:-:S02]  /*1b30*/  UIMAD UR7, UR58, UR8, URZ ;  /* 0x000000083a0772a4 */ /* 0x000fc4000f8e023f */
[----:B------:R-:W-:Y:S02]  /*1b40*/  ULDC.64 UR4, c[0x0][0x200] ;  /* 0x0000800000047ab9 */ /* 0x000fe40000000a00 */
[----:B------:R-:W-:-:S03]  /*1b50*/  UIMAD UR18, UR38, UR9, UR7 ;  /* 0x00000009261272a4 */ /* 0x000fc6000f8e0207 */
[----:B------:R-:W-:Y:S02]  /*1b60*/  ULDC.64 UR8, c[0x0][0x378] ;  /* 0x0000de0000087ab9 */ /* 0x000fe40000000a00 */
[----:B------:R-:W-:-:S04]  /*1b70*/  UIMAD UR7, UR58, UR8, URZ ;  /* 0x000000083a0772a4 */ /* 0x000fc8000f8e023f */
[----:B------:R-:W-:Y:S01]  /*1b80*/  UIMAD UR11, UR38, UR9, UR7 ;  /* 0x00000009260b72a4 */ /* 0x000fe2000f8e0207 */
[----:B---3--:R-:W-:Y:S02]  /*1b90*/  SHF.R.S32.HI R27, RZ, 0x1f, R27 ;  /* 0x0000001fff1b7819 */ /* 0x008fe4000001141b */
[----:B------:R-:W-:Y:S02]  /*1ba0*/  ULDC.64 UR8, c[0x0][0x370] ;  /* 0x0000dc0000087ab9 */ /* 0x000fe40000000a00 */
[----:B------:R-:W-:Y:S01]  /*1bb0*/  UIMAD UR7, UR28, UR8, URZ ;  /* 0x000000081c0772a4 */ /* 0x000fe2000f8e023f */
[----:B----4-:R-:W-:Y:S01]  /*1bc0*/  LEA.HI R27, R27, R32, RZ, 0x3 ;  /* 0x000000201b1b7211 */ /* 0x010fe200078f18ff */
[----:B------:R-:W-:Y:S02]  /*1bd0*/  UIADD3 UR8, UR17, UR13, URZ ;  /* 0x0000000d11087290 */ /* 0x000fe4000fffe03f */
[----:B------:R-:W-:Y:S01]  /*1be0*/  UIMAD UR10, UR17, UR9, UR7 ;  /* 0x00000009110a72a4 */ /* 0x000fe2000f8e0207 */
[----:B------:R-:W-:Y:S01]  /*1bf0*/  SHF.R.S32.HI R27, RZ, 0x3, R27 ;  /* 0x00000003ff1b7819 */ /* 0x000fe2000001141b */
[----:B------:R-:W-:-:S02]  /*1c00*/  UIMAD.WIDE UR8, UR8, UR16, UR4 ;  /* 0x00000010080872a5 */ /* 0x000fc4000f8e0204 */
[----:B------:R-:W-:Y:S01]  /*1c10*/  UIADD3 UR7, -UR6, UR12, UR23 ;  /* 0x0000000c06077290 */ /* 0x000fe2000fffe117 */
[----:B------:R-:W-:Y:S01]  /*1c20*/  SHF.R.S32.HI R22, RZ, 0x1f, R27 ;  /* 0x0000001fff167819 */ /* 0x000fe2000001141b */
[----:B------:R-:W-:Y:S01]  /*1c30*/  ULDC.64 UR4, c[0x0][0x3c8] ;  /* 0x0000f20000047ab9 */ /* 0x000fe20000000a00 */
[----:B------:R-:W-:Y:S02]  /*1c40*/  IADD3 R5, P0, R27, UR17, RZ ;  /* 0x000000111b057c10 */ /* 0x000fe4000ff1e0ff */
[----:B------:R-:W-:Y:S02]  /*1c50*/  UMOV UR14, UR8 ;  /* 0x00000008000e7c82 */ /* 0x000fe40008000000 */
[----:B------:R-:W-:Y:S01]  /*1c60*/  UIADD3 UR8, UR17, UR15, URZ ;  /* 0x0000000f11087290 */ /* 0x000fe2000fffe03f */
[----:B------:R-:W-:Y:S01]  /*1c70*/  IADD3.X R9, R22, UR28, RZ, P0, !PT ;  /* 0x0000001c16097c10 */ /* 0x000fe200087fe4ff */
[----:B------:R-:W-:Y:S02]  /*1c80*/  UMOV UR13, UR9 ;  /* 0x00000009000d7c82 */ /* 0x000fe40008000000 */
[----:B------:R-:W-:Y:S01]  /*1c90*/  UIMAD.WIDE UR8, UR8, UR16, UR4 ;  /* 0x00000010080872a5 */ /* 0x000fe2000f8e0204 */
[----:B------:R3:W4:Y:S01]  /*1ca0*/  R2UR UR5, R12 ;  /* 0x000000000c0573c2 */ /* 0x00072200000e0000 */
[----:B------:R-:W-:Y:S01]  /*1cb0*/  IMAD R9, R9, c[0x0][0x190], RZ ;  /* 0x0000640009097a24 */ /* 0x000fe200078e02ff */
[----:B------:R-:W-:-:S02]  /*1cc0*/  ULDC UR28, c[0x0][0x2e8] ;  /* 0x0000ba00001c7ab9 */ /* 0x000fc40000000800 */
[----:B------:R-:W-:Y:S02]  /*1cd0*/  UIADD3 UR7, UR7, -UR28, URZ ;  /* 0x8000001c07077290 */ /* 0x000fe4000fffe03f */
[----:B------:R-:W-:Y:S02]  /*1ce0*/  UMOV UR16, UR8 ;  /* 0x0000000800107c82 */ /* 0x000fe40008000000 */
[----:B------:R5:W1:Y:S01]  /*1cf0*/  R2UR UR4, R10 ;  /* 0x000000000a0473c2 */ /* 0x000a6200000e0000 */
[----:B------:R-:W-:Y:S02]  /*1d00*/  USHF.R.S32.HI UR17, URZ, 0x1f, UR7 ;  /* 0x0000001f3f117899 */ /* 0x000fe40008011407 */
[----:B------:R-:W-:Y:S02]  /*1d10*/  UMOV UR15, UR9 ;  /* 0x00000009000f7c82 */ /* 0x000fe40008000000 */
[----:B------:R-:W-:Y:S02]  /*1d20*/  ULEA.HI UR17, UR17, UR7, URZ, 0x6 ;  /* 0x0000000711117291 */ /* 0x000fe4000f8f303f */
[----:B------:R-:W-:-:S02]  /*1d30*/  UIADD3 UR7, UR30, -0x1, URZ ;  /* 0xffffffff1e077890 */ /* 0x000fc4000fffe03f */
[----:B------:R-:W-:-:S04]  /*1d40*/  USHF.R.S32.HI UR17, URZ, 0x6, UR17 ;  /* 0x000000063f117899 */ /* 0x000fc80008011411 */
[----:B------:R-:W-:Y:S01]  /*1d50*/  UISETP.LT.AND UP1, UPT, URZ, UR17, UPT ;  /* 0x000000113f00728c */ /* 0x000fe2000bf21270 */
[----:B---3--:R-:W3:Y:S03]  /*1d60*/  S2R R12, SR_TID.X ;  /* 0x00000000000c7919 */ /* 0x008ee60000002100 */
[----:B------:R-:W-:-:S04]  /*1d70*/  USEL UR17, URZ, UR17, !UP1 ;  /* 0x000000113f117287 */ /* 0x000fc8000c800000 */
[----:B------:R-:W-:Y:S01]  /*1d80*/  UISETP.GT.AND UP1, UPT, UR30, UR17, UPT ;  /* 0x000000111e00728c */ /* 0x000fe2000bf24270 */
[----:B--2---:R-:W-:-:S05]  /*1d90*/  IMAD.MOV.U32 R14, RZ, RZ, R6 ;  /* 0x000000ffff0e7224 */ /* 0x004fca00078e0006 */
[----:B------:R-:W-:-:S05]  /*1da0*/  SHF.R.S32.HI R15, RZ, 0x1f, R14 ;  /* 0x0000001fff0f7819 */ /* 0x000fca000001140e */
[C---:B------:R-:W-:Y:S01]  /*1db0*/  IMAD.WIDE.U32 R6, R5.reuse, c[0x0][0x190], R14 ;  /* 0x0000640005067a25 */ /* 0x040fe200078e000e */
[----:B------:R2:W-:Y:S03]  /*1dc0*/  STL [R1+0x84], R15 ;  /* 0x0000840f01007387 */ /* 0x0005e60000100800 */
[----:B------:R-:W-:Y:S01]  /*1dd0*/  IMAD R5, R5, c[0x0][0x194], R9 ;  /* 0x0000650005057a24 */ /* 0x000fe200078e0209 */
[----:B------:R-:W-:-:S04]  /*1de0*/  IADD3 R8, P0, R6, UR39, RZ ;  /* 0x0000002706087c10 */ /* 0x000fc8000ff1e0ff */
[----:B------:R-:W-:Y:S02]  /*1df0*/  IADD3.X R9, R7, UR33, R5, P0, !PT ;  /* 0x0000002107097c10 */ /* 0x000fe400087fe405 */
[----:B---3--:R-:W-:Y:S02]  /*1e00*/  SHF.R.S32.HI R5, RZ, 0x1f, R12 ;  /* 0x0000001fff057819 */ /* 0x008fe4000001140c */
[----:B------:R-:W-:Y:S02]  /*1e10*/  IADD3 R6, P0, R14, UR26, RZ ;  /* 0x0000001a0e067c10 */ /* 0x000fe4000ff1e0ff */
[----:B------:R-:W-:Y:S02]  /*1e20*/  LEA.HI R5, R5, R12, RZ, 0x5 ;  /* 0x0000000c05057211 */ /* 0x000fe400078f28ff */
[----:B------:R-:W-:Y:S02]  /*1e30*/  IADD3.X R7, R15, UR27, RZ, P0, !PT ;  /* 0x0000001b0f077c10 */ /* 0x000fe400087fe4ff */
[----:B-----5:R-:W-:-:S02]  /*1e40*/  LOP3.LUT R10, R5, 0xffffffe0, RZ, 0xc0, !PT ;  /* 0xffffffe0050a7812 */ /* 0x020fc400078ec0ff */
[----:B------:R-:W-:Y:S01]  /*1e50*/  SHF.R.S32.HI R5, RZ, 0x5, R5 ;  /* 0x00000005ff057819 */ /* 0x000fe20000011405 */
[----:B------:R-:W-:-:S04]  /*1e60*/  IMAD.WIDE.U32 R6, R11, c[0x0][0x370], R6 ;  /* 0x0000dc000b067a25 */ /* 0x000fc800078e0006 */
[----:B------:R-:W-:Y:S01]  /*1e70*/  IMAD.IADD R10, R12, 0x1, -R10 ;  /* 0x000000010c0a7824 */ /* 0x000fe200078e0a0a */
[----:B------:R-:W-:-:S03]  /*1e80*/  IADD3 R7, R7, UR10, RZ ;  /* 0x0000000a07077c10 */ /* 0x000fc6000fffe0ff */
[----:B------:R-:W-:-:S05]  /*1e90*/  IMAD R5, R5, UR47, R10 ;  /* 0x0000002f05057c24 */ /* 0x000fca000f8e020a */
[----:B------:R-:W-:-:S04]  /*1ea0*/  IADD3 R10, P0, R5, UR25, RZ ;  /* 0x00000019050a7c10 */ /* 0x000fc8000ff1e0ff */
[----:B------:R-:W-:Y:S01]  /*1eb0*/  LEA.HI.X.SX32 R11, R5, UR19, 0x1, P0 ;  /* 0x00000013050b7c11 */ /* 0x000fe200080f0eff */
[----:B------:R-:W-:Y:S01]  /*1ec0*/  IMAD.U32 R5, RZ, RZ, UR38 ;  /* 0x00000026ff057e24 */ /* 0x000fe2000f8e00ff */
[----:B------:R-:W-:-:S03]  /*1ed0*/  LEA R16, P2, R10, c[0x0][0x350], 0x2 ;  /* 0x0000d4000a107a11 */ /* 0x000fc600078410ff */
[----:B------:R-:W-:Y:S01]  /*1ee0*/  IMAD.WIDE.U32 R6, R5, c[0x0][0x378], R6 ;  /* 0x0000de0005067a25 */ /* 0x000fe200078e0006 */
[----:B------:R-:W-:-:S03]  /*1ef0*/  LEA.HI.X R17, R10, c[0x0][0x354], R11, 0x2, P2 ;  /* 0x0000d5000a117a11 */ /* 0x000fc600010f140b */
[----:B------:R-:W-:Y:S01]  /*1f00*/  IMAD.WIDE.U32 R8, R5, c[0x0][0x1a8], R8 ;  /* 0x00006a0005087a25 */ /* 0x000fe200078e0008 */
[----:B------:R-:W-:-:S03]  /*1f10*/  IADD3 R7, R7, UR11, RZ ;  /* 0x0000000b07077c10 */ /* 0x000fc6000fffe0ff */
[----:B------:R-:W-:Y:S01]  /*1f20*/  IMAD R5, R22, c[0x0][0x370], RZ ;  /* 0x0000dc0016057a24 */ /* 0x000fe200078e02ff */
[----:B------:R-:W-:Y:S01]  /*1f30*/  IADD3 R9, R9, UR18, RZ ;  /* 0x0000001209097c10 */ /* 0x000fe2000fffe0ff */
[----:B------:R-:W-:Y:S01]  /*1f40*/  IMAD.WIDE.U32 R6, R27, c[0x0][0x370], R6 ;  /* 0x0000dc001b067a25 */ /* 0x000fe200078e0006 */
[----:B------:R-:W-:-:S03]  /*1f50*/  LEA R28, P0, R8, c[0x0][0x160], 0x1 ;  /* 0x00005800081c7a11 */ /* 0x000fc600078008ff */
[----:B------:R-:W-:Y:S01]  /*1f60*/  IMAD R5, R27, c[0x0][0x374], R5 ;  /* 0x0000dd001b057a24 */ /* 0x000fe200078e0205 */
[----:B------:R-:W-:Y:S02]  /*1f70*/  LEA R30, P3, R6, c[0x0][0x330], 0x1 ;  /* 0x0000cc00061e7a11 */ /* 0x000fe400078608ff */
[----:B------:R-:W-:Y:S01]  /*1f80*/  LEA.HI.X R29, R8, c[0x0][0x164], R9, 0x1, P0 ;  /* 0x00005900081d7a11 */ /* 0x000fe200000f0c09 */
[----:B------:R-:W-:Y:S01]  /*1f90*/  IMAD.IADD R5, R7, 0x1, R5 ;  /* 0x0000000107057824 */ /* 0x000fe200078e0205 */
[----:B------:R-:W-:-:S03]  /*1fa0*/  PLOP3.LUT P0, PT, PT, PT, UP1, 0x80, 0x0 ;  /* 0x000000000000781c */ /* 0x000fc60003f0f018 */
[----:B------:R2:W-:Y:S01]  /*1fb0*/  STL.64 [R1+0x48], R28 ;  /* 0x0000481c01007387 */ /* 0x0005e20000100a00 */
[----:B------:R-:W-:-:S05]  /*1fc0*/  LEA.HI.X R31, R6, c[0x0][0x334], R5, 0x1, P3 ;  /* 0x0000cd00061f7a11 */ /* 0x000fca00018f0c05 */
[----:B------:R2:W-:Y:S04]  /*1fd0*/  STL.64 [R1+0x40], R30 ;  /* 0x0000401e01007387 */ /* 0x0005e80000100a00 */
        /* <DEDUP_REMOVED lines=20> */
.L_x_177:
        /* <DEDUP_REMOVED lines=18> */
.L_x_178:
[----:B------:R-:W-:Y:S01]  /*2240*/  ULDC.64 UR8, c[0x0][0x3a0] ;  /* 0x0000e80000087ab9 */ /* 0x000fe20000000a00 */
        /* <DEDUP_REMOVED lines=28> */
.L_x_180:
[----:B------:R-:W-:Y:S05]  /*2410*/  BSYNC B0 ;  /* 0x0000000000007941 */ /* 0x000fea0003800000 */
.L_x_179:
        /* <DEDUP_REMOVED lines=16> */
.L_x_182:
[----:B------:R-:W-:Y:S05]  /*2520*/  BSYNC B0 ;  /* 0x0000000000007941 */ /* 0x000fea0003800000 */
.L_x_181:
        /* <DEDUP_REMOVED lines=27> */
.L_x_184:
[----:B------:R-:W-:Y:S05]  /*26e0*/  BSYNC B0 ;  /* 0x0000000000007941 */ /* 0x000fea0003800000 */
.L_x_183:
        /* <DEDUP_REMOVED lines=12> */
[----:B------:R1:W-:Y:S01]  /*27b0*/  STG.E.128 [R4.64+0x100], RZ ;  /* 0x000100ff04007986 */ /* 0x0003e2000c101d04 */
[----:B------:R-:W-:Y:S05]  /*27c0*/  BRA `(.L_x_185) ;  /* 0x0000565000007947 */ /* 0x000fea0003800000 */
.L_x_176:
[----:B------:R-:W3:Y:S01]  /*27d0*/  LDL R25, [R1+0x38] ;  /* 0x0000380001197983 */ /* 0x000ee20000100800 */
[----:B------:R-:W-:Y:S01]  /*27e0*/  ULDC.64 UR8, c[0x0][0x1a0] ;  /* 0x0000680000087ab9 */ /* 0x000fe20000000a00 */
[----:B------:R-:W-:Y:S01]  /*27f0*/  IMAD.U32 R8, RZ, RZ, UR23 ;  /* 0x00000017ff087e24 */ /* 0x000fe2000f8e00ff */
[----:B------:R-:W-:Y:S01]  /*2800*/  UIMAD UR8, UR20, UR8, URZ ;  /* 0x00000008140872a4 */ /* 0x000fe2000f8e023f */
[----:B------:R-:W4:Y:S01]  /*2810*/  LDL R26, [R1+0x74] ;  /* 0x00007400011a7983 */ /* 0x000f220000100800 */
[----:B------:R-:W-:-:S02]  /*2820*/  IMAD.U32 R6, RZ, RZ, UR23 ;  /* 0x00000017ff067e24 */ /* 0x000fc4000f8e00ff */
[----:B------:R-:W-:Y:S01]  /*2830*/  UIMAD UR8, UR23, UR9, UR8 ;  /* 0x00000009170872a4 */ /* 0x000fe2000f8e0208 */
[----:B------:R-:W-:Y:S01]  /*2840*/  IMAD.WIDE.U32 R8, R8, c[0x0][0x1a0], R14 ;  /* 0x0000680008087a25 */ /* 0x000fe200078e000e */
[----:B------:R-:W-:-:S03]  /*2850*/  IADD3 R12, R27, 0x20, RZ ;  /* 0x000000201b0c7810 */ /* 0x000fc60007ffe0ff */
[----:B------:R-:W-:Y:S01]  /*2860*/  IMAD.WIDE.U32 R6, R6, c[0x0][0x198], R14 ;  /* 0x0000660006067a25 */ /* 0x000fe200078e000e */
[----:B------:R-:W-:Y:S01]  /*2870*/  MOV R11, UR8 ;  /* 0x00000008000b7c02 */ /* 0x000fe20008000f00 */
[----:B------:R-:W-:Y:S01]  /*2880*/  ULDC.64 UR8, c[0x0][0x198] ;  /* 0x0000660000087ab9 */ /* 0x000fe20000000a00 */
[----:B------:R-:W-:Y:S01]  /*2890*/  IADD3 R8, P3, R8, UR29, RZ ;  /* 0x0000001d08087c10 */ /* 0x000fe2000ff7e0ff */
[----:B------:R-:W-:Y:S02]  /*28a0*/  UIMAD UR10, UR20, UR8, URZ ;  /* 0x00000008140a72a4 */ /* 0x000fe4000f8e023f */
[----:B------:R-:W-:Y:S02]  /*28b0*/  UIMAD UR8, UR7, -0x40, UR12 ;  /* 0xffffffc0070878a4 */ /* 0x000fe4000f8e020c */
[----:B------:R-:W-:Y:S02]  /*28c0*/  UIMAD UR10, UR23, UR9, UR10 ;  /* 0x00000009170a72a4 */ /* 0x000fe4000f8e020a */
[----:B------:R-:W-:-:S02]  /*28d0*/  UIMAD UR9, UR22, -0x40, UR6 ;  /* 0xffffffc0160978a4 */ /* 0x000fc4000f8e0206 */
[C---:B------:R-:W-:Y:S02]  /*28e0*/  ISETP.GE.AND P1, PT, R12.reuse, UR8, PT ;  /* 0x000000080c007c0c */ /* 0x040fe4000bf26270 */
[----:B------:R-:W-:Y:S02]  /*28f0*/  IMAD.U32 R5, RZ, RZ, UR10 ;  /* 0x0000000aff057e24 */ /* 0x000fe4000f8e00ff */
[----:B------:R-:W-:Y:S02]  /*2900*/  ISETP.GE.AND P2, PT, R12, UR9, PT ;  /* 0x000000090c007c0c */ /* 0x000fe4000bf46270 */
[----:B------:R-:W-:Y:S01]  /*2910*/  IADD3 R10, P0, R6, UR34, RZ ;  /* 0x00000022060a7c10 */ /* 0x000fe2000ff1e0ff */
[----:B------:R-:W-:Y:S01]  /*2920*/  IMAD.MOV.U32 R24, RZ, RZ, 0x40 ;  /* 0x00000040ff187424 */ /* 0x000fe200078e00ff */
[----:B------:R-:W-:Y:S02]  /*2930*/  IADD3.X R9, R9, UR31, R11, P3, !PT ;  /* 0x0000001f09097c10 */ /* 0x000fe40009ffe40b */
[----:B------:R-:W-:-:S02]  /*2940*/  ISETP.GE.AND P3, PT, R27, UR9, PT ;  /* 0x000000091b007c0c */ /* 0x000fc4000bf66270 */
[----:B------:R-:W-:Y:S01]  /*2950*/  IADD3.X R11, R7, UR35, R5, P0, !PT ;  /* 0x00000023070b7c10 */ /* 0x000fe200087fe405 */
[----:B------:R-:W-:Y:S02]  /*2960*/  IMAD R5, R13, c[0x0][0x1b8], RZ ;  /* 0x00006e000d057a24 */ /* 0x000fe400078e02ff */
[----:B--2---:R-:W-:Y:S02]  /*2970*/  IMAD.WIDE.U32 R14, R24, c[0x0][0x370], RZ ;  /* 0x0000dc00180e7a25 */ /* 0x004fe400078e00ff */
[----:B------:R-:W-:Y:S02]  /*2980*/  @!P2 IADD3 R16, P4, R27, 0x20, RZ ;  /* 0x000000201b10a810 */ /* 0x000fe40007f9e0ff */
[----:B------:R-:W-:Y:S02]  /*2990*/  IMAD R12, R13, c[0x0][0x1b0], RZ ;  /* 0x00006c000d0c7a24 */ /* 0x000fe400078e02ff */
[C---:B------:R-:W-:Y:S02]  /*29a0*/  IMAD R5, R4.reuse, c[0x0][0x1bc], R5 ;  /* 0x00006f0004057a24 */ /* 0x040fe400078e0205 */
[----:B------:R-:W-:Y:S01]  /*29b0*/  IMAD.WIDE.U32 R6, R4, c[0x0][0x1b8], R8 ;  /* 0x00006e0004067a25 */ /* 0x000fe200078e0008 */
[----:B------:R-:W-:-:S03]  /*29c0*/  @!P1 IADD3 R14, P0, R30, R14, RZ ;  /* 0x0000000e1e0e9210 */ /* 0x000fc60007f1e0ff */
[----:B------:R-:W-:Y:S01]  /*29d0*/  IMAD R13, R24, c[0x0][0x374], RZ ;  /* 0x0000dd00180d7a24 */ /* 0x000fe200078e02ff */
[----:B------:R-:W-:Y:S01]  /*29e0*/  IADD3 R7, R7, R5, RZ ;  /* 0x0000000507077210 */ /* 0x000fe20007ffe0ff */
[C---:B------:R-:W-:Y:S02]  /*29f0*/  IMAD R12, R4.reuse, c[0x0][0x1b4], R12 ;  /* 0x00006d00040c7a24 */ /* 0x040fe400078e020c */
[----:B------:R-:W-:Y:S01]  /*2a00*/  IMAD.WIDE.U32 R4, R4, c[0x0][0x1b0], R10 ;  /* 0x00006c0004047a25 */ /* 0x000fe200078e000a */
[----:B------:R-:W-:Y:S02]  /*2a10*/  @!P1 IADD3.X R15, R31, R15, R13, P0, !PT ;  /* 0x0000000f1f0f9210 */ /* 0x000fe400007fe40d */
[----:B------:R-:W-:Y:S01]  /*2a20*/  @!P2 IADD3 R13, P0, R27, 0x20, RZ ;  /* 0x000000201b0da810 */ /* 0x000fe20007f1e0ff */
[----:B------:R-:W-:Y:S02]  /*2a30*/  @!P3 IMAD R9, R22, c[0x0][0x1a0], RZ ;  /* 0x000068001609ba24 */ /* 0x000fe400078e02ff */
[----:B------:R-:W-:-:S02]  /*2a40*/  @!P2 IMAD.X R8, RZ, RZ, R22, P4 ;  /* 0x000000ffff08a224 */ /* 0x000fc400020e0616 */
[----:B------:R-:W-:Y:S02]  /*2a50*/  IMAD.IADD R5, R5, 0x1, R12 ;  /* 0x0000000105057824 */ /* 0x000fe400078e020c */
[C---:B------:R-:W-:Y:S02]  /*2a60*/  @!P3 IMAD R20, R27.reuse, c[0x0][0x1a4], R9 ;  /* 0x000069001b14ba24 */ /* 0x040fe400078e0209 */
[----:B------:R-:W-:Y:S02]  /*2a70*/  @!P2 IMAD R12, R8, c[0x0][0x1a0], RZ ;  /* 0x00006800080caa24 */ /* 0x000fe400078e02ff */
[----:B------:R-:W-:Y:S02]  /*2a80*/  @!P2 IMAD.X R17, RZ, RZ, R22, P0 ;  /* 0x000000ffff11a224 */ /* 0x000fe400000e0616 */
[----:B------:R-:W-:Y:S01]  /*2a90*/  @!P3 IMAD.WIDE.U32 R8, R27, c[0x0][0x1a0], R6 ;  /* 0x000068001b08ba25 */ /* 0x000fe200078e0006 */
[----:B------:R-:W-:-:S03]  /*2aa0*/  @!P2 MOV R18, R4 ;  /* 0x000000040012a202 */ /* 0x000fc60000000f00 */
[----:B------:R-:W-:Y:S01]  /*2ab0*/  @!P2 IMAD.MOV.U32 R19, RZ, RZ, R5 ;  /* 0x000000ffff13a224 */ /* 0x000fe200078e0005 */
[----:B------:R-:W-:Y:S01]  /*2ac0*/  @!P3 IADD3 R9, R9, R20, RZ ;  /* 0x000000140909b210 */ /* 0x000fe20007ffe0ff */
[----:B------:R-:W-:Y:S02]  /*2ad0*/  @!P2 IMAD R17, R17, c[0x0][0x198], RZ ;  /* 0x000066001111aa24 */ /* 0x000fe400078e02ff */
[----:B------:R-:W-:Y:S01]  /*2ae0*/  @!P2 IMAD R21, R16, c[0x0][0x1a4], R12 ;  /* 0x000069001015aa24 */ /* 0x000fe200078e020c */
[C---:B------:R-:W-:Y:S01]  /*2af0*/  @!P3 LEA R12, P0, R8.reuse, c[0x0][0x170], 0x1 ;  /* 0x00005c00080cba11 */ /* 0x040fe200078008ff */
[C---:B------:R-:W-:Y:S02]  /*2b00*/  @!P2 IMAD R20, R13.reuse, c[0x0][0x19c], R17 ;  /* 0x000067000d14aa24 */ /* 0x040fe400078e0211 */
[----:B------:R-:W-:Y:S01]  /*2b10*/  @!P2 IMAD.WIDE.U32 R18, R13, c[0x0][0x198], R18 ;  /* 0x000066000d12aa25 */ /* 0x000fe200078e0012 */
[----:B------:R-:W-:Y:S02]  /*2b20*/  @!P3 LEA.HI.X R13, R8, c[0x0][0x174], R9, 0x1, P0 ;  /* 0x00005d00080dba11 */ /* 0x000fe400000f0c09 */
[----:B------:R-:W-:-:S13]  /*2b30*/  PLOP3.LUT P0, PT, PT, PT, UP6, 0x80, 0x0 ;  /* 0x000000000000781c */ /* 0x000fda0003f0f068 */
[----:B------:R-:W-:Y:S01]  /*2b40*/  @P0 BAR.SYNC.DEFER_BLOCKING 0x0 ;  /* 0x0000000000000b1d */ /* 0x000fe20000010000 */
[----:B------:R-:W-:Y:S01]  /*2b50*/  @!P2 MOV R11, R7 ;  /* 0x00000007000ba202 */ /* 0x000fe20000000f00 */
[----:B------:R-:W-:-:S04]  /*2b60*/  @!P2 IMAD.MOV.U32 R10, RZ, RZ, R6 ;  /* 0x000000ffff0aa224 */ /* 0x000fc800078e0006 */
[----:B------:R-:W-:Y:S01]  /*2b70*/  @!P2 IMAD.WIDE.U32 R6, R16, c[0x0][0x1a0], R10 ;  /* 0x000068001006aa25 */ /* 0x000fe200078e000a */
[----:B------:R-:W-:-:S03]  /*2b80*/  ISETP.GE.AND P0, PT, R27, UR8, PT ;  /* 0x000000081b007c0c */ /* 0x000fc6000bf06270 */
[----:B------:R-:W-:Y:S01]  /*2b90*/  @!P2 IMAD.IADD R7, R7, 0x1, R21 ;  /* 0x000000010707a824 */ /* 0x000fe200078e0215 */
[----:B------:R-:W-:-:S04]  /*2ba0*/  @!P2 LEA R10, P4, R6, c[0x0][0x170], 0x1 ;  /* 0x00005c00060aaa11 */ /* 0x000fc800078808ff */
[----:B------:R-:W-:Y:S01]  /*2bb0*/  @!P2 LEA.HI.X R11, R6, c[0x0][0x174], R7, 0x1, P4 ;  /* 0x00005d00060baa11 */ /* 0x000fe200020f0c07 */
        /* <DEDUP_REMOVED lines=9> */
[----:B---3--:R-:W-:Y:S04]  /*2c50*/  @P3 STS.128 [R25+0x12000], RZ ;  /* 0x012000ff19003388 */ /* 0x008fe80000000c00 */
        /* <DEDUP_REMOVED lines=38> */
[----:B----4-:R-:W-:-:S03]  /*2ec0*/  IADD3 R7, R26, 0x8, RZ ;  /* 0x000000081a077810 */ /* 0x010fc60007ffe0ff */
        /* <DEDUP_REMOVED lines=17> */
[----:B--2---:R-:W-:-:S03]  /*2fe0*/  SHF.L.U32 R11, R26, 0x2, RZ ;  /* 0x000000021a0b7819 */ /* 0x004fc600000006ff */
        /* <DEDUP_REMOVED lines=9> */
[----:B------:R2:W-:Y:S01]  /*3080*/  @!P3 LDGSTS.E.BYPASS.LTC128B.128 [R25+0x10000], [R6.64+0x100] ;  /* 0x100001000619bfae */ /* 0x0005e2000b901d44 */
[----:B-----5:R-:W-:-:S04]  /*3090*/  SHF.R.S32.HI R8, RZ, 0x1f, R26 ;  /* 0x0000001fff087819 */ /* 0x020fc8000001141a */
[----:B------:R-:W-:Y:S02]  /*30a0*/  SHF.L.U64.HI R10, R26, 0x2, R8 ;  /* 0x000000021a0a7819 */ /* 0x000fe40000010208 */
[----:B------:R-:W-:Y:S02]  /*30b0*/  MOV R8, 0x7f800000 ;  /* 0x7f80000000087802 */ /* 0x000fe40000000f00 */
[----:B--2---:R-:W-:-:S04]  /*30c0*/  IADD3 R6, P0, R11, UR14, RZ ;  /* 0x0000000e0b067c10 */ /* 0x004fc8000ff1e0ff */
[----:B------:R-:W-:-:S05]  /*30d0*/  IADD3.X R7, R10, UR13, RZ, P0, !PT ;  /* 0x0000000d0a077c10 */ /* 0x000fca00087fe4ff */
[----:B------:R-:W2:Y:S01]  /*30e0*/  @!P6 LDG.E R8, [R6.64+0x20] ;  /* 0x000020040608e981 */ /* 0x000ea2000c1e1900 */
[----:B------:R-:W-:Y:S01]  /*30f0*/  @!P2 IMAD.IADD R17, R19, 0x1, R20 ;  /* 0x000000011311a824 */ /* 0x000fe200078e0214 */
[C---:B------:R-:W-:Y:S02]  /*3100*/  @!P2 LEA R4, P4, R18.reuse, c[0x0][0x168], 0x1 ;  /* 0x00005a001204aa11 */ /* 0x040fe400078808ff */
[----:B------:R-:W-:Y:S02]  /*3110*/  @P2 STS.128 [R25+0xd000], RZ ;  /* 0x00d000ff19002388 */ /* 0x000fe40000000c00 */
[----:B------:R-:W-:Y:S02]  /*3120*/  @!P2 LEA.HI.X R5, R18, c[0x0][0x16c], R17, 0x1, P4 ;  /* 0x00005b001205aa11 */ /* 0x000fe400020f0c11 */
[----:B------:R-:W-:Y:S04]  /*3130*/  @P2 STS.128 [R25+0xf000], RZ ;  /* 0x00f000ff19002388 */ /* 0x000fe80000000c00 */
[----:B------:R-:W-:Y:S04]  /*3140*/  @P2 STS.128 [R25+0x11000], RZ ;  /* 0x011000ff19002388 */ /* 0x000fe80000000c00 */
[----:B------:R-:W-:Y:S04]  /*3150*/  STL [R1+0x68], R11 ;  /* 0x0000680b01007387 */ /* 0x000fe80000100800 */
[----:B------:R-:W-:Y:S01]  /*3160*/  @!PT LDS RZ, [RZ] ;  /* 0x00000000fffff984 */ /* 0x000fe20000000800 */
[----:B------:R-:W-:Y:S01]  /*3170*/  @!PT LDS RZ, [RZ] ;  /* 0x00000000fffff984 */ /* 0x000fe20000000800 */
[----:B------:R-:W-:Y:S01]  /*3180*/  @!PT LDS RZ, [RZ] ;  /* 0x00000000fffff984 */ /* 0x000fe20000000800 */
[----:B------:R5:W-:Y:S04]  /*3190*/  @!P2 LDGSTS.E.BYPASS.LTC128B.128 [R25+0xd000], [R4.64] ;  /* 0x0d0000000419afae */ /* 0x000be8000b901d44 */
[----:B------:R-:W-:Y:S04]  /*31a0*/  STL [R1+0x64], R10 ;  /* 0x0000640a01007387 */ /* 0x000fe80000100800 */
[----:B------:R5:W-:Y:S04]  /*31b0*/  @!P2 LDGSTS.E.BYPASS.LTC128B.128 [R25+0xf000], [R4.64+0x80] ;  /* 0x0f0000800419afae */ /* 0x000be8000b901d44 */
[----:B------:R5:W-:Y:S01]  /*31c0*/  @!P2 LDGSTS.E.BYPASS.LTC128B.128 [R25+0x11000], [R4.64+0x100] ;  /* 0x110001000419afae */ /* 0x000be2000b901d44 */
[----:B------:R-:W-:Y:S01]  /*31d0*/  ISETP.GE.AND P1, PT, R26, UR8, PT ;  /* 0x000000081a007c0c */ /* 0x000fe2000bf26270 */
[----:B------:R-:W-:-:S02]  /*31e0*/  IMAD.MOV.U32 R9, RZ, RZ, 0x7f800000 ;  /* 0x7f800000ff097424 */ /* 0x000fc400078e00ff */
[----:B------:R-:W0:Y:S10]  /*31f0*/  LDGDEPBAR ;  /* 0x00000000000079af */ /* 0x000e340000000000 */
[----:B------:R-:W3:Y:S01]  /*3200*/  @!P1 LDG.E R9, [R6.64] ;  /* 0x0000000406099981 */ /* 0x000ee2000c1e1900 */
[----:B------:R-:W-:-:S04]  /*3210*/  DEPBAR.LE SB0, 0x1 ;  /* 0x000080400000791a */ /* 0x000fc80000000000 */
[----:B------:R-:W-:Y:S06]  /*3220*/  BAR.SYNC.DEFER_BLOCKING 0x0 ;  /* 0x0000000000007b1d */ /* 0x000fec0000010000 */
[----:B------:R-:W1:Y:S04]  /*3230*/  LDSM.16.M88.4 R148, [R252+0x12000] ;  /* 0x01200000fc94783b */ /* 0x000e680000000200 */
[----:B------:R-:W1:Y:S04]  /*3240*/  LDSM.16.M88.4 R152, [R252+0x12800] ;  /* 0x01280000fc98783b */ /* 0x000e680000000200 */
[----:B------:R-:W1:Y:S04]  /*3250*/  LDSM.16.M88.4 R180, [R252+0x14000] ;  /* 0x01400000fcb4783b */ /* 0x000e680000000200 */
[----:B------:R-:W1:Y:S04]  /*3260*/  LDSM.16.M88.4 R184, [R252+0x14800] ;  /* 0x01480000fcb8783b */ /* 0x000e680000000200 */
[----:B------:R-:W1:Y:S04]  /*3270*/  LDSM.16.M88.4 R212, [R252+0x16000] ;  /* 0x01600000fcd4783b */ /* 0x000e680000000200 */
[----:B------:R-:W1:Y:S04]  /*3280*/  LDSM.16.M88.4 R216, [R252+0x16800] ;  /* 0x01680000fcd8783b */ /* 0x000e680000000200 */
[----:B--2---:R2:W-:Y:S04]  /*3290*/  STL [R1+0x60], R8 ;  /* 0x0000600801007387 */ /* 0x0045e80000100800 */
[----:B-----5:R-:W5:Y:S04]  /*32a0*/  LDL R5, [R1] ;  /* 0x0000000001057983 */ /* 0x020f680000100800 */
[----:B------:R-:W5:Y:S04]  /*32b0*/  LDL R4, [R1+0x2c] ;  /* 0x00002c0001047983 */ /* 0x000f680000100800 */
[----:B--2---:R-:W2:Y:S01]  /*32c0*/  LDL R8, [R1+0x4] ;  /* 0x0000040001087983 */ /* 0x004ea20000100800 */
[----:B------:R-:W-:-:S03]  /*32d0*/  UIADD3 UR18, UR23, UR12, URZ ;  /* 0x0000000c17127290 */ /* 0x000fc6000fffe03f */
[----:B---3--:R3:W-:Y:S01]  /*32e0*/  STL [R1+0x5c], R9 ;  /* 0x00005c0901007387 */ /* 0x0087e20000100800 */
[----:B------:R-:W-:Y:S01]  /*32f0*/  UIADD3 UR19, -UR6, 0x40, UR18 ;  /* 0x0000004006137890 */ /* 0x000fe2000fffe112 */
        /* <DEDUP_REMOVED lines=41> */
[----:B----4-:R-:W-:Y:S01]  /*3590*/  CS2R R28, SRZ ;  /* 0x00000000001c7805 */ /* 0x010fe2000001ff00 */
[----:B------:R-:W-:Y:S01]  /*35a0*/  CS2R R34, SRZ ;  /* 0x0000000000227805 */ /* 0x000fe2000001ff00 */
[----:B------:R-:W-:Y:S01]  /*35b0*/  CS2R R32, SRZ ;  /* 0x0000000000207805 */ /* 0x000fe2000001ff00 */
[----:B------:R-:W-:Y:S01]  /*35c0*/  CS2R R26, SRZ ;  /* 0x00000000001a7805 */ /* 0x000fe2000001ff00 */
[----:B-1----:R-:W-:Y:S01]  /*35d0*/  CS2R R24, SRZ ;  /* 0x0000000000187805 */ /* 0x002fe2000001ff00 */
[----:B------:R-:W-:Y:S01]  /*35e0*/  CS2R R22, SRZ ;  /* 0x0000000000167805 */ /* 0x000fe2000001ff00 */
[----:B------:R-:W-:Y:S01]  /*35f0*/  CS2R R20, SRZ ;  /* 0x0000000000147805 */ /* 0x000fe2000001ff00 */
[----:B------:R-:W-:-:S02]  /*3600*/  ULDC UR11, c[0x0][0x2e8] ;  /* 0x0000ba00000b7ab9 */ /* 0x000fc40000000800 */
[----:B------:R-:W-:Y:S02]  /*3610*/  UIADD3 UR20, UR23, 0x40, URZ ;  /* 0x0000004017147890 */ /* 0x000fe4000fffe03f */
[----:B------:R-:W-:Y:S02]  /*3620*/  UIADD3 UR19, UR19, -UR11, URZ ;  /* 0x8000000b13137290 */ /* 0x000fe4000fffe03f */
[----:B------:R-:W-:Y:S01]  /*3630*/  ULDC UR10, c[0x0][0x2e4] ;  /* 0x0000b900000a7ab9 */ /* 0x000fe20000000800 */
[----:B-----5:R3:W1:Y:S04]  /*3640*/  LDSM.16.M88.4 R164, [R5+0x12000] ;  /* 0x0120000005a4783b */ /* 0x0206680000000200 */
[----:B------:R3:W4:Y:S04]  /*3650*/  LDSM.16.M88.4 R168, [R5+0x12800] ;  /* 0x0128000005a8783b */ /* 0x0007280000000200 */
[----:B------:R3:W1:Y:S04]  /*3660*/  LDSM.16.M88.4 R172, [R4+0x12000] ;  /* 0x0120000004ac783b */ /* 0x0006680000000200 */
[----:B------:R3:W1:Y:S04]  /*3670*/  LDSM.16.M88.4 R176, [R4+0x12800] ;  /* 0x0128000004b0783b */ /* 0x0006680000000200 */
[----:B------:R3:W1:Y:S04]  /*3680*/  LDSM.16.M88.4 R196, [R5+0x14000] ;  /* 0x0140000005c4783b */ /* 0x0006680000000200 */
[----:B------:R3:W1:Y:S04]  /*3690*/  LDSM.16.M88.4 R200, [R5+0x14800] ;  /* 0x0148000005c8783b */ /* 0x0006680000000200 */
[----:B--2---:R3:W2:Y:S04]  /*36a0*/  LDSM.16.M88.4 R156, [R8+0x12000] ;  /* 0x01200000089c783b */ /* 0x0046a80000000200 */
        /* <DEDUP_REMOVED lines=11> */
.L_x_190:
[----:B------:R-:W2:Y:S01]  /*3760*/  LDL R97, [R1+0x8] ;  /* 0x0000080001617983 */ /* 0x000ea20000100800 */
[----:B------:R-:W-:Y:S02]  /*3770*/  USHF.L.U32 UR9, UR7, 0x6, URZ ;  /* 0x0000000607097899 */ /* 0x000fe4000800063f */
[----:B------:R-:W-:Y:S01]  /*3780*/  ULDC UR8, c[0x0][0x2e4] ;  /* 0x0000b90000087ab9 */ /* 0x000fe20000000800 */
[----:B------:R-:W4:Y:S01]  /*3790*/  LDL R80, [R1+0x4] ;  /* 0x0000040001507983 */ /* 0x000f220000100800 */
[----:B------:R-:W-:Y:S03]  /*37a0*/  UISETP.GE.AND UP0, UPT, UR9, UR19, UPT ;  /* 0x000000130900728c */ /* 0x000fe6000bf06270 */
[----:B---3--:R-:W3:Y:S04]  /*37b0*/  LDL R96, [R1+0xc] ;  /* 0x00000c0001607983 */ /* 0x008ee80000100800 */
[----:B------:R-:W4:Y:S04]  /*37c0*/  LDL R79, [R1] ;  /* 0x00000000014f7983 */ /* 0x000f280000100800 */
[----:B------:R-:W4:Y:S04]  /*37d0*/  LDL R95, [R1+0x18] ;  /* 0x00001800015f7983 */ /* 0x000f280000100800 */
[----:B------:R-:W0:Y:S04]  /*37e0*/  LDGDEPBAR ;  /* 0x00000000000079af */ /* 0x000e280000000000 */
[----:B------:R-:W4:Y:S04]  /*37f0*/  LDL R94, [R1+0x14] ;  /* 0x00001400015e7983 */ /* 0x000f280000100800 */
[----:B------:R-:W4:Y:S04]  /*3800*/  LDL R78, [R1+0x10] ;  /* 0x00001000014e7983 */ /* 0x000f280000100800 */
[----:B------:R-:W4:Y:S04]  /*3810*/  LDL R77, [R1+0x68] ;  /* 0x00006800014d7983 */ /* 0x000f280000100800 */
[----:B------:R-:W4:Y:S01]  /*3820*/  LDL R76, [R1+0x64] ;  /* 0x00006400014c7983 */ /* 0x000f220000100800 */
[----:B------:R-:W-:Y:S04]  /*3830*/  DEPBAR.LE SB0, 0x0 ;  /* 0x000080000000791a */ /* 0x000fe80000000000 */
[----:B------:R-:W-:Y:S06]  /*3840*/  BAR.SYNC.DEFER_BLOCKING 0x0 ;  /* 0x0000000000007b1d */ /* 0x000fec0000010000 */
[----:B-1----:R-:W-:Y:S04]  /*3850*/  LDSM.16.M88.4 R8, [R252+0xc000] ;  /* 0x00c00000fc08783b */ /* 0x002fe80000000200 */
[----:B------:R-:W-:Y:S04]  /*3860*/  LDSM.16.M88.4 R68, [R252+0xc800] ;  /* 0x00c80000fc44783b */ /* 0x000fe80000000200 */
[----:B--2---:R-:W2:Y:S04]  /*3870*/  LDSM.16.M88.4 R16, [R97] ;  /* 0x000000006110783b */ /* 0x004ea80000000200 */
[----:B---3--:R-:W-:Y:S01]  /*3880*/  LDSM.16.M88.4 R72, [R96] ;  /* 0x000000006048783b */ /* 0x008fe20000000200 */
[C---:B--2---:R-:W-:Y:S08]  /*3890*/  HMMA.16816.F32.BF16 R4, R16.reuse, R8, RZ ;  /* 0x000000081004723c */ /* 0x044ff000000418ff */
[C---:B------:R-:W-:Y:S08]  /*38a0*/  HMMA.16816.F32.BF16 R8, R16.reuse, R10, RZ ;  /* 0x0000000a1008723c */ /* 0x040ff000000418ff */
[C---:B------:R-:W-:Y:S08]  /*38b0*/  HMMA.16816.F32.BF16 R12, R16.reuse, R68, RZ ;  /* 0x00000044100c723c */ /* 0x040ff000000418ff */
[----:B------:R-:W-:Y:S01]  /*38c0*/  HMMA.16816.F32.BF16 R16, R16, R70, RZ ;  /* 0x000000461010723c */ /* 0x000fe200000418ff */
[----:B----4-:R-:W2:Y:S07]  /*38d0*/  LDSM.16.M88.4 R68, [R80+0xc000] ;  /* 0x00c000005044783b */ /* 0x010eae0000000200 */
[C---:B--2---:R-:W-:Y:S08]  /*38e0*/  HMMA.16816.F32.BF16 R4, R72.reuse, R68, R4 ;  /* 0x000000444804723c */ /* 0x044ff00000041804 */
[C---:B------:R-:W-:Y:S01]  /*38f0*/  HMMA.16816.F32.BF16 R8, R72.reuse, R70, R8 ;  /* 0x000000464808723c */ /* 0x040fe20000041808 */
[----:B------:R-:W2:Y:S07]  /*3900*/  LDSM.16.M88.4 R68, [R80+0xc800] ;  /* 0x00c800005044783b */ /* 0x000eae0000000200 */
[C---:B--2---:R-:W-:Y:S08]  /*3910*/  HMMA.16816.F32.BF16 R12, R72.reuse, R68, R12 ;  /* 0x00000044480c723c */ /* 0x044ff0000004180c */
[----:B------:R-:W-:Y:S01]  /*3920*/  HMMA.16816.F32.BF16 R16, R72, R70, R16 ;  /* 0x000000464810723c */ /* 0x000fe20000041810 */
[----:B------:R-:W-:Y:S04]  /*3930*/  LDSM.16.M88.4 R68, [R95] ;  /* 0x000000005f44783b */ /* 0x000fe80000000200 */
[----:B------:R-:W2:Y:S03]  /*3940*/  LDSM.16.M88.4 R72, [R79+0xc000] ;  /* 0x00c000004f48783b */ /* 0x000ea60000000200 */
        /* <DEDUP_REMOVED lines=12> */
[----:B------:R-:W-:Y:S04]  /*3a10*/  LDSM.16.M88.4 R68, [R97+0x2000] ;  /* 0x002000006144783b */ /* 0x000fe80000000200 */
        /* <DEDUP_REMOVED lines=53> */
[C---:B--2---:R-:W-:Y:S07]  /*3d70*/  HMMA.16816.F32.BF16 R12, R68.reuse, R72, R12 ;  /* 0x00000048440c723c */ /* 0x044fee000004180c */
        /* <DEDUP_REMOVED lines=16> */
.L_x_186:
[----:B------:R-:W3:Y:S01]  /*3e80*/  LDL R68, [R1+0x74] ;  /* 0x0000740001447983 */ /* 0x000ee20000100800 */
[----:B------:R-:W-:Y:S03]  /*3e90*/  UIADD3 UR10, -UR8, UR6, -UR12 ;  /* 0x00000006080a7290 */ /* 0x000fe6000fffe90c */
[----:B------:R-:W4:Y:S01]  /*3ea0*/  LDL R69, [R1+0x78] ;  /* 0x0000780001457983 */ /* 0x000f220000100800 */
[----:B---3--:R-:W-:Y:S01]  /*3eb0*/  IADD3 R80, R68, UR9, RZ ;  /* 0x0000000944507c10 */ /* 0x008fe2000fffe0ff */
[----:B------:R-:W-:Y:S01]  /*3ec0*/  UIADD3 UR9, UR6, 0x1, -UR12 ;  /* 0x0000000106097890 */ /* 0x000fe2000fffe80c */
[----:B------:R-:W-:Y:S02]  /*3ed0*/  IMAD.U32 R68, RZ, RZ, UR22 ;  /* 0x00000016ff447e24 */ /* 0x000fe4000f8e00ff */
[----:B------:R-:W-:Y:S01]  /*3ee0*/  IADD3 R70, R80, UR10, RZ ;  /* 0x0000000a50467c10 */ /* 0x000fe2000fffe0ff */
[----:B------:R-:W-:Y:S01]  /*3ef0*/  UIADD3 UR9, UR9, UR41, URZ ;  /* 0x0000002909097290 */ /* 0x000fe2000fffe03f */
[----:B----4-:R-:W-:Y:S02]  /*3f00*/  IMAD R68, R68, 0x40, R69 ;  /* 0x0000004044447824 */ /* 0x010fe400078e0245 */
        /* <DEDUP_REMOVED lines=8> */
[C---:B--2---:R-:W-:Y:S02]  /*3f90*/  IADD3 R73, R68.reuse, 0x11, RZ ;  /* 0x0000001144497810 */ /* 0x044fe40007ffe0ff */
        /* <DEDUP_REMOVED lines=55> */
.L_x_187:
[----:B------:R-:W3:Y:S01]  /*4310*/  LDL R70, [R1+0x5c] ;  /* 0x00005c0001467983 */ /* 0x000ee20000100800 */
[----:B------:R-:W-:Y:S03]  /*4320*/  UISETP.GT.AND UP2, UPT, UR7, UR17, UPT ;  /* 0x000000110700728c */ /* 0x000fe6000bf44270 */
[----:B------:R-:W4:Y:S03]  /*4330*/  LDL R69, [R1+0x60] ;  /* 0x0000600001457983 */ /* 0x000f260000100800 */
[----:B------:R-:W-:Y:S01]  /*4340*/  PLOP3.LUT P3, PT, PT, PT, UP2, 0x80, 0x0 ;  /* 0x000000000000781c */ /* 0x000fe20003f6f028 */
[----:B--2---:R-:W2:Y:S04]  /*4350*/  LDL R93, [R1+0x3c] ;  /* 0x00003c00015d7983 */ /* 0x004ea80000100800 */
[----:B------:R-:W2:Y:S04]  /*4360*/  LDL R92, [R1+0x58] ;  /* 0x00005800015c7983 */ /* 0x000ea80000100800 */
[----:B------:R-:W2:Y:S04]  /*4370*/  LDL R91, [R1+0x50] ;  /* 0x00005000015b7983 */ /* 0x000ea80000100800 */
[----:B------:R-:W2:Y:S01]  /*4380*/  LDL R90, [R1+0x54] ;  /* 0x00005400015a7983 */ /* 0x000ea20000100800 */
[C---:B---3--:R-:W-:Y:S01]  /*4390*/  FMUL.FTZ R68, R70.reuse, 1.4426950216293334961 ;  /* 0x3fb8aa3b46447820 */ /* 0x048fe20000410000 */
[----:B------:R-:W-:Y:S04]  /*43a0*/  FSETP.NEU.FTZ.AND P0, PT, R70, -INF , PT ;  /* 0xff8000004600780b */ /* 0x000fe80003f1d000 */
[----:B------:R-:W-:Y:S02]  /*43b0*/  FSEL R68, R68, RZ, P0 ;  /* 0x000000ff44447208 */ /* 0x000fe40000000000 */
[----:B----4-:R-:W-:Y:S03]  /*43c0*/  FSETP.NEU.FTZ.AND P0, PT, R69, -INF , PT ;  /* 0xff8000004500780b */ /* 0x010fe60003f1d000 */
        /* <DEDUP_REMOVED lines=8> */
[----:B------:R-:W4:Y:S01]  /*4450*/  MUFU.EX2 R81, R5 ;  /* 0x0000000500517308 */ /* 0x000f220000000800 */
[----:B------:R-:W-:Y:S09]  /*4460*/  FFMA.FTZ R68, R17, c[0x0][0x23c], -R68 ;  /* 0x00008f0011447a23 */ /* 0x000ff20000010844 */
[----:B------:R-:W-:Y:S01]  /*4470*/  MUFU.EX2 R80, R8 ;  /* 0x0000000800507308 */ /* 0x000fe20000000800 */
[----:B---3--:R-:W-:Y:S05]  /*4480*/  FMUL.FTZ R4, R69, 1.4426950216293334961 ;  /* 0x3fb8aa3b45047820 */ /* 0x008fea0000410000 */
[----:B------:R-:W-:Y:S04]  /*4490*/  FSEL R4, R4, RZ, P0 ;  /* 0x000000ff04047208 */ /* 0x000fe80000000000 */
[----:B------:R-:W-:Y:S01]  /*44a0*/  MUFU.EX2 R77, R9 ;  /* 0x00000009004d7308 */ /* 0x000fe20000000800 */
[--C-:B------:R-:W-:Y:S02]  /*44b0*/  FFMA.FTZ R6, R6, c[0x0][0x23c], -R4.reuse ;  /* 0x00008f0006067a23 */ /* 0x100fe40000010804 */
[--C-:B------:R-:W-:Y:S02]  /*44c0*/  FFMA.FTZ R7, R7, c[0x0][0x23c], -R4.reuse ;  /* 0x00008f0007077a23 */ /* 0x100fe40000010804 */
[--C-:B------:R-:W-:Y:S05]  /*44d0*/  FFMA.FTZ R18, R18, c[0x0][0x23c], -R4.reuse ;  /* 0x00008f0012127a23 */ /* 0x100fea0000010804 */
[----:B------:R4:W-:Y:S01]  /*44e0*/  MUFU.EX2 R75, R6 ;  /* 0x00000006004b7308 */ /* 0x0009e20000000800 */
[--C-:B------:R-:W-:Y:S02]  /*44f0*/  FFMA.FTZ R10, R10, c[0x0][0x23c], -R4.reuse ;  /* 0x00008f000a0a7a23 */ /* 0x100fe40000010804 */
[--C-:B------:R-:W-:Y:S02]  /*4500*/  FFMA.FTZ R11, R11, c[0x0][0x23c], -R4.reuse ;  /* 0x00008f000b0b7a23 */ /* 0x100fe40000010804 */
[--C-:B------:R-:W-:Y:S02]  /*4510*/  FFMA.FTZ R14, R14, c[0x0][0x23c], -R4.reuse ;  /* 0x00008f000e0e7a23 */ /* 0x100fe40000010804 */
[--C-:B------:R-:W-:Y:S02]  /*4520*/  FFMA.FTZ R15, R15, c[0x0][0x23c], -R4.reuse ;  /* 0x00008f000f0f7a23 */ /* 0x100fe40000010804 */
[----:B------:R-:W-:Y:S01]  /*4530*/  FFMA.FTZ R4, R19, c[0x0][0x23c], -R4 ;  /* 0x00008f0013047a23 */ /* 0x000fe20000010804 */
[----:B------:R-:W3:Y:S10]  /*4540*/  MUFU.EX2 R73, R7 ;  /* 0x0000000700497308 */ /* 0x000ef40000000800 */
[----:B------:R1:W-:Y:S01]  /*4550*/  MUFU.EX2 R76, R4 ;  /* 0x00000004004c7308 */ /* 0x0003e20000000800 */
[----:B----4-:R-:W-:Y:S05]  /*4560*/  F2FP.BF16.PACK_AB R6, R81, R83 ;  /* 0x000000535106723e */ /* 0x010fea00000010ff */
[----:B--2---:R2:W-:Y:S04]  /*4570*/  STS [R93+0x14000], R6 ;  /* 0x014000065d007388 */ /* 0x0045e80000000800 */
[----:B------:R-:W-:Y:S01]  /*4580*/  MUFU.EX2 R74, R10 ;  /* 0x0000000a004a7308 */ /* 0x000fe20000000800 */
[----:B---3--:R-:W-:Y:S05]  /*4590*/  F2FP.BF16.PACK_AB R5, R73, R75 ;  /* 0x0000004b4905723e */ /* 0x008fea00000010ff */
[----:B------:R3:W-:Y:S04]  /*45a0*/  STS [R93+0x14400], R5 ;  /* 0x014400055d007388 */ /* 0x0007e80000000800 */
[----:B------:R-:W4:Y:S01]  /*45b0*/  MUFU.EX2 R72, R11 ;  /* 0x0000000b00487308 */ /* 0x000f220000000800 */
[----:B-1----:R-:W-:Y:S05]  /*45c0*/  F2FP.BF16.PACK_AB R4, R77, R80 ;  /* 0x000000504d04723e */ /* 0x002fea00000010ff */
[----:B------:R1:W-:Y:S04]  /*45d0*/  STS [R92+0x14000], R4 ;  /* 0x014000045c007388 */ /* 0x0003e80000000800 */
[----:B------:R-:W-:Y:S10]  /*45e0*/  MUFU.EX2 R89, R12 ;  /* 0x0000000c00597308 */ /* 0x000ff40000000800 */
[----:B------:R-:W1:Y:S01]  /*45f0*/  MUFU.EX2 R88, R13 ;  /* 0x0000000d00587308 */ /* 0x000e620000000800 */
[----:B----4-:R-:W-:Y:S05]  /*4600*/  F2FP.BF16.PACK_AB R8, R72, R74 ;  /* 0x0000004a4808723e */ /* 0x010fea00000010ff */
[----:B------:R-:W-:Y:S04]  /*4610*/  STS [R92+0x14400], R8 ;  /* 0x014400085c007388 */ /* 0x000fe80000000800 */
[----:B------:R-:W-:Y:S10]  /*4620*/  MUFU.EX2 R86, R14 ;  /* 0x0000000e00567308 */ /* 0x000ff40000000800 */
[----:B------:R-:W2:Y:S01]  /*4630*/  MUFU.EX2 R85, R15 ;  /* 0x0000000f00557308 */ /* 0x000ea20000000800 */
[----:B-1----:R-:W-:Y:S05]  /*4640*/  F2FP.BF16.PACK_AB R7, R88, R89 ;  /* 0x000000595807723e */ /* 0x002fea00000010ff */
[----:B------:R-:W-:Y:S04]  /*4650*/  STS [R91+0x14000], R7 ;  /* 0x014000075b007388 */ /* 0x000fe80000000800 */
[----:B------:R-:W-:Y:S10]  /*4660*/  MUFU.EX2 R87, R16 ;  /* 0x0000001000577308 */ /* 0x000ff40000000800 */
[----:B------:R-:W3:Y:S01]  /*4670*/  MUFU.EX2 R84, R68 ;  /* 0x0000004400547308 */ /* 0x000ee20000000800 */
[----:B--2---:R-:W-:Y:S05]  /*4680*/  F2FP.BF16.PACK_AB R6, R85, R86 ;  /* 0x000000565506723e */ /* 0x004fea00000010ff */
[----:B------:R-:W-:Y:S04]  /*4690*/  STS [R91+0x14400], R6 ;  /* 0x014400065b007388 */ /* 0x000fe80000000800 */
[----:B------:R-:W1:Y:S01]  /*46a0*/  MUFU.EX2 R82, R18 ;  /* 0x0000001200527308 */ /* 0x000e620000000800 */
[----:B---3--:R-:W-:Y:S05]  /*46b0*/  F2FP.BF16.PACK_AB R5, R84, R87 ;  /* 0x000000575405723e */ /* 0x008fea00000010ff */
[----:B------:R-:W-:Y:S01]  /*46c0*/  STS [R90+0x14000], R5 ;  /* 0x014000055a007388 */ /* 0x000fe20000000800 */
[----:B-1----:R-:W-:Y:S05]  /*46d0*/  F2FP.BF16.PACK_AB R4, R76, R82 ;  /* 0x000000524c04723e */ /* 0x002fea00000010ff */
        /* <DEDUP_REMOVED lines=212> */
.L_x_188:
        /* <DEDUP_REMOVED lines=371> */
.L_x_189:
        /* <DEDUP_REMOVED lines=172> */
.L_x_191:
        /* <DEDUP_REMOVED lines=18> */
.L_x_192:
[----:B-1----:R-:W2:Y:S01]  /*7730*/  LDL.64 R8, [R1+0x80] ;  /* 0x0000800001087983 */ /* 0x002ea20000100a00 */
[----:B------:R-:W-:Y:S01]  /*7740*/  USHF.R.S32.HI UR10, URZ, 0x1f, UR23 ;  /* 0x0000001f3f0a7899 */ /* 0x000fe20008011417 */
[----:B------:R-:W-:Y:S01]  /*7750*/  IMAD.U32 R4, RZ, RZ, UR23 ;  /* 0x00000017ff047e24 */ /* 0x000fe2000f8e00ff */
[----:B------:R-:W-:Y:S01]  /*7760*/  ULDC.64 UR8, c[0x0][0x3a0] ;  /* 0x0000e80000087ab9 */ /* 0x000fe20000000a00 */
[----:B------:R-:W-:Y:S01]  /*7770*/  BAR.SYNC.DEFER_BLOCKING 0x0 ;  /* 0x0000000000007b1d */ /* 0x000fe20000010000 */
[----:B------:R-:W-:Y:S02]  /*7780*/  UIMAD UR7, UR10, UR8, URZ ;  /* 0x000000080a0772a4 */ /* 0x000fe4000f8e023f */
[----:B------:R-:W-:Y:S02]  /*7790*/  UIMAD UR6, UR22, -0x40, UR6 ;  /* 0xffffffc0160678a4 */ /* 0x000fe4000f8e0206 */
[----:B------:R-:W-:Y:S01]  /*77a0*/  UIMAD UR7, UR23, UR9, UR7 ;  /* 0x00000009170772a4 */ /* 0x000fe2000f8e0207 */
[----:B------:R-:W1:Y:S01]  /*77b0*/  S2R R15, SR_TID.X ;  /* 0x00000000000f7919 */ /* 0x000e620000002100 */
[----:B------:R-:W-:Y:S01]  /*77c0*/  BSSY B0, `(.L_x_193) ;  /* 0x000002b000007945 */ /* 0x000fe20003800000 */
[----:B------:R-:W-:-:S02]  /*77d0*/  ULDC.64 UR8, c[0x0][0x3b8] ;  /* 0x0000ee0000087ab9 */ /* 0x000fc40000000a00 */
[----:B------:R-:W3:Y:S04]  /*77e0*/  S2R R64, SR_TID.X ;  /* 0x0000000000407919 */ /* 0x000ee80000002100 */
[----:B------:R4:W2:Y:S04]  /*77f0*/  LDS.128 R36, [R251+0xd000] ;  /* 0x00d00000fb247984 */ /* 0x0008a80000000c00 */
        /* <DEDUP_REMOVED lines=14> */
[----:B------:R-:W-:-:S02]  /*78e0*/  IMAD.MOV.U32 R6, RZ, RZ, R8 ;  /* 0x000000ffff067224 */ /* 0x000fc400078e0008 */
[----:B------:R-:W-:Y:S01]  /*78f0*/  IMAD.U32 R8, RZ, RZ, UR7 ;  /* 0x00000007ff087e24 */ /* 0x000fe2000f8e00ff */
[----:B------:R-:W-:Y:S01]  /*7900*/  UIMAD UR7, UR59, UR8, URZ ;  /* 0x000000083b0772a4 */ /* 0x000fe2000f8e023f */
[----:B------:R-:W-:-:S03]  /*7910*/  IMAD.WIDE.U32 R4, R4, c[0x0][0x3a0], R6 ;  /* 0x0000e80004047a25 */ /* 0x000fc600078e0006 */
[----:B------:R-:W-:Y:S02]  /*7920*/  UIMAD UR7, UR38, UR9, UR7 ;  /* 0x00000009260772a4 */ /* 0x000fe4000f8e0207 */
        /* <DEDUP_REMOVED lines=20> */
.L_x_194:
[----:B-1-34-:R-:W-:Y:S05]  /*7a70*/  BSYNC B0 ;  /* 0x0000000000007941 */ /* 0x01afea0003800000 */
.L_x_193:
        /* <DEDUP_REMOVED lines=16> */
.L_x_196:
[----:B------:R-:W-:Y:S05]  /*7b80*/  BSYNC B0 ;  /* 0x0000000000007941 */ /* 0x000fea0003800000 */
.L_x_195:
        /* <DEDUP_REMOVED lines=27> */
.L_x_198:
[----:B------:R-:W-:Y:S05]  /*7d40*/  BSYNC B0 ;  /* 0x0000000000007941 */ /* 0x000fea0003800000 */
.L_x_197:
        /* <DEDUP_REMOVED lines=13> */
.L_x_185:
[----:B------:R-:W-:Y:S05]  /*7e20*/  BSYNC B1 ;  /* 0x0000000000017941 */ /* 0x000fea0003800000 */
.L_x_171:
        /* <DEDUP_REMOVED lines=11> */
.L_x_199:
[----:B------:R-:W-:Y:S05]  /*7ee0*/  EXIT ;  /* 0x000000000000794d */ /* 0x000fea0003800000 */
.L_x_201:
        /* <DEDUP_REMOVED lines=9> */
.L_x_1582:


//--------------------- .text._ZN5flash44flash_bwd_dq_dk_dv_loop_seqk_parallel_kernelI23Flash_bwd_kernel_traitsILi192ELi64ELi64ELi8ELi4ELi2ELi2ELb1ELb1EN7cutlass10bfloat16_tE19Flash_kernel_traitsILi192ELi64ELi64ELi8ES3_EELb0ELb0ELb1ELb1ELb0ELb0ELb0EEEvNS_16Flash_bwd_paramsE --------------------------
	.section	.text._ZN5flash44flash_bwd_dq_dk_dv_loop_seqk_parallel_kernelI23Flash_bwd_kernel_traitsILi192ELi64ELi64ELi8ELi4ELi2ELi2ELb1ELb1EN7cutlass10bfloat16_tE19Flash_kernel_traitsILi192ELi64ELi64ELi8ES3_EELb0ELb0ELb1ELb1ELb0ELb0ELb0EEEvNS_16Flash_bwd_paramsE,"ax",@progbits
	.sectioninfo	@"SHI_REGISTERS=255"
	.align	128
        .global         _ZN5flash44flash_bwd_dq_dk_dv_loop_seqk_parallel_kernelI23Flash_bwd_kernel_traitsILi192ELi64ELi64ELi8ELi4ELi2ELi2ELb1ELb1EN7cutlass10bfloat16_tE19Flash_kernel_traitsILi192ELi64ELi64ELi8ES3_EELb0ELb0ELb1ELb1ELb0ELb0ELb0EEEvNS_16Flash_bwd_paramsE
        .type           _ZN5flash44flash_bwd_dq_dk_dv_loop_seqk_parallel_kernelI23Flash_bwd_kernel_traitsILi192ELi64ELi64ELi8ELi4ELi2ELi2ELb1ELb1EN7cutlass10bfloat16_tE19Flash_kernel_traitsILi192ELi64ELi64ELi8ES3_EELb0ELb0ELb1ELb1ELb0ELb0ELb0EEEvNS_16Flash_bwd_paramsE,@function
        .size           _ZN5flash44flash_bwd_dq_dk_dv_loop_seqk_parallel_kernelI23Flash_bwd_kernel_traitsILi192ELi64ELi64ELi8ELi4ELi2ELi2ELb1ELb1EN7cutlass10bfloat16_tE19Flash_kernel_traitsILi192ELi64ELi64ELi8ES3_EELb0ELb0ELb1ELb1ELb0ELb0ELb0EEEvNS_16Flash_bwd_paramsE,(.L_x_1583 - _ZN5flash44flash_bwd_dq_dk_dv_loop_seqk_parallel_kernelI23Flash_bwd_kernel_traitsILi192ELi64ELi64ELi8ELi4ELi2ELi2ELb1ELb1EN7cutlass10bfloat16_tE19Flash_kernel_traitsILi192ELi64ELi64ELi8ES3_EELb0ELb0ELb1ELb1ELb0ELb0ELb0EEEvNS_16Flash_bwd_paramsE)
        .other          _ZN5flash44flash_bwd_dq_dk_dv_loop_seqk_parallel_kernelI23Flash_bwd_kernel_traitsILi192ELi64ELi64ELi8ELi4ELi2ELi2ELb1ELb1EN7cutlass10bfloat16_tE19Flash_kernel_traitsILi192ELi64ELi64ELi8ES3_EELb0ELb0ELb1ELb1ELb0ELb0ELb0EEEvNS_16Flash_bwd_paramsE,@"STO_CUDA_ENTRY STV_DEFAULT"
_ZN5flash44flash_bwd_dq_dk_dv_loop_seqk_parallel_kernelI23Flash_bwd_kernel_traitsILi192ELi64ELi64ELi8ELi4ELi2ELi2ELb1ELb1EN7cutlass10bfloat16_tE19Flash_kernel_traitsILi192ELi64ELi64ELi8ES3_EELb0ELb0ELb1ELb1ELb0ELb0ELb0EEEvNS_16Flash_bwd_paramsE:
.text._ZN5flash44flash_bwd_dq_dk_dv_loop_seqk_parallel_kernelI23Flash_bwd_kernel_traitsILi192ELi64ELi64ELi8ELi4ELi2ELi2ELb1ELb1EN7cutlass10bfloat16_tE19Flash_kernel_traitsILi192ELi64ELi64ELi8ES3_EELb0ELb0ELb1ELb1ELb0ELb0ELb0EEEvNS_16Flash_bwd_paramsE:
        /* <DEDUP_REMOVED lines=30> */
[-C--:B------:R-:W-:Y:S01]  /*01e0*/  LEA.HI R10, R5, R6.reuse, RZ, 0x3 ;  /* 0x00000006050a7211 */ /* 0x080fe200078f18ff */
[----:B------:R-:W-:Y:S01]  /*01f0*/  ULDC UR11, c[0x0][0x1c0] ;  /* 0x00007000000b7ab9 */ /* 0x000fe20000000800 */
[----:B------:R-:W-:Y:S01]  /*0200*/  LOP3.LUT R4, R3, 0xffffffe0, RZ, 0xc0, !PT ;  /* 0xffffffe003047812 */ /* 0x000fe200078ec0ff */
[----:B---3--:R-:W-:Y:S01]  /*0210*/  UIMAD UR49, UR37, UR48, URZ ;  /* 0x00000030253172a4 */ /* 0x008fe2000f8e023f */
[--C-:B------:R-:W-:Y:S01]  /*0220*/  SHF.R.S32.HI R0, RZ, 0x5, R3.reuse ;  /* 0x00000005ff007819 */ /* 0x100fe20000011403 */
[----:B------:R-:W-:Y:S01]  /*0230*/  UIMAD UR48, UR48, UR12, URZ ;  /* 0x0000000c303072a4 */ /* 0x000fe2000f8e023f */
[----:B------:R-:W-:Y:S01]  /*0240*/  SHF.R.S32.HI R12, RZ, 0x1f, R3 ;  /* 0x0000001fff0c7819 */ /* 0x000fe20000011403 */
[----:B------:R-:W-:Y:S01]  /*0250*/  IMAD.IADD R9, R6, 0x1, -R4 ;  /* 0x0000000106097824 */ /* 0x000fe200078e0a04 */
[CC--:B------:R-:W-:Y:S01]  /*0260*/  LEA.HI R2, R5.reuse, R6.reuse, RZ, 0x4 ;  /* 0x0000000605027211 */ /* 0x0c0fe200078f20ff */
[----:B------:R-:W-:Y:S01]  /*0270*/  UIMAD UR57, UR8, UR6, UR57 ;  /* 0x00000006083972a4 */ /* 0x000fe2000f8e0239 */
[CC--:B------:R-:W-:Y:S01]  /*0280*/  LEA.HI R16, R5.reuse, R6.reuse, RZ, 0x7 ;  /* 0x0000000605107211 */ /* 0x0c0fe200078f38ff */
[----:B------:R-:W-:Y:S01]  /*0290*/  UIMAD UR54, UR7, UR33, URZ ;  /* 0x00000021073672a4 */ /* 0x000fe2000f8e023f */
[CC--:B------:R-:W-:Y:S01]  /*02a0*/  LEA.HI R17, R5.reuse, R6.reuse, RZ, 0x6 ;  /* 0x0000000605117211 */ /* 0x0c0fe200078f30ff */
[----:B------:R-:W-:Y:S01]  /*02b0*/  UIMAD UR6, UR33, UR11, UR37 ;  /* 0x0000000b210672a4 */ /* 0x000fe2000f8e0225 */
[----:B------:R-:W-:Y:S01]  /*02c0*/  LEA.HI R5, R5, R6, RZ, 0x2 ;  /* 0x0000000605057211 */ /* 0x000fe200078f10ff */
[----:B------:R-:W-:Y:S01]  /*02d0*/  @!UP5 UIMAD UR7, UR33, UR13, UR37 ;  /* 0x0000000d2107d2a4 */ /* 0x000fe2000f8e0225 */
[-C--:B------:R-:W-:Y:S01]  /*02e0*/  LEA.HI R4, R12, R0.reuse, RZ, 0x2 ;  /* 0x000000000c047211 */ /* 0x080fe200078f10ff */
[----:B------:R-:W-:Y:S01]  /*02f0*/  USHF.L.U32 UR43, UR48, 0x6, URZ ;  /* 0x00000006302b7899 */ /* 0x000fe2000800063f */
        /* <DEDUP_REMOVED lines=8> */
[----:B------:R-:W-:Y:S01]  /*0380*/  LOP3.LUT R4, R4, 0xfffffffc, RZ, 0xc0, !PT ;  /* 0xfffffffc04047812 */ /* 0x000fe200078ec0ff */
[C---:B------:R-:W-:Y:S01]  /*0390*/  IMAD.IADD R8, R6.reuse, 0x1, -R8 ;  /* 0x0000000106087824 */ /* 0x040fe200078e0a08 */
[----:B------:R-:W-:Y:S01]  /*03a0*/  LOP3.LUT R3, R3, 0xfffffffe, RZ, 0xc0, !PT ;  /* 0xfffffffe03037812 */ /* 0x000fe200078ec0ff */
[----:B------:R-:W-:Y:S01]  /*03b0*/  IMAD.IADD R19, R6, 0x1, -R11 ;  /* 0x0000000106137824 */ /* 0x000fe200078e0a0b */
[----:B------:R-:W-:Y:S01]  /*03c0*/  SHF.R.S32.HI R6, RZ, 0x4, R2 ;  /* 0x00000004ff067819 */ /* 0x000fe20000011402 */
[C---:B------:R-:W-:Y:S01]  /*03d0*/  IMAD.IADD R15, R0.reuse, 0x1, -R4 ;  /* 0x00000001000f7824 */ /* 0x040fe200078e0a04 */
[----:B------:R-:W-:Y:S01]  /*03e0*/  SHF.R.S32.HI R13, RZ, 0x3, R10 ;  /* 0x00000003ff0d7819 */ /* 0x000fe2000001140a */
[----:B------:R-:W-:Y:S01]  /*03f0*/  IMAD.IADD R14, R0, 0x1, -R3 ;  /* 0x00000001000e7824 */ /* 0x000fe200078e0a03 */
[--C-:B------:R-:W-:Y:S01]  /*0400*/  SHF.R.S32.HI R3, RZ, 0x2, R5.reuse ;  /* 0x00000002ff037819 */ /* 0x100fe20000011405 */
[C---:B------:R-:W-:Y:S01]  /*0410*/  IMAD.SHL.U32 R20, R7.reuse, 0x8, RZ ;  /* 0x0000000807147824 */ /* 0x040fe200078e00ff */
[----:B------:R-:W-:Y:S01]  /*0420*/  SHF.R.S32.HI R0, RZ, 0x1f, R5 ;  /* 0x0000001fff007819 */ /* 0x000fe20000011405 */
[----:B------:R-:W-:Y:S01]  /*0430*/  ULDC UR52, c[0x0][0x224] ;  /* 0x0000890000347ab9 */ /* 0x000fe20000000800 */
[----:B------:R-:W-:Y:S01]  /*0440*/  LEA.HI R2, R2, R6, RZ, 0x1 ;  /* 0x0000000602027211 */ /* 0x000fe200078f08ff */
[----:B------:R-:W-:Y:S01]  /*0450*/  @UP5 UIMAD UR56, UR33, UR51, URZ ;  /* 0x00000033213852a4 */ /* 0x000fe2000f8e023f */
[----:B------:R-:W-:Y:S01]  /*0460*/  LEA.HI R0, R0, R3, RZ, 0x3 ;  /* 0x0000000300007211 */ /* 0x000fe200078f18ff */
[----:B------:R-:W-:Y:S01]  /*0470*/  STL [R1+0x50], R20 ;  /* 0x0000501401007387 */ /* 0x000fe20000100800 */
[----:B------:R-:W-:Y:S01]  /*0480*/  LOP3.LUT R2, R2, 0xfffffffe, RZ, 0xc0, !PT ;  /* 0xfffffffe02027812 */ /* 0x000fe200078ec0ff */
[----:B------:R-:W-:Y:S01]  /*0490*/  ULDC.64 UR4, c[0x0][0x118] ;  /* 0x0000460000047ab9 */ /* 0x000fe20000000a00 */
[----:B------:R-:W-:Y:S01]  /*04a0*/  LOP3.LUT R0, R0, 0xfffffff8, RZ, 0xc0, !PT ;  /* 0xfffffff800007812 */ /* 0x000fe200078ec0ff */
[----:B------:R-:W-:Y:S01]  /*04b0*/  ULOP3.LUT UR58, UR37, UR58, URZ, 0x3c, !UPT ;  /* 0x0000003a253a7292 */ /* 0x000fe2000f8e3c3f */
[----:B------:R-:W-:Y:S01]  /*04c0*/  LOP3.LUT P4, RZ, R7, 0x4, RZ, 0xc0, !PT ;  /* 0x0000000407ff7812 */ /* 0x000fe2000788c0ff */
[----:B------:R-:W-:Y:S01]  /*04d0*/  IMAD.IADD R12, R6, 0x1, -R2 ;  /* 0x00000001060c7824 */ /* 0x000fe200078e0a02 */
[----:B------:R-:W-:Y:S01]  /*04e0*/  SHF.R.S32.HI R2, RZ, 0x1f, R9 ;  /* 0x0000001fff027819 */ /* 0x000fe20000011409 */
[----:B------:R-:W-:Y:S01]  /*04f0*/  IMAD.IADD R6, R3, 0x1, -R0 ;  /* 0x0000000103067824 */ /* 0x000fe200078e0a00 */
[----:B------:R-:W-:Y:S01]  /*0500*/  SHF.R.S32.HI R3, RZ, 0x1f, R8 ;  /* 0x0000001fff037819 */ /* 0x000fe20000011408 */
[----:B------:R-:W-:Y:S01]  /*0510*/  IMAD.SHL.U32 R0, R13, 0x40, RZ ;  /* 0x000000400d007824 */ /* 0x000fe200078e00ff */
[----:B------:R-:W-:Y:S01]  /*0520*/  LEA.HI R18, R2, R9, RZ, 0x2 ;  /* 0x0000000902127211 */ /* 0x000fe200078f10ff */
[----:B------:R-:W-:Y:S01]  /*0530*/  USHF.R.S32.HI UR59, URZ, 0x1f, UR37 ;  /* 0x0000001f3f3b7899 */ /* 0x000fe20008011425 */
[----:B------:R-:W-:Y:S01]  /*0540*/  LEA.HI R13, R3, R8, RZ, 0x3 ;  /* 0x00000008030d7211 */ /* 0x000fe200078f18ff */
[----:B------:R-:W-:Y:S01]  /*0550*/  UISETP.NE.AND UP6, UPT, UR10, URZ, UPT ;  /* 0x0000003f0a00728c */ /* 0x000fe2000bfc5270 */
[----:B------:R-:W-:Y:S01]  /*0560*/  LOP3.LUT R0, R0, 0x1c0, RZ, 0xc0, !PT ;  /* 0x000001c000007812 */ /* 0x000fe200078ec0ff */
[----:B------:R-:W-:Y:S01]  /*0570*/  USHF.R.S32.HI UR61, URZ, 0x1f, UR33 ;  /* 0x0000001f3f3d7899 */ /* 0x000fe20008011421 */
[C---:B------:R-:W-:Y:S01]  /*0580*/  LOP3.LUT P3, RZ, R7.reuse, 0x2, RZ, 0xc0, !PT ;  /* 0x0000000207ff7812 */ /* 0x040fe2000786c0ff */
[----:B------:R-:W-:Y:S01]  /*0590*/  USHF.R.S32.HI UR60, URZ, 0x1f, UR37 ;  /* 0x0000001f3f3c7899 */ /* 0x000fe20008011425 */
[----:B------:R-:W-:Y:S01]  /*05a0*/  LOP3.LUT R2, R0, 0x38, R20, 0xf8, !PT ;  /* 0x0000003800027812 */ /* 0x000fe200078ef814 */
[----:B------:R-:W-:Y:S01]  /*05b0*/  UIMAD.WIDE.U32 UR44, UR38, UR46, URZ ;  /* 0x0000002e262c72a5 */ /* 0x000fe2000f8e003f */
[----:B------:R-:W-:Y:S01]  /*05c0*/  SHF.R.U32.HI R0, RZ, 0x3, R0 ;  /* 0x00000003ff007819 */ /* 0x000fe20000011600 */
[----:B------:R-:W-:Y:S01]  /*05d0*/  UIMAD UR53, UR39, UR46, URZ ;  /* 0x0000002e273572a4 */ /* 0x000fe2000f8e023f */
[----:B------:R-:W-:Y:S01]  /*05e0*/  LOP3.LUT R3, R6, 0x1, RZ, 0xc0, !PT ;  /* 0x0000000106037812 */ /* 0x000fe200078ec0ff */
[----:B------:R-:W-:Y:S01]  /*05f0*/  USHF.R.S32.HI UR55, URZ, 0x1f, UR49 ;  /* 0x0000001f3f377899 */ /* 0x000fe20008011431 */
[----:B------:R-:W-:Y:S01]  /*0600*/  LOP3.LUT R11, R2, R0, RZ, 0x3c, !PT ;  /* 0x00000000020b7212 */ /* 0x000fe200078e3cff */
[----:B------:R-:W-:Y:S01]  /*0610*/  IMAD.SHL.U32 R0, R7, 0x40, RZ ;  /* 0x0000004007007824 */ /* 0x000fe200078e00ff */
[----:B------:R-:W-:Y:S01]  /*0620*/  LOP3.LUT R2, R13, 0xfffffff8, RZ, 0xc0, !PT ;  /* 0xfffffff80d027812 */ /* 0x000fe200078ec0ff */
[----:B------:R-:W-:Y:S01]  /*0630*/  UIMAD UR52, UR6, UR52, URZ ;  /* 0x00000034063472a4 */ /* 0x000fe2000f8e023f */
[----:B------:R-:W-:Y:S01]  /*0640*/  ISETP.NE.U32.AND P0, PT, R3, 0x1, PT ;  /* 0x000000010300780c */ /* 0x000fe20003f05070 */
[----:B------:R-:W-:Y:S01]  /*0650*/  @!UP5 UIMAD UR51, UR7, UR51, URZ ;  /* 0x000000330733d2a4 */ /* 0x000fe2000f8e023f */
[----:B------:R-:W-:Y:S01]  /*0660*/  LOP3.LUT R0, R0, 0x1c0, RZ, 0xc0, !PT ;  /* 0x000001c000007812 */ /* 0x000fe200078ec0ff */
[----:B------:R-:W-:Y:S01]  /*0670*/  IMAD.IADD R9, R8, 0x1, -R2 ;  /* 0x0000000108097824 */ /* 0x000fe200078e0a02 */
[----:B------:R-:W-:Y:S01]  /*0680*/  SHF.R.S32.HI R8, RZ, 0x7, R16 ;  /* 0x00000007ff087819 */ /* 0x000fe20000011410 */
[----:B------:R-:W-:Y:S01]  /*0690*/  IMAD.SHL.U32 R2, R14, 0x10, RZ ;  /* 0x000000100e027824 */ /* 0x000fe200078e00ff */
[C---:B------:R-:W-:Y:S01]  /*06a0*/  LOP3.LUT R5, R0.reuse, 0x8, R10, 0xf8, !PT ;  /* 0x0000000800057812 */ /* 0x040fe200078ef80a */
[----:B------:R-:W-:Y:S01]  /*06b0*/  USHF.R.S32.HI UR50, URZ, 0x1f, UR43 ;  /* 0x0000001f3f327899 */ /* 0x000fe2000801142b */
[----:B------:R-:W-:Y:S01]  /*06c0*/  SHF.R.U32.HI R4, RZ, 0x3, R0 ;  /* 0x00000003ff047819 */ /* 0x000fe20000011600 */
[----:B------:R-:W-:Y:S01]  /*06d0*/  ULDC UR42, c[0x0][0x2e8] ;  /* 0x0000ba00002a7ab9 */ /* 0x000fe20000000800 */
[----:B------:R-:W-:Y:S01]  /*06e0*/  LOP3.LUT R7, R0, 0x10, R2, 0xf8, !PT ;  /* 0x0000001000077812 */ /* 0x000fe200078ef802 */
[----:B------:R-:W-:Y:S01]  /*06f0*/  IMAD.SHL.U32 R2, R12, 0x200, RZ ;  /* 0x000002000c027824 */ /* 0x000fe200078e00ff */
[----:B------:R-:W-:Y:S01]  /*0700*/  LOP3.LUT R0, R5, R4, RZ, 0x3c, !PT ;  /* 0x0000000405007212 */ /* 0x000fe200078e3cff */
[----:B------:R-:W-:Y:S01]  /*0710*/  IMAD.U32 R5, RZ, RZ, UR14 ;  /* 0x0000000eff057e24 */ /* 0x000fe2000f8e00ff */
[----:B------:R-:W-:Y:S01]  /*0720*/  LOP3.LUT R7, R7, 0x8, R10, 0xf8, !PT ;  /* 0x0000000807077812 */ /* 0x000fe200078ef80a */
[----:B------:R-:W-:Y:S01]  /*0730*/  IMAD R3, R8, 0x800, R2 ;  /* 0x0000080008037824 */ /* 0x000fe200078e0202 */
[C---:B------:R-:W-:Y:S01]  /*0740*/  R2P PR, R6.reuse, 0x6 ;  /* 0x0000000606007804 */ /* 0x040fe20000000000 */
[----:B------:R-:W-:Y:S01]  /*0750*/  IMAD.SHL.U32 R5, R6, 0x40, RZ ;  /* 0x0000004006057824 */ /* 0x000fe200078e00ff */
[----:B------:R-:W-:Y:S01]  /*0760*/  LOP3.LUT R4, R2, R7, R4, 0xf6, !PT ;  /* 0x0000000702047212 */ /* 0x000fe200078ef604 */
[----:B------:R-:W-:Y:S01]  /*0770*/  IMAD.IADD R0, R3, 0x1, R0 ;  /* 0x0000000103007824 */ /* 0x000fe200078e0200 */
[----:B------:R-:W-:Y:S01]  /*0780*/  SHF.R.S32.HI R3, RZ, 0x6, R17 ;  /* 0x00000006ff037819 */ /* 0x000fe20000011411 */
[----:B------:R-:W-:Y:S01]  /*0790*/  IMAD.SHL.U32 R6, R12, 0x20, RZ ;  /* 0x000000200c067824 */ /* 0x000fe200078e00ff */
[----:B------:R-:W-:Y:S01]  /*07a0*/  LOP3.LUT R2, R5, 0x1c0, RZ, 0xc0, !PT ;  /* 0x000001c005027812 */ /* 0x000fe200078ec0ff */
[----:B------:R-:W-:Y:S01]  /*07b0*/  IMAD.SHL.U32 R7, R8, 0x20, RZ ;  /* 0x0000002008077824 */ /* 0x000fe200078e00ff */
[----:B------:R-:W-:Y:S01]  /*07c0*/  LOP3.LUT P6, RZ, R9, 0x4, RZ, 0xc0, !PT ;  /* 0x0000000409ff7812 */ /* 0x000fe200078cc0ff */
[C---:B------:R-:W-:Y:S01]  /*07d0*/  IMAD R17, R3.reuse, 0x200, R11 ;  /* 0x0000020003117824 */ /* 0x040fe200078e020b */
[----:B------:R-:W-:Y:S01]  /*07e0*/  SHF.R.U32.HI R5, RZ, 0x3, R2 ;  /* 0x00000003ff057819 */ /* 0x000fe20000011602 */
[----:B------:R-:W-:Y:S01]  /*07f0*/  IMAD.SHL.U32 R3, R3, 0x8, RZ ;  /* 0x0000000803037824 */ /* 0x000fe200078e00ff */
[----:B------:R-:W-:Y:S01]  /*0800*/  LOP3.LUT P5, RZ, R9, 0x2, RZ, 0xc0, !PT ;  /* 0x0000000209ff7812 */ /* 0x000fe200078ac0ff */
[----:B------:R-:W-:-:S03]  /*0810*/  IMAD.SHL.U32 R0, R0, 0x2, RZ ;  /* 0x0000000200007824 */ /* 0x000fc600078e00ff */
[----:B------:R-:W-:-:S04]  /*0820*/  LOP3.LUT R3, R3, 0x18, RZ, 0xc0, !PT ;  /* 0x0000001803037812 */ /* 0x000fc800078ec0ff */
[----:B------:R-:W-:Y:S02]  /*0830*/  LOP3.LUT R10, R3, 0x20, R6, 0xf8, !PT ;  /* 0x00000020030a7812 */ /* 0x000fe400078ef806 */
        /* <DEDUP_REMOVED lines=16> */
[----:B------:R-:W-:Y:S01]  /*0940*/  IMAD.MOV.U32 R10, RZ, RZ, -0x10 ;  /* 0xfffffff0ff0a7424 */ /* 0x000fe200078e00ff */
[----:B------:R-:W-:-:S02]  /*0950*/  LOP3.LUT R8, R8, 0xfffffe00, RZ, 0xc0, !PT ;  /* 0xfffffe0008087812 */ /* 0x000fc400078ec0ff */
[----:B------:R-:W-:Y:S02]  /*0960*/  SHF.R.S32.HI R2, RZ, 0x2, R18 ;  /* 0x00000002ff027819 */ /* 0x000fe40000011412 */
[----:B------:R-:W-:Y:S01]  /*0970*/  LOP3.LUT R3, R5, R3, RZ, 0x3c, !PT ;  /* 0x0000000305037212 */ /* 0x000fe200078e3cff */
[C-C-:B------:R-:W-:Y:S01]  /*0980*/  IMAD R7, R15.reuse, 0x400, R8.reuse ;  /* 0x000004000f077824 */ /* 0x140fe200078e0208 */
[----:B------:R-:W-:Y:S01]  /*0990*/  IADD3 R13, R20, 0x80, RZ ;  /* 0x00000080140d7810 */ /* 0x000fe20007ffe0ff */
[----:B------:R-:W-:Y:S01]  /*09a0*/  IMAD R9, R14, 0x400, R8 ;  /* 0x000004000e097824 */ /* 0x000fe200078e0208 */
[----:B------:R-:W-:Y:S01]  /*09b0*/  LOP3.LUT R8, R6, R8, RZ, 0xfc, !PT ;  /* 0x0000000806087212 */ /* 0x000fe200078efcff */
[----:B------:R-:W-:Y:S01]  /*09c0*/  IMAD R2, R15, 0x10, R2 ;  /* 0x000000100f027824 */ /* 0x000fe200078e0202 */
[----:B------:R-:W-:Y:S01]  /*09d0*/  IADD3 R14, R20, 0x40, RZ ;  /* 0x00000040140e7810 */ /* 0x000fe20007ffe0ff */
[----:B------:R-:W-:Y:S01]  /*09e0*/  IMAD.MOV.U32 R6, RZ, RZ, 0x20 ;  /* 0x00000020ff067424 */ /* 0x000fe200078e00ff */
[----:B------:R-:W-:Y:S01]  /*09f0*/  SEL R10, R10, 0x10, !P0 ;  /* 0x000000100a0a7807 */ /* 0x000fe20004000000 */
[----:B------:R-:W-:Y:S01]  /*0a00*/  IMAD.MOV.U32 R5, RZ, RZ, 0x40 ;  /* 0x00000040ff057424 */ /* 0x000fe200078e00ff */
[----:B------:R1:W-:Y:S01]  /*0a10*/  STL [R1+0x84], R2 ;  /* 0x0000840201007387 */ /* 0x0003e20000100800 */
[----:B------:R-:W-:-:S02]  /*0a20*/  IMAD.IADD R7, R7, 0x1, R3 ;  /* 0x0000000107077824 */ /* 0x000fc400078e0203 */
[----:B------:R-:W-:Y:S01]  /*0a30*/  IMAD.IADD R9, R3, 0x1, R9 ;  /* 0x0000000103097824 */ /* 0x000fe200078e0209 */
[C---:B------:R-:W-:Y:S01]  /*0a40*/  SEL R3, R5.reuse, 0xffffffc0, !P4 ;  /* 0xffffffc005037807 */ /* 0x040fe20006000000 */
[----:B------:R-:W-:Y:S01]  /*0a50*/  STL [R1+0x6c], R14 ;  /* 0x00006c0e01007387 */ /* 0x000fe20000100800 */
[----:B------:R-:W-:Y:S02]  /*0a60*/  SEL R5, R5, 0xffffffc0, !P6 ;  /* 0xffffffc005057807 */ /* 0x000fe40007000000 */
[----:B------:R-:W-:Y:S01]  /*0a70*/  LEA R9, R9, 0x12000, 0x1 ;  /* 0x0001200009097811 */ /* 0x000fe200078e08ff */
[----:B------:R2:W-:Y:S01]  /*0a80*/  STL [R1+0x70], R13 ;  /* 0x0000700d01007387 */ /* 0x0005e20000100800 */
        /* <DEDUP_REMOVED lines=9> */
[----:B------:R1:W-:Y:S01]  /*0b20*/  STL [R1+0x4], R12 ;  /* 0x0000040c01007387 */ /* 0x0003e20000100800 */
[----:B------:R-:W-:-:S03]  /*0b30*/  IMAD.IADD R11, R0, 0x1, R10 ;  /* 0x00000001000b7824 */ /* 0x000fc600078e020a */
[----:B------:R2:W-:Y:S04]  /*0b40*/  STL [R1+0x10], R2 ;  /* 0x0000100201007387 */ /* 0x0005e80000100800 */
[----:B------:R3:W-:Y:S04]  /*0b50*/  STL [R1+0x3c], R0 ;  /* 0x00003c0001007387 */ /* 0x0007e80000100800 */
[----:B------:R-:W-:Y:S04]  /*0b60*/  STL [R1+0x7c], R13 ;  /* 0x00007c0d01007387 */ /* 0x000fe80000100800 */
[----:B------:R4:W-:Y:S01]  /*0b70*/  STL [R1+0x60], R11 ;  /* 0x0000600b01007387 */ /* 0x0009e20000100800 */
[----:B-1----:R-:W-:-:S02]  /*0b80*/  IADD3 R12, R0, 0x20, RZ ;  /* 0x00000020000c7810 */ /* 0x002fc40007ffe0ff */
[----:B------:R-:W-:Y:S01]  /*0b90*/  @P1 IADD3 R12, R0, -0x20, RZ ;  /* 0xffffffe0000c1810 */ /* 0x000fe20007ffe0ff */
[C---:B--2---:R-:W-:Y:S02]  /*0ba0*/  IMAD R2, R4.reuse, 0x2, R3 ;  /* 0x0000000204027824 */ /* 0x044fe400078e0203 */
[----:B------:R-:W-:Y:S01]  /*0bb0*/  IMAD.SHL.U32 R3, R4, 0x2, RZ ;  /* 0x0000000204037824 */ /* 0x000fe200078e00ff */
[C---:B------:R-:W-:Y:S01]  /*0bc0*/  IADD3 R4, R13.reuse, 0x40, RZ ;  /* 0x000000400d047810 */ /* 0x040fe20007ffe0ff */
[----:B---3--:R-:W-:Y:S01]  /*0bd0*/  IMAD.SHL.U32 R0, R8, 0x2, RZ ;  /* 0x0000000208007824 */ /* 0x008fe200078e00ff */
[----:B------:R-:W-:Y:S01]  /*0be0*/  @P2 IADD3 R4, R13, -0x40, RZ ;  /* 0xffffffc00d042810 */ /* 0x000fe20007ffe0ff */
[----:B------:R-:W-:Y:S02]  /*0bf0*/  IMAD.IADD R8, R6, 0x1, R9 ;  /* 0x0000000106087824 */ /* 0x000fe400078e0209 */
[----:B----4-:R-:W-:-:S04]  /*0c00*/  IMAD.SHL.U32 R11, R7, 0x2, RZ ;  /* 0x00000002070b7824 */ /* 0x010fc800078e00ff */
        /* <DEDUP_REMOVED lines=17> */
.L_x_248:
        /* <DEDUP_REMOVED lines=53> */
.L_x_202:
        /* <DEDUP_REMOVED lines=67> */
.L_x_204:
        /* <DEDUP_REMOVED lines=18> */
.L_x_205:
        /* <DEDUP_REMOVED lines=72> */
.L_x_206:
[----:B------:R-:W-:Y:S02]  /*1a40*/  UMOV UR11, UR52 ;  /* 0x00000034000b7c82 */ /* 0x000fe40008000000 */
.L_x_207:
        /* <DEDUP_REMOVED lines=111> */
.L_x_209:
        /* <DEDUP_REMOVED lines=18> */
.L_x_210:
        /* <DEDUP_REMOVED lines=34> */
.L_x_212:
[----:B-1----:R-:W-:Y:S05]  /*2480*/  BSYNC B0 ;  /* 0x0000000000007941 */ /* 0x002fea0003800000 */
.L_x_211:
        /* <DEDUP_REMOVED lines=19> */
.L_x_214:
[----:B------:R-:W-:Y:S05]  /*25c0*/  BSYNC B0 ;  /* 0x0000000000007941 */ /* 0x000fea0003800000 */
.L_x_213:
        /* <DEDUP_REMOVED lines=30> */
.L_x_216:
[----:B------:R-:W-:Y:S05]  /*27b0*/  BSYNC B0 ;  /* 0x0000000000007941 */ /* 0x000fea0003800000 */
.L_x_215:
        /* <DEDUP_REMOVED lines=18> */
.L_x_208:
        /* <DEDUP_REMOVED lines=8> */
[----:B------:R-:W-:Y:S01]  /*2960*/  MOV R11, UR6 ;  /* 0x00000006000b7c02 */ /* 0x000fe20008000f00 */
[----:B------:R-:W-:Y:S01]  /*2970*/  UIMAD UR6, UR36, -0x40, UR7 ;  /* 0xffffffc0240678a4 */ /* 0x000fe2000f8e0207 */
[----:B------:R-:W-:Y:S01]  /*2980*/  @P0 BAR.SYNC.DEFER_BLOCKING 0x0 ;  /* 0x0000000000000b1d */ /* 0x000fe20000010000 */
[----:B------:R-:W-:Y:S01]  /*2990*/  IADD3 R10, P1, R4, UR31, RZ ;  /* 0x0000001f040a7c10 */ /* 0x000fe2000ff3e0ff */
[----:B------:R-:W-:-:S03]  /*29a0*/  IMAD R4, R21, c[0x0][0x1b8], RZ ;  /* 0x00006e0015047a24 */ /* 0x000fc600078e02ff */
[----:B------:R-:W-:Y:S01]  /*29b0*/  ISETP.GE.AND P6, PT, R28, UR6, PT ;  /* 0x000000061c007c0c */ /* 0x000fe2000bfc6270 */
[----:B------:R-:W-:Y:S01]  /*29c0*/  IMAD R4, R17, c[0x0][0x1bc], R4 ;  /* 0x00006f0011047a24 */ /* 0x000fe200078e0204 */
[----:B------:R-:W-:-:S05]  /*29d0*/  IADD3.X R11, R5, UR34, R11, P1, !PT ;  /* 0x00000022050b7c10 */ /* 0x000fca0008ffe40b */
[----:B------:R-:W-:-:S05]  /*29e0*/  IMAD.WIDE.U32 R10, R17, c[0x0][0x1b8], R10 ;  /* 0x00006e00110a7a25 */ /* 0x000fca00078e000a */
[----:B------:R-:W-:Y:S01]  /*29f0*/  IADD3 R18, R11, R4, RZ ;  /* 0x000000040b127210 */ /* 0x000fe20007ffe0ff */
        /* <DEDUP_REMOVED lines=37> */
.L_x_219:
[----:B------:R-:W-:Y:S05]  /*2c50*/  BSYNC B0 ;  /* 0x0000000000007941 */ /* 0x000fea0003800000 */
.L_x_218:
        /* <DEDUP_REMOVED lines=42> */
.L_x_221:
[----:B------:R-:W-:Y:S05]  /*2f00*/  BSYNC B0 ;  /* 0x0000000000007941 */ /* 0x000fea0003800000 */
.L_x_220:
        /* <DEDUP_REMOVED lines=29> */
.L_x_223:
[----:B------:R-:W-:Y:S05]  /*30e0*/  BSYNC B0 ;  /* 0x0000000000007941 */ /* 0x000fea0003800000 */
.L_x_222:
        /* <DEDUP_REMOVED lines=40> */
.L_x_225:
[----:B------:R-:W-:Y:S05]  /*3370*/  BSYNC B0 ;  /* 0x0000000000007941 */ /* 0x000fea0003800000 */
.L_x_224:
        /* <DEDUP_REMOVED lines=26> */
.L_x_227:
[----:B------:R-:W-:Y:S05]  /*3520*/  BSYNC B0 ;  /* 0x0000000000007941 */ /* 0x000fea0003800000 */
.L_x_226:
        /* <DEDUP_REMOVED lines=38> */
.L_x_229:
[----:B------:R-:W-:Y:S05]  /*3790*/  BSYNC B0 ;  /* 0x0000000000007941 */ /* 0x000fea0003800000 */
.L_x_228:
[----:B------:R-:W5:Y:S01]  /*37a0*/  LDL R14, [R1+0x84] ;  /* 0x00008400010e7983 */ /* 0x000f620000100800 */
[----:B------:R-:W-:Y:S01]  /*37b0*/  ULDC.64 UR10, c[0x0][0x198] ;  /* 0x00006600000a7ab9 */ /* 0x000fe20000000a00 */
[C---:B-----5:R-:W-:Y:S01]  /*37c0*/  IADD3 R5, R14.reuse, 0x8, RZ ;  /* 0x000000080e057810 */ /* 0x060fe20007ffe0ff */
[C---:B-1----:R-:W-:Y:S01]  /*37d0*/  IMAD.SHL.U32 R7, R14.reuse, 0x4, RZ ;  /* 0x000000040e077824 */ /* 0x042fe200078e00ff */
[----:B------:R-:W-:Y:S02]  /*37e0*/  SHF.R.S32.HI R4, RZ, 0x1f, R14 ;  /* 0x0000001fff047819 */ /* 0x000fe4000001140e */
[----:B------:R-:W-:Y:S02]  /*37f0*/  ISETP.GE.AND P1, PT, R5, UR6, PT ;  /* 0x0000000605007c0c */ /* 0x000fe4000bf26270 */
[----:B------:R-:W-:Y:S01]  /*3800*/  SHF.L.U64.HI R6, R14, 0x2, R4 ;  /* 0x000000020e067819 */ /* 0x000fe20000010204 */
[----:B------:R1:W-:Y:S01]  /*3810*/  STL [R1+0x78], R7 ;  /* 0x0000780701007387 */ /* 0x0003e20000100800 */
[----:B------:R-:W-:-:S02]  /*3820*/  IADD3 R4, P0, R7, UR15, RZ ;  /* 0x0000000f07047c10 */ /* 0x000fc4000ff1e0ff */
[----:B------:R-:W-:Y:S01]  /*3830*/  ISETP.GE.AND P2, PT, R14, UR6, PT ;  /* 0x000000060e007c0c */ /* 0x000fe2000bf46270 */
[----:B------:R5:W-:Y:S01]  /*3840*/  STL [R1+0x74], R6 ;  /* 0x0000740601007387 */ /* 0x000be20000100800 */
[----:B------:R-:W-:Y:S01]  /*3850*/  IADD3.X R5, R6, UR14, RZ, P0, !PT ;  /* 0x0000000e06057c10 */ /* 0x000fe200087fe4ff */
[----:B-1----:R-:W-:Y:S02]  /*3860*/  IMAD.MOV.U32 R7, RZ, RZ, 0x7f800000 ;  /* 0x7f800000ff077424 */ /* 0x002fe400078e00ff */
        /* <DEDUP_REMOVED lines=54> */
.L_x_231:
[----:B------:R-:W-:Y:S05]  /*3bd0*/  BSYNC B0 ;  /* 0x0000000000007941 */ /* 0x000fea0003800000 */
.L_x_230:
        /* <DEDUP_REMOVED lines=39> */
.L_x_233:
[----:B------:R-:W-:Y:S05]  /*3e50*/  BSYNC B0 ;  /* 0x0000000000007941 */ /* 0x000fea0003800000 */
.L_x_232:
        /* <DEDUP_REMOVED lines=23> */
[C---:B------:R-:W-:Y:S01]  /*3fd0*/  IMAD.SHL.U32 R6, R23.reuse, 0x2, RZ ;  /* 0x0000000217067824 */ /* 0x040fe200078e00ff */
[----:B------:R4:W2:Y:S01]  /*3fe0*/  LDSM.16.M88.4 R164, [R252+0x12000] ;  /* 0x01200000fca4783b */ /* 0x0008a20000000200 */
[----:B------:R-:W-:Y:S01]  /*3ff0*/  UIADD3 UR19, UR25, UR13, URZ ;  /* 0x0000000d19137290 */ /* 0x000fe2000fffe03f */
[----:B------:R-:W-:Y:S01]  /*4000*/  CS2R R142, SRZ ;  /* 0x00000000008e7805 */ /* 0x000fe2000001ff00 */
[----:B------:R-:W-:Y:S01]  /*4010*/  CS2R R140, SRZ ;  /* 0x00000000008c7805 */ /* 0x000fe2000001ff00 */
[----:B------:R4:W2:Y:S01]  /*4020*/  LDSM.16.M88.4 R168, [R252+0x12800] ;  /* 0x01280000fca8783b */ /* 0x0008a20000000200 */
[----:B------:R-:W-:Y:S01]  /*4030*/  UIADD3 UR20, -UR7, 0x40, UR19 ;  /* 0x0000004007147890 */ /* 0x000fe2000fffe113 */
        /* <DEDUP_REMOVED lines=30> */
[----:B------:R-:W-:Y:S01]  /*4220*/  IMAD.U32 R4, RZ, RZ, UR36 ;  /* 0x00000024ff047e24 */ /* 0x000fe2000f8e00ff */
[----:B------:R-:W-:Y:S01]  /*4230*/  LOP3.LUT R6, R5, 0x6, R6, 0xf8, !PT ;  /* 0x0000000605067812 */ /* 0x000fe200078ef806 */
[----:B------:R-:W-:Y:S01]  /*4240*/  CS2R R104, SRZ ;  /* 0x0000000000687805 */ /* 0x000fe2000001ff00 */
        /* <DEDUP_REMOVED lines=33> */
[----:B------:R-:W1:Y:S01]  /*4460*/  LDSM.16.M88.4 R240, [R240+0x16800] ;  /* 0x01680000f0f0783b */ /* 0x000e620000000200 */
[----:B------:R-:W-:Y:S01]  /*4470*/  CS2R R26, SRZ ;  /* 0x00000000001a7805 */ /* 0x000fe2000001ff00 */
[----:B----4-:R-:W-:Y:S01]  /*4480*/  CS2R R24, SRZ ;  /* 0x0000000000187805 */ /* 0x010fe2000001ff00 */
[----:B------:R-:W-:Y:S01]  /*4490*/  CS2R R22, SRZ ;  /* 0x0000000000167805 */ /* 0x000fe2000001ff00 */
[----:B------:R4:W-:Y:S01]  /*44a0*/  STL [R1+0x88], R4 ;  /* 0x0000880401007387 */ /* 0x0009e20000100800 */
[----:B------:R-:W-:Y:S01]  /*44b0*/  CS2R R20, SRZ ;  /* 0x0000000000147805 */ /* 0x000fe2000001ff00 */
[----:B------:R-:W-:-:S02]  /*44c0*/  ULDC UR12, c[0x0][0x2e8] ;  /* 0x0000ba00000c7ab9 */ /* 0x000fc40000000800 */
[----:B------:R-:W-:Y:S02]  /*44d0*/  UMOV UR6, URZ ;  /* 0x0000003f00067c82 */ /* 0x000fe40008000000 */
[----:B------:R-:W-:Y:S02]  /*44e0*/  ULDC UR11, c[0x0][0x2e4] ;  /* 0x0000b900000b7ab9 */ /* 0x000fe40000000800 */
[----:B------:R-:W-:Y:S02]  /*44f0*/  UIADD3 UR21, UR25, 0x40, URZ ;  /* 0x0000004019157890 */ /* 0x000fe4000fffe03f */
[----:B------:R-:W-:Y:S01]  /*4500*/  UIADD3 UR20, UR20, -UR12, URZ ;  /* 0x8000000c14147290 */ /* 0x000fe2000fffe03f */
[----:B-----5:R4:W1:Y:S04]  /*4510*/  LDSM.16.M88.4 R148, [R11+0x12000] ;  /* 0x012000000b94783b */ /* 0x0208680000000200 */
        /* <DEDUP_REMOVED lines=14> */
.L_x_238:
[----:B------:R-:W2:Y:S01]  /*4600*/  LDL R79, [R1] ;  /* 0x00000000014f7983 */ /* 0x000ea20000100800 */
[----:B------:R-:W-:Y:S02]  /*4610*/  USHF.L.U32 UR9, UR8, 0x6, URZ ;  /* 0x0000000608097899 */ /* 0x000fe4000800063f */
[----:B------:R-:W-:Y:S02]  /*4620*/  ULDC UR10, c[0x0][0x2e4] ;  /* 0x0000b900000a7ab9 */ /* 0x000fe40000000800 */
[----:B------:R-:W3:Y:S01]  /*4630*/  LDL R97, [R1+0x8] ;  /* 0x0000080001617983 */ /* 0x000ee20000100800 */
[----:B------:R-:W-:Y:S04]  /*4640*/  UISETP.GE.AND UP0, UPT, UR9, UR20, UPT ;  /* 0x000000140900728c */ /* 0x000fe8000bf06270 */
[----:B------:R-:W4:Y:S05]  /*4650*/  LDL R78, [R1+0x4] ;  /* 0x00000400014e7983 */ /* 0x000f2a0000100800 */
[----:B------:R-:W4:Y:S05]  /*4660*/  LDL R96, [R1+0xc] ;  /* 0x00000c0001607983 */ /* 0x000f2a0000100800 */
[----:B------:R-:W4:Y:S05]  /*4670*/  LDL R95, [R1+0x18] ;  /* 0x00001800015f7983 */ /* 0x000f2a0000100800 */
[----:B------:R-:W0:Y:S05]  /*4680*/  LDGDEPBAR ;  /* 0x00000000000079af */ /* 0x000e2a0000000000 */
[----:B------:R-:W4:Y:S05]  /*4690*/  LDL R77, [R1+0x10] ;  /* 0x00001000014d7983 */ /* 0x000f2a0000100800 */
[----:B------:R-:W4:Y:S05]  /*46a0*/  LDL R94, [R1+0x14] ;  /* 0x00001400015e7983 */ /* 0x000f2a0000100800 */
[----:B------:R-:W4:Y:S01]  /*46b0*/  LDL R76, [R1+0x88] ;  /* 0x00008800014c7983 */ /* 0x000f220000100800 */
[----:B------:R-:W-:Y:S04]  /*46c0*/  DEPBAR.LE SB0, 0x0 ;  /* 0x000080000000791a */ /* 0x000fe80000000000 */
[----:B------:R-:W-:Y:S06]  /*46d0*/  BAR.SYNC.DEFER_BLOCKING 0x0 ;  /* 0x0000000000007b1d */ /* 0x000fec0000010000 */
[----:B-12---:R-:W-:Y:S05]  /*46e0*/  LDSM.16.M88.4 R8, [R79+0xc000] ;  /* 0x00c000004f08783b */ /* 0x006fea0000000200 */
[----:B---3--:R-:W2:Y:S05]  /*46f0*/  LDSM.16.M88.4 R16, [R97] ;  /* 0x000000006110783b */ /* 0x008eaa0000000200 */
[----:B------:R-:W3:Y:S05]  /*4700*/  LDSM.16.M88.4 R68, [R79+0xc800] ;  /* 0x00c800004f44783b */ /* 0x000eea0000000200 */
[----:B----4-:R-:W-:Y:S01]  /*4710*/  LDSM.16.M88.4 R72, [R96] ;  /* 0x000000006048783b */ /* 0x010fe20000000200 */
[C---:B--2---:R-:W-:Y:S08]  /*4720*/  HMMA.16816.F32.BF16 R4, R16.reuse, R8, RZ ;  /* 0x000000081004723c */ /* 0x044ff000000418ff */
[C---:B------:R-:W-:Y:S08]  /*4730*/  HMMA.16816.F32.BF16 R8, R16.reuse, R10, RZ ;  /* 0x0000000a1008723c */ /* 0x040ff000000418ff */
[C---:B---3--:R-:W-:Y:S08]  /*4740*/  HMMA.16816.F32.BF16 R12, R16.reuse, R68, RZ ;  /* 0x00000044100c723c */ /* 0x048ff000000418ff */
[----:B------:R-:W-:Y:S01]  /*4750*/  HMMA.16816.F32.BF16 R16, R16, R70, RZ ;  /* 0x000000461010723c */ /* 0x000fe200000418ff */
[----:B------:R-:W2:Y:S07]  /*4760*/  LDSM.16.M88.4 R68, [R78+0xc000] ;  /* 0x00c000004e44783b */ /* 0x000eae0000000200 */
[C---:B--2---:R-:W-:Y:S08]  /*4770*/  HMMA.16816.F32.BF16 R4, R72.reuse, R68, R4 ;  /* 0x000000444804723c */ /* 0x044ff00000041804 */
[C---:B------:R-:W-:Y:S01]  /*4780*/  HMMA.16816.F32.BF16 R8, R72.reuse, R70, R8 ;  /* 0x000000464808723c */ /* 0x040fe20000041808 */
[----:B------:R-:W2:Y:S07]  /*4790*/  LDSM.16.M88.4 R68, [R78+0xc800] ;  /* 0x00c800004e44783b */ /* 0x000eae0000000200 */
[C---:B--2---:R-:W-:Y:S08]  /*47a0*/  HMMA.16816.F32.BF16 R12, R72.reuse, R68, R12 ;  /* 0x00000044480c723c */ /* 0x044ff0000004180c */
[----:B------:R-:W-:Y:S01]  /*47b0*/  HMMA.16816.F32.BF16 R16, R72, R70, R16 ;  /* 0x000000464810723c */ /* 0x000fe20000041810 */
[----:B------:R-:W-:Y:S05]  /*47c0*/  LDSM.16.M88.4 R68, [R95] ;  /* 0x000000005f44783b */ /* 0x000fea0000000200 */
[----:B------:R-:W2:Y:S02]  /*47d0*/  LDSM.16.M88.4 R72, [R252+0xc000] ;  /* 0x00c00000fc48783b */ /* 0x000ea40000000200 */
        /* <DEDUP_REMOVED lines=12> */
[----:B------:R-:W-:Y:S05]  /*48a0*/  LDSM.16.M88.4 R68, [R97+0x2000] ;  /* 0x002000006144783b */ /* 0x000fea0000000200 */
        /* <DEDUP_REMOVED lines=38> */
[----:B------:R2:W3:Y:S05]  /*4b10*/  LDSM.16.M88.4 R72, [R78+0x10800] ;  /* 0x010800004e48783b */ /* 0x0004ea0000000200 */
[----:B--2---:R-:W2:Y:S02]  /*4b20*/  LDL R78, [R1+0x78] ;  /* 0x00007800014e7983 */ /* 0x004ea40000100800 */
[C---:B---3--:R-:W-:Y:S08]  /*4b30*/  HMMA.16816.F32.BF16 R12, R68.reuse, R72, R12 ;  /* 0x00000048440c723c */ /* 0x048ff0000004180c */
[----:B------:R-:W-:Y:S01]  /*4b40*/  HMMA.16816.F32.BF16 R16, R68, R74, R16 ;  /* 0x0000004a4410723c */ /* 0x000fe20000041810 */
[----:B------:R-:W-:Y:S05]  /*4b50*/  LDSM.16.M88.4 R68, [R95+0x4000] ;  /* 0x004000005f44783b */ /* 0x000fea0000000200 */
[----:B------:R-:W3:Y:S02]  /*4b60*/  LDSM.16.M88.4 R72, [R252+0x10000] ;  /* 0x01000000fc48783b */ /* 0x000ee40000000200 */
[C---:B---3--:R-:W-:Y:S08]  /*4b70*/  HMMA.16816.F32.BF16 R4, R68.reuse, R72, R4 ;  /* 0x000000484404723c */ /* 0x048ff00000041804 */
[C---:B------:R-:W-:Y:S01]  /*4b80*/  HMMA.16816.F32.BF16 R8, R68.reuse, R74, R8 ;  /* 0x0000004a4408723c */ /* 0x040fe20000041808 */
[----:B------:R-:W3:Y:S07]  /*4b90*/  LDSM.16.M88.4 R72, [R252+0x10800] ;  /* 0x01080000fc48783b */ /* 0x000eee0000000200 */
[C---:B---3--:R-:W-:Y:S08]  /*4ba0*/  HMMA.16816.F32.BF16 R12, R68.reuse, R72, R12 ;  /* 0x00000048440c723c */ /* 0x048ff0000004180c */
[----:B------:R-:W-:Y:S01]  /*4bb0*/  HMMA.16816.F32.BF16 R16, R68, R74, R16 ;  /* 0x0000004a4410723c */ /* 0x000fe20000041810 */
[----:B------:R-:W-:Y:S05]  /*4bc0*/  LDSM.16.M88.4 R68, [R94+0x4000] ;  /* 0x004000005e44783b */ /* 0x000fea0000000200 */
[----:B------:R-:W3:Y:S02]  /*4bd0*/  LDSM.16.M88.4 R72, [R77+0x10000] ;  /* 0x010000004d48783b */ /* 0x000ee40000000200 */
[C---:B---3--:R-:W-:Y:S08]  /*4be0*/  HMMA.16816.F32.BF16 R4, R68.reuse, R72, R4 ;  /* 0x000000484404723c */ /* 0x048ff00000041804 */
[C---:B------:R-:W-:Y:S01]  /*4bf0*/  HMMA.16816.F32.BF16 R8, R68.reuse, R74, R8 ;  /* 0x0000004a4408723c */ /* 0x040fe20000041808 */
[----:B------:R3:W4:Y:S05]  /*4c00*/  LDSM.16.M88.4 R72, [R77+0x10800] ;  /* 0x010800004d48783b */ /* 0x00072a0000000200 */
[----:B---3--:R-:W3:Y:S02]  /*4c10*/  LDL R77, [R1+0x74] ;  /* 0x00007400014d7983 */ /* 0x008ee40000100800 */
[C---:B----4-:R-:W-:Y:S07]  /*4c20*/  HMMA.16816.F32.BF16 R12, R68.reuse, R72, R12 ;  /* 0x00000048440c723c */ /* 0x050fee000004180c */
[----:B------:R-:W-:Y:S01]  /*4c30*/  IADD3 R72, R76, UR9, RZ ;  /* 0x000000094c487c10 */ /* 0x000fe2000fffe0ff */
[----:B------:R-:W-:Y:S07]  /*4c40*/  HMMA.16816.F32.BF16 R16, R68, R74, R16 ;  /* 0x0000004a4410723c */ /* 0x000fee0000041810 */
[C---:B------:R-:W-:Y:S02]  /*4c50*/  IADD3 R68, R72.reuse, 0x8, RZ ;  /* 0x0000000848447810 */ /* 0x040fe40007ffe0ff */
[----:B------:R-:W-:Y:S02]  /*4c60*/  IADD3 R69, R72, -0x1, RZ ;  /* 0xffffffff48457810 */ /* 0x000fe40007ffe0ff */
[----:B------:R-:W-:Y:S02]  /*4c70*/  ISETP.GE.AND P0, PT, R68, RZ, PT ;  /* 0x000000ff4400720c */ /* 0x000fe40003f06270 */
[----:B------:R-:W-:Y:S02]  /*4c80*/  ISETP.GE.AND P2, PT, R69, RZ, PT ;  /* 0x000000ff4500720c */ /* 0x000fe40003f46270 */
[----:B------:R-:W-:Y:S02]  /*4c90*/  IADD3 R70, R72, -0x8, RZ ;  /* 0xfffffff848467810 */ /* 0x000fe40007ffe0ff */
[----:B------:R-:W-:Y:S02]  /*4ca0*/  IABS R74, R72 ;  /* 0x00000048004a7213 */ /* 0x000fe40000000000 */
[----:B------:R-:W-:Y:S02]  /*4cb0*/  ISETP.GE.AND P1, PT, R70, RZ, PT ;  /* 0x000000ff4600720c */ /* 0x000fe40003f26270 */
[C---:B------:R-:W-:Y:S02]  /*4cc0*/  IADD3 R75, R72.reuse, -0x10, RZ ;  /* 0xfffffff0484b7810 */ /* 0x040fe40007ffe0ff */
[----:B------:R-:W4:Y:S01]  /*4cd0*/  I2F R74, R74 ;  /* 0x0000004a004a7306 */ /* 0x000f220000201400 */
[C---:B------:R-:W-:Y:S02]  /*4ce0*/  @!P0 IADD3 R68, -R72.reuse, -0x8, RZ ;  /* 0xfffffff848448810 */ /* 0x040fe40007ffe1ff */
[C---:B------:R-:W-:Y:S02]  /*4cf0*/  @!P2 IADD3 R69, -R72.reuse, 0x1, RZ ;  /* 0x000000014845a810 */ /* 0x040fe40007ffe1ff */
[----:B------:R-:W-:Y:S04]  /*4d00*/  ISETP.GE.AND P3, PT, R75, RZ, PT ;  /* 0x000000ff4b00720c */ /* 0x000fe80003f66270 */
[C---:B------:R-:W-:Y:S01]  /*4d10*/  @!P1 IADD3 R70, -R72.reuse, 0x8, RZ ;  /* 0x0000000848469810 */ /* 0x040fe20007ffe1ff */
[----:B------:R1:W1:Y:S08]  /*4d20*/  I2F R73, R68 ;  /* 0x0000004400497306 */ /* 0x0002700000201400 */
[----:B------:R-:W-:Y:S02]  /*4d30*/  @!P3 IADD3 R75, -R72, 0x10, RZ ;  /* 0x00000010484bb810 */ /* 0x000fe40007ffe1ff */
[----:B------:R2:W2:Y:S01]  /*4d40*/  I2F R71, R69 ;  /* 0x0000004500477306 */ /* 0x0004a20000201400 */
[C---:B----4-:R-:W-:Y:S02]  /*4d50*/  FFMA.FTZ R4, R74.reuse, -UR6, R4 ;  /* 0x800000064a047c23 */ /* 0x050fe40008010004 */
[----:B------:R-:W-:Y:S01]  /*4d60*/  FFMA.FTZ R10, R74, -UR6, R10 ;  /* 0x800000064a0a7c23 */ /* 0x000fe2000801000a */
[----:B------:R-:W-:Y:S06]  /*4d70*/  IADD3 R74, R72, -0x11, RZ ;  /* 0xffffffef484a7810 */ /* 0x000fec0007ffe0ff */
[----:B------:R-:W4:Y:S01]  /*4d80*/  I2F R70, R70 ;  /* 0x0000004600467306 */ /* 0x000f220000201400 */
[----:B------:R-:W-:Y:S02]  /*4d90*/  ISETP.GE.AND P2, PT, R74, RZ, PT ;  /* 0x000000ff4a00720c */ /* 0x000fe40003f46270 */
[----:B-1----:R-:W-:Y:S01]  /*4da0*/  IADD3 R68, R72, 0x7, RZ ;  /* 0x0000000748447810 */ /* 0x002fe20007ffe0ff */
[----:B------:R-:W-:Y:S03]  /*4db0*/  FFMA.FTZ R6, R73, -UR6, R6 ;  /* 0x8000000649067c23 */ /* 0x000fe60008010006 */
[----:B------:R-:W-:Y:S03]  /*4dc0*/  ISETP.GE.AND P0, PT, R68, RZ, PT ;  /* 0x000000ff4400720c */ /* 0x000fe60003f06270 */
[----:B------:R-:W1:Y:S01]  /*4dd0*/  I2F R75, R75 ;  /* 0x0000004b004b7306 */ /* 0x000e620000201400 */
[C---:B--2---:R-:W-:Y:S01]  /*4de0*/  IADD3 R69, R72.reuse, -0x9, RZ ;  /* 0xfffffff748457810 */ /* 0x044fe20007ffe0ff */
[C---:B------:R-:W-:Y:S02]  /*4df0*/  FFMA.FTZ R5, R71.reuse, -UR6, R5 ;  /* 0x8000000647057c23 */ /* 0x040fe40008010005 */
[C---:B------:R-:W-:Y:S01]  /*4e00*/  @!P2 IADD3 R74, -R72.reuse, 0x11, RZ ;  /* 0x00000011484aa810 */ /* 0x040fe20007ffe1ff */
[----:B------:R-:W-:Y:S01]  /*4e10*/  FFMA.FTZ R11, R71, -UR6, R11 ;  /* 0x80000006470b7c23 */ /* 0x000fe2000801000b */
[----:B------:R-:W-:Y:S02]  /*4e20*/  ISETP.GE.AND P1, PT, R69, RZ, PT ;  /* 0x000000ff4500720c */ /* 0x000fe40003f26270 */
[C---:B------:R-:W-:Y:S02]  /*4e30*/  IADD3 R71, R72.reuse, -0x18, RZ ;  /* 0xffffffe848477810 */ /* 0x040fe40007ffe0ff */
[----:B------:R-:W2:Y:S01]  /*4e40*/  I2F R74, R74 ;  /* 0x0000004a004a7306 */ /* 0x000ea20000201400 */
[----:B------:R-:W-:Y:S01]  /*4e50*/  @!P0 IADD3 R68, -R72, -0x7, RZ ;  /* 0xfffffff948448810 */ /* 0x000fe20007ffe1ff */
[C---:B----4-:R-:W-:Y:S02]  /*4e60*/  FFMA.FTZ R8, R70.reuse, -UR6, R8 ;  /* 0x8000000646087c23 */ /* 0x050fe40008010008 */
[----:B------:R-:W-:Y:S01]  /*4e70*/  FFMA.FTZ R14, R70, -UR6, R14 ;  /* 0x80000006460e7c23 */ /* 0x000fe2000801000e */
[C---:B------:R-:W-:Y:S04]  /*4e80*/  IADD3 R70, R72.reuse, -0x19, RZ ;  /* 0xffffffe748467810 */ /* 0x040fe80007ffe0ff */
[----:B------:R-:W-:Y:S01]  /*4e90*/  @!P1 IADD3 R69, -R72, 0x9, RZ ;  /* 0x0000000948459810 */ /* 0x000fe20007ffe1ff */
[----:B------:R4:W4:Y:S01]  /*4ea0*/  I2F R76, R68 ;  /* 0x00000044004c7306 */ /* 0x0009220000201400 */
[----:B------:R-:W-:Y:S01]  /*4eb0*/  ISETP.GE.AND P0, PT, R70, RZ, PT ;  /* 0x000000ff4600720c */ /* 0x000fe20003f06270 */
[----:B-1----:R-:W-:Y:S01]  /*4ec0*/  FFMA.FTZ R12, R75, -UR6, R12 ;  /* 0x800000064b0c7c23 */ /* 0x002fe2000801000c */
[----:B------:R-:W-:Y:S01]  /*4ed0*/  ISETP.GE.AND P1, PT, R71, RZ, PT ;  /* 0x000000ff4700720c */ /* 0x000fe20003f26270 */
[----:B------:R-:W-:Y:S06]  /*4ee0*/  FFMA.FTZ R18, R75, -UR6, R18 ;  /* 0x800000064b127c23 */ /* 0x000fec0008010012 */
[----:B------:R-:W1:Y:S04]  /*4ef0*/  I2F R73, R69 ;  /* 0x0000004500497306 */ /* 0x000e680000201400 */
[----:B------:R-:W-:Y:S01]  /*4f00*/  @!P0 IADD3 R70, -R72, 0x19, RZ ;  /* 0x0000001948468810 */ /* 0x000fe20007ffe1ff */
[----:B--2---:R-:W-:Y:S01]  /*4f10*/  FFMA.FTZ R13, R74, -UR6, R13 ;  /* 0x800000064a0d7c23 */ /* 0x004fe2000801000d */
[----:B------:R-:W-:Y:S01]  /*4f20*/  @!P1 IADD3 R71, -R72, 0x18, RZ ;  /* 0x0000001848479810 */ /* 0x000fe20007ffe1ff */
[----:B------:R-:W-:Y:S03]  /*4f30*/  FFMA.FTZ R19, R74, -UR6, R19 ;  /* 0x800000064a137c23 */ /* 0x000fe60008010013 */
[----:B------:R-:W2:Y:S01]  /*4f40*/  I2F R70, R70 ;  /* 0x0000004600467306 */ /* 0x000ea20000201400 */
[----:B----4-:R-:W-:Y:S01]  /*4f50*/  IADD3 R68, P0, R78, UR17, RZ ;  /* 0x000000114e447c10 */ /* 0x010fe2000ff1e0ff */
[----:B------:R-:W-:Y:S08]  /*4f60*/  FFMA.FTZ R7, R76, -UR6, R7 ;  /* 0x800000064c077c23 */ /* 0x000ff00008010007 */
[----:B------:R-:W4:Y:S01]  /*4f70*/  I2F R71, R71 ;  /* 0x0000004700477306 */ /* 0x000f220000201400 */
[C---:B-1----:R-:W-:Y:S02]  /*4f80*/  FFMA.FTZ R9, R73.reuse, -UR6, R9 ;  /* 0x8000000649097c23 */ /* 0x042fe40008010009 */
[----:B------:R-:W-:Y:S02]  /*4f90*/  FFMA.FTZ R15, R73, -UR6, R15 ;  /* 0x80000006490f7c23 */ /* 0x000fe4000801000f */
[----:B--2---:R-:W-:Y:S02]  /*4fa0*/  FFMA.FTZ R17, R70, -UR6, R17 ;  /* 0x8000000646117c23 */ /* 0x004fe40008010011 */
[----:B----4-:R-:W-:Y:S01]  /*4fb0*/  FFMA.FTZ R16, R71, -UR6, R16 ;  /* 0x8000000647107c23 */ /* 0x010fe20008010010 */
[----:B---3--:R-:W-:Y:S02]  /*4fc0*/  IADD3.X R69, R77, UR16, RZ, P0, !PT ;  /* 0x000000104d457c10 */ /* 0x008fe400087fe4ff */
[----:B------:R-:W-:Y:S03]  /*4fd0*/  PLOP3.LUT P0, PT, PT, PT, UP0, 0x80, 0x0 ;  /* 0x000000000000781c */ /* 0x000fe60003f0f008 */
[----:B-----5:R1:W5:Y:S05]  /*4fe0*/  LDG.E R73, [R68.64] ;  /* 0x0000000444497981 */ /* 0x02036a000c1e1900 */
[----:B------:R1:W5:Y:S05]  /*4ff0*/  LDG.E R72, [R68.64+0x20] ;  /* 0x0000200444487981 */ /* 0x00036a000c1e1900 */
[----:B------:R-:W-:-:S05]  /*5000*/  @!P0 BRA `(.L_x_234) ;  /* 0x0000009000008947 */ /* 0x000fca0003800000 */
[----:B------:R-:W-:Y:S01]  /*5010*/  UIADD3 UR12, UR11, UR19, -UR7 ;  /* 0x000000130b0c7290 */ /* 0x000fe2000fffe807 */
[----:B-1----:R-:W-:Y:S01]  /*5020*/  IMAD.U32 R68, RZ, RZ, UR21 ;  /* 0x00000015ff447e24 */ /* 0x002fe2000f8e00ff */
[----:B------:R-:W-:Y:S04]  /*5030*/  UIADD3 UR10, UR9, 0x40, URZ ;  /* 0x00000040090a7890 */ /* 0x000fe8000fffe03f */
[----:B------:R-:W-:Y:S01]  /*5040*/  UISETP.GE.AND UP0, UPT, UR10, UR12, UPT ;  /* 0x0000000c0a00728c */ /* 0x000fe2000bf06270 */
[----:B------:R-:W-:Y:S02]  /*5050*/  ISETP.LT.AND P0, PT, R68, UR7, PT ;  /* 0x0000000744007c0c */ /* 0x000fe4000bf01270 */
[----:B------:R-:W-:Y:S03]  /*5060*/  UMOV UR10, UR11 ;  /* 0x0000000b000a7c82 */ /* 0x000fe60008000000 */
[----:B------:R-:W-:Y:S11]  /*5070*/  PLOP3.LUT P1, PT, PT, PT, UP0, 0x80, 0x0 ;  /* 0x000000000000781c */ /* 0x000ff60003f2f008 */
[----:B------:R-:W-:Y:S02]  /*5080*/  @!UPT UIADD3 URZ, URZ, URZ, URZ ;  /* 0x0000003f3f3ff290 */ /* 0x000fe4000fffe03f */
[----:B------:R-:W-:-:S05]  /*5090*/  @!P1 BRA P0, `(.L_x_235) ;  /* 0x0000047000009947 */ /* 0x000fca0000000000 */
.L_x_234:
[----:B-1----:R-:W2:Y:S01]  /*50a0*/  LDL R68, [R1+0x84] ;  /* 0x0000840001447983 */ /* 0x002ea20000100800 */
[----:B------:R-:W-:Y:S03]  /*50b0*/  UIADD3 UR11, -UR10, UR7, -UR13 ;  /* 0x000000070a0b7290 */ /* 0x000fe6000fffe90d */
[----:B------:R-:W3:Y:S01]  /*50c0*/  LDL R80, [R1+0x38] ;  /* 0x0000380001507983 */ /* 0x000ee20000100800 */
[----:B--2---:R-:W-:Y:S01]  /*50d0*/  IADD3 R70, R68, UR9, RZ ;  /* 0x0000000944467c10 */ /* 0x004fe2000fffe0ff */
[----:B------:R-:W-:Y:S03]  /*50e0*/  UIADD3 UR9, UR7, 0x1, -UR13 ;  /* 0x0000000107097890 */ /* 0x000fe6000fffe80d */
[----:B------:R-:W-:Y:S01]  /*50f0*/  IADD3 R69, R70, UR11, RZ ;  /* 0x0000000b46457c10 */ /* 0x000fe2000fffe0ff */
[----:B------:R-:W-:Y:S01]  /*5100*/  UIADD3 UR9, UR9, UR42, URZ ;  /* 0x0000002a09097290 */ /* 0x000fe2000fffe03f */
[C---:B---3--:R-:W-:Y:S02]  /*5110*/  IADD3 R79, R80.reuse, 0x1, RZ ;  /* 0x00000001504f7810 */ /* 0x048fe40007ffe0ff */
[----:B------:R-:W-:Y:S02]  /*5120*/  IMNMX R69, RZ, R69, !PT ;  /* 0x00000045ff457217 */ /* 0x000fe40007800200 */
[----:B------:R-:W-:Y:S02]  /*5130*/  IADD3 R78, R80, 0x8, RZ ;  /* 0x00000008504e7810 */ /* 0x000fe40007ffe0ff */
[----:B------:R-:W-:Y:S02]  /*5140*/  IADD3 R68, R70, UR9, RZ ;  /* 0x0000000946447c10 */ /* 0x000fe4000fffe0ff */
[-C--:B------:R-:W-:Y:S02]  /*5150*/  ISETP.GE.AND P0, PT, R80, R69.reuse, PT ;  /* 0x000000455000720c */ /* 0x080fe40003f06270 */
[----:B------:R-:W-:Y:S02]  /*5160*/  IMNMX R68, R68, UR7, PT ;  /* 0x0000000744447c17 */ /* 0x000fe4000b800200 */
[C---:B------:R-:W-:Y:S02]  /*5170*/  IADD3 R77, R80.reuse, 0x9, RZ ;  /* 0x00000009504d7810 */ /* 0x040fe40007ffe0ff */
[C---:B------:R-:W-:Y:S02]  /*5180*/  IADD3 R76, R80.reuse, 0x10, RZ ;  /* 0x00000010504c7810 */ /* 0x040fe40007ffe0ff */
[C---:B------:R-:W-:Y:S02]  /*5190*/  IADD3 R75, R80.reuse, 0x11, RZ ;  /* 0x00000011504b7810 */ /* 0x040fe40007ffe0ff */
        /* <DEDUP_REMOVED lines=25> */
[CC--:B------:R-:W-:Y:S02]  /*5330*/  ISETP.GE.AND P6, PT, R79.reuse, R69.reuse, PT ;  /* 0x000000454f00720c */ /* 0x0c0fe40003fc6270 */
        /* <DEDUP_REMOVED lines=29> */
.L_x_235:
        /* <DEDUP_REMOVED lines=19> */
[----:B------:R-:W2:Y:S01]  /*5640*/  MUFU.EX2 R81, R5 ;  /* 0x0000000500517308 */ /* 0x000ea20000000800 */
[----:B------:R-:W-:Y:S09]  /*5650*/  FFMA.FTZ R68, R17, c[0x0][0x23c], -R68 ;  /* 0x00008f0011447a23 */ /* 0x000ff20000010844 */
[----:B------:R-:W-:Y:S01]  /*5660*/  MUFU.EX2 R80, R8 ;  /* 0x0000000800507308 */ /* 0x000fe20000000800 */
[----:B-1----:R-:W-:Y:S05]  /*5670*/  FMUL.FTZ R4, R69, 1.4426950216293334961 ;  /* 0x3fb8aa3b45047820 */ /* 0x002fea0000410000 */
        /* <DEDUP_REMOVED lines=12> */
[----:B------:R-:W1:Y:S10]  /*5740*/  MUFU.EX2 R75, R7 ;  /* 0x00000007004b7308 */ /* 0x000e740000000800 */
[----:B------:R3:W-:Y:S01]  /*5750*/  MUFU.EX2 R78, R4 ;  /* 0x00000004004e7308 */ /* 0x0007e20000000800 */
[----:B--2---:R-:W-:Y:S05]  /*5760*/  F2FP.BF16.PACK_AB R6, R81, R83 ;  /* 0x000000535106723e */ /* 0x004fea00000010ff */
[----:B----4-:R2:W-:Y:S04]  /*5770*/  STS [R93+0x14000], R6 ;  /* 0x014000065d007388 */ /* 0x0105e80000000800 */
[----:B------:R-:W-:Y:S01]  /*5780*/  MUFU.EX2 R76, R10 ;  /* 0x0000000a004c7308 */ /* 0x000fe20000000800 */
[----:B-1----:R-:W-:Y:S05]  /*5790*/  F2FP.BF16.PACK_AB R5, R75, R77 ;  /* 0x0000004d4b05723e */ /* 0x002fea00000010ff */
[----:B------:R1:W-:Y:S04]  /*57a0*/  STS [R93+0x14400], R5 ;  /* 0x014400055d007388 */ /* 0x0003e80000000800 */
[----:B------:R-:W4:Y:S01]  /*57b0*/  MUFU.EX2 R74, R11 ;  /* 0x0000000b004a7308 */ /* 0x000f220000000800 */
[----:B---3--:R-:W-:Y:S05]  /*57c0*/  F2FP.BF16.PACK_AB R4, R79, R80 ;  /* 0x000000504f04723e */ /* 0x008fea00000010ff */
        /* <DEDUP_REMOVED lines=10> */
[----:B------:R-:W1:Y:S01]  /*5870*/  MUFU.EX2 R84, R68 ;  /* 0x0000004400547308 */ /* 0x000e620000000800 */
[----:B--2---:R-:W-:Y:S05]  /*5880*/  F2FP.BF16.PACK_AB R6, R85, R86 ;  /* 0x000000565506723e */ /* 0x004fea00000010ff */
[----:B------:R-:W-:Y:S04]  /*5890*/  STS [R91+0x14400], R6 ;  /* 0x014400065b007388 */ /* 0x000fe80000000800 */
[----:B------:R-:W3:Y:S01]  /*58a0*/  MUFU.EX2 R82, R18 ;  /* 0x0000001200527308 */ /* 0x000ee20000000800 */
[----:B-1----:R-:W-:Y:S05]  /*58b0*/  F2FP.BF16.PACK_AB R5, R84, R87 ;  /* 0x000000575405723e */ /* 0x002fea00000010ff */
[----:B------:R-:W-:Y:S01]  /*58c0*/  STS [R90+0x14000], R5 ;  /* 0x014000055a007388 */ /* 0x000fe20000000800 */
[----:B---3--:R-:W-:Y:S05]  /*58d0*/  F2FP.BF16.PACK_AB R4, R78, R82 ;  /* 0x000000524e04723e */ /* 0x008fea00000010ff */
        /* <DEDUP_REMOVED lines=244> */
.L_x_236:
[----:B-1----:R-:W2:Y:S01]  /*6820*/  LDL R5, [R1+0x1c] ;  /* 0x00001c0001057983 */ /* 0x002ea20000100800 */
[----:B------:R-:W-:Y:S02]  /*6830*/  @UP0 UIADD3 UR9, UP2, UR15, -0x100, URZ ;  /* 0xffffff000f090890 */ /* 0x000fe4000ff5e03f */
[----:B------:R-:W-:Y:S01]  /*6840*/  @UP0 UIADD3 UR17, UP1, UR17, -0x100, URZ ;  /* 0xffffff0011110890 */ /* 0x000fe2000ff3e03f */
[----:B------:R-:W3:Y:S03]  /*6850*/  LDL R4, [R1+0x28] ;  /* 0x0000280001047983 */ /* 0x000ee60000100800 */
        /* <DEDUP_REMOVED lines=100> */
[----:B------:R-:W-:Y:S02]  /*6ea0*/  @UP0 UMOV UR15, UR9 ;  /* 0x00000009000f0c82 */ /* 0x000fe40008000000 */
[----:B------:R-:W-:Y:S01]  /*6eb0*/  @UP0 UIADD3.X UR9, UR14, -0x1, URZ, UP2, !UPT ;  /* 0xffffffff0e090890 */ /* 0x000fe200097fe43f */
[----:B---3--:R-:W-:Y:S01]  /*6ec0*/  @P0 IADD3.X R245, R24, UR14, RZ, P1, !PT ;  /* 0x0000000e18f50c10 */ /* 0x008fe20008ffe4ff */
[C---:B------:R-:W-:Y:S05]  /*6ed0*/  IMAD.SHL.U32 R24, R247.reuse, 0x8, RZ ;  /* 0x00000008f7187824 */ /* 0x040fea00078e00ff */
[----:B------:R-:W-:Y:S01]  /*6ee0*/  @UP0 UMOV UR14, UR9 ;  /* 0x00000009000e0c82 */ /* 0x000fe20008000000 */
        /* <DEDUP_REMOVED lines=309> */
.L_x_237:
        /* <DEDUP_REMOVED lines=172> */
.L_x_239:
        /* <DEDUP_REMOVED lines=18> */
.L_x_240:
        /* <DEDUP_REMOVED lines=54> */
.L_x_242:
[----:B------:R-:W-:Y:S05]  /*9180*/  BSYNC B0 ;  /* 0x0000000000007941 */ /* 0x000fea0003800000 */
.L_x_241:
        /* <DEDUP_REMOVED lines=19> */
.L_x_244:
[----:B------:R-:W-:Y:S05]  /*92c0*/  BSYNC B0 ;  /* 0x0000000000007941 */ /* 0x000fea0003800000 */
.L_x_243:
        /* <DEDUP_REMOVED lines=30> */
.L_x_246:
[----:B------:R-:W-:Y:S05]  /*94b0*/  BSYNC B0 ;  /* 0x0000000000007941 */ /* 0x000fea0003800000 */
.L_x_245:
        /* <DEDUP_REMOVED lines=16> */
.L_x_217:
[----:B------:R-:W-:Y:S05]  /*95c0*/  BSYNC B1 ;  /* 0x0000000000017941 */ /* 0x000fea0003800000 */
.L_x_203:
        /* <DEDUP_REMOVED lines=11> */
.L_x_247:
[----:B------:R-:W-:Y:S05]  /*9680*/  EXIT ;  /* 0x000000000000794d */ /* 0x000fea0003800000 */
.L_x_249:
        /* <DEDUP_REMOVED lines=15> */
.L_x_1583:


//--------------------- .text._ZN5flash44flash_bwd_dq_dk_dv_loop_seqk_parallel_kernelI23Flash_bwd_kernel_traitsILi192ELi64ELi64ELi8ELi4ELi2ELi2ELb0ELb0EN7cutlass10bfloat16_tE19Flash_kernel_traitsILi192ELi64ELi64ELi8ES3_EELb0ELb0ELb0ELb0ELb0ELb0ELb0EEEvNS_16Flash_bwd_paramsE --------------------------
	.section	.text._ZN5flash44flash_bwd_dq_dk_dv_loop_seqk_parallel_kernelI23Flash_bwd_kernel_traitsILi192ELi64ELi64ELi8ELi4ELi2ELi2ELb0ELb0EN7cutlass10bfloat16_tE19Flash_kernel_traitsILi192ELi64ELi64ELi8ES3_EELb0ELb0ELb0ELb0ELb0ELb0ELb0EEEvNS_16Flash_bwd_paramsE,"ax",@progbits
	.sectioninfo	@"SHI_REGISTERS=255"
	.align	128
        .global         _ZN5flash44flash_bwd_dq_dk_dv_loop_seqk_parallel_kernelI23Flash_bwd_kernel_traitsILi192ELi64ELi64ELi8ELi4ELi2ELi2ELb0ELb0EN7cutlass10bfloat16_tE19Flash_kernel_traitsILi192ELi64ELi64ELi8ES3_EELb0ELb0ELb0ELb0ELb0ELb0ELb0EEEvNS_16Flash_bwd_paramsE
        .type           _ZN5flash44flash_bwd_dq_dk_dv_loop_seqk_parallel_kernelI23Flash_bwd_kernel_traitsILi192ELi64ELi64ELi8ELi4ELi2ELi2ELb0ELb0EN7cutlass10bfloat16_tE19Flash_kernel_traitsILi192ELi64ELi64ELi8ES3_EELb0ELb0ELb0ELb0ELb0ELb0ELb0EEEvNS_16Flash_bwd_paramsE,@function
        .size           _ZN5flash44flash_bwd_dq_dk_dv_loop_seqk_parallel_kernelI23Flash_bwd_kernel_traitsILi192ELi64ELi64ELi8ELi4ELi2ELi2ELb0ELb0EN7cutlass10bfloat16_tE19Flash_kernel_traitsILi192ELi64ELi64ELi8ES3_EELb0ELb0ELb0ELb0ELb0ELb0ELb0EEEvNS_16Flash_bwd_paramsE,(.L_x_1584 - _ZN5flash44flash_bwd_dq_dk_dv_loop_seqk_parallel_kernelI23Flash_bwd_kernel_traitsILi192ELi64ELi64ELi8ELi4ELi2ELi2ELb0ELb0EN7cutlass10bfloat16_tE19Flash_kernel_traitsILi192ELi64ELi64ELi8ES3_EELb0ELb0ELb0ELb0ELb0ELb0ELb0EEEvNS_16Flash_bwd_paramsE)
        .other          _ZN5flash44flash_bwd_dq_dk_dv_loop_seqk_parallel_kernelI23Flash_bwd_kernel_traitsILi192ELi64ELi64ELi8ELi4ELi2ELi2ELb0ELb0EN7cutlass10bfloat16_tE19Flash_kernel_traitsILi192ELi64ELi64ELi8ES3_EELb0ELb0ELb0ELb0ELb0ELb0ELb0EEEvNS_16Flash_bwd_paramsE,@"STO_CUDA_ENTRY STV_DEFAULT"
_ZN5flash44flash_bwd_dq_dk_dv_loop_seqk_parallel_kernelI23Flash_bwd_kernel_traitsILi192ELi64ELi64ELi8ELi4ELi2ELi2ELb0ELb0EN7cutlass10bfloat16_tE19Flash_kernel_traitsILi192ELi64ELi64ELi8ES3_EELb0ELb0ELb0ELb0ELb0ELb0ELb0EEEvNS_16Flash_bwd_paramsE:
.text._ZN5flash44flash_bwd_dq_dk_dv_loop_seqk_parallel_kernelI23Flash_bwd_kernel_traitsILi192ELi64ELi64ELi8ELi4ELi2ELi2ELb0ELb0EN7cutlass10bfloat16_tE19Flash_kernel_traitsILi192ELi64ELi64ELi8ES3_EELb0ELb0ELb0ELb0ELb0ELb0ELb0EEEvNS_16Flash_bwd_paramsE:
[----:B------:R-:W-:Y:S02]  /*0000*/  MOV R1, c[0x0][0x28] ;  /* 0x00000a0000017a02 */ /* 0x000fe40000000f00 */
[----:B------:R-:W1:Y:S01]  /*0010*/  S2R R234, SR_CTAID.X ;  /* 0x0000000000ea7919 */ /* 0x000e620000002500 */
[----:B------:R-:W-:Y:S01]  /*0020*/  ULDC UR5, c[0x0][0x218] ;  /* 0x0000860000057ab9 */ /* 0x000fe20000000800 */
[----:B------:R-:W-:Y:S01]  /*0030*/  IADD3 R1, R1, -0x18, RZ ;  /* 0xffffffe801017810 */ /* 0x000fe20007ffe0ff */
[----:B------:R-:W-:-:S04]  /*0040*/  UIADD3 UR5, UR5, 0x3f, URZ ;  /* 0x0000003f05057890 */ /* 0x000fc8000fffe03f */
[----:B------:R-:W-:-:S04]  /*0050*/  USHF.R.S32.HI UR4, URZ, 0x1f, UR5 ;  /* 0x0000001f3f047899 */ /* 0x000fc80008011405 */
[----:B------:R-:W-:-:S04]  /*0060*/  ULEA.HI UR4, UR4, UR5, URZ, 0x6 ;  /* 0x0000000504047291 */ /* 0x000fc8000f8f303f */
[----:B------:R-:W-:-:S06]  /*0070*/  USHF.R.S32.HI UR4, URZ, 0x6, UR4 ;  /* 0x000000063f047899 */ /* 0x000fcc0008011404 */
[----:B-1----:R-:W-:-:S13]  /*0080*/  ISETP.GE.AND P0, PT, R234, UR4, PT ;  /* 0x00000004ea007c0c */ /* 0x002fda000bf06270 */
[----:B------:R-:W-:Y:S05]  /*0090*/  @P0 EXIT ;  /* 0x000000000000094d */ /* 0x000fea0003800000 */
[----:B------:R-:W1:Y:S01]  /*00a0*/  S2R R12, SR_TID.X ;  /* 0x00000000000c7919 */ /* 0x000e620000002100 */
[----:B------:R-:W-:Y:S01]  /*00b0*/  IMAD.MOV.U32 R170, RZ, RZ, 0x20 ;  /* 0x00000020ffaa7424 */ /* 0x000fe200078e00ff */
[----:B------:R-:W-:Y:S01]  /*00c0*/  ULDC.64 UR6, c[0x0][0x118] ;  /* 0x0000460000067ab9 */ /* 0x000fe20000000a00 */
[----:B------:R-:W-:Y:S02]  /*00d0*/  IMAD.MOV.U32 R171, RZ, RZ, 0x40 ;  /* 0x00000040ffab7424 */ /* 0x000fe400078e00ff */
[----:B------:R-:W-:Y:S01]  /*00e0*/  IMAD.MOV.U32 R206, RZ, RZ, -0x10 ;  /* 0xfffffff0ffce7424 */ /* 0x000fe200078e00ff */
[----:B-1----:R-:W-:Y:S01]  /*00f0*/  SHF.R.S32.HI R13, RZ, 0x1f, R12 ;  /* 0x0000001fff0d7819 */ /* 0x002fe2000001140c */
[----:B------:R-:W-:-:S03]  /*0100*/  IMAD.SHL.U32 R243, R12, 0x2, RZ ;  /* 0x000000020cf37824 */ /* 0x000fc600078e00ff */
[CC--:B------:R-:W-:Y:S02]  /*0110*/  LEA.HI R6, R13.reuse, R12.reuse, RZ, 0x4 ;  /* 0x0000000c0d067211 */ /* 0x0c0fe400078f20ff */
[CC--:B------:R-:W-:Y:S02]  /*0120*/  LEA.HI R16, R13.reuse, R12.reuse, RZ, 0x3 ;  /* 0x0000000c0d107211 */ /* 0x0c0fe400078f18ff */
[----:B------:R-:W-:Y:S02]  /*0130*/  SHF.R.S32.HI R5, RZ, 0x4, R6 ;  /* 0x00000004ff057819 */ /* 0x000fe40000011406 */
[----:B------:R-:W-:Y:S02]  /*0140*/  LOP3.LUT R0, R16, 0xfffffff8, RZ, 0xc0, !PT ;  /* 0xfffffff810007812 */ /* 0x000fe400078ec0ff */
[----:B------:R-:W-:Y:S02]  /*0150*/  SHF.R.S32.HI R233, RZ, 0x3, R16 ;  /* 0x00000003ffe97819 */ /* 0x000fe40000011410 */
[----:B------:R-:W-:Y:S01]  /*0160*/  LEA.HI R15, R13, R12, RZ, 0x2 ;  /* 0x0000000c0d0f7211 */ /* 0x000fe200078f10ff */
[----:B------:R-:W-:Y:S01]  /*0170*/  IMAD.IADD R0, R12, 0x1, -R0 ;  /* 0x000000010c007824 */ /* 0x000fe200078e0a00 */
[----:B------:R-:W-:Y:S01]  /*0180*/  LEA.HI R2, R6, R5, RZ, 0x1 ;  /* 0x0000000506027211 */ /* 0x000fe200078f08ff */
[----:B------:R-:W-:Y:S01]  /*0190*/  IMAD.SHL.U32 R7, R233, 0x40, RZ ;  /* 0x00000040e9077824 */ /* 0x000fe200078e00ff */
[--C-:B------:R-:W-:Y:S01]  /*01a0*/  SHF.R.S32.HI R8, RZ, 0x2, R15.reuse ;  /* 0x00000002ff087819 */ /* 0x100fe2000001140f */
[----:B------:R-:W-:Y:S01]  /*01b0*/  IMAD.SHL.U32 R200, R0, 0x8, RZ ;  /* 0x0000000800c87824 */ /* 0x000fe200078e00ff */
[----:B------:R-:W-:-:S02]  /*01c0*/  SHF.R.S32.HI R3, RZ, 0x1f, R15 ;  /* 0x0000001fff037819 */ /* 0x000fc4000001140f */
[----:B------:R-:W-:Y:S02]  /*01d0*/  LOP3.LUT R4, R2, 0xfffffffe, RZ, 0xc0, !PT ;  /* 0xfffffffe02047812 */ /* 0x000fe400078ec0ff */
[----:B------:R-:W-:Y:S02]  /*01e0*/  LEA.HI R14, R13, R12, RZ, 0x5 ;  /* 0x0000000c0d0e7211 */ /* 0x000fe400078f28ff */
[----:B------:R-:W-:Y:S01]  /*01f0*/  LEA.HI R3, R3, R8, RZ, 0x3 ;  /* 0x0000000803037211 */ /* 0x000fe200078f18ff */
[----:B------:R-:W-:Y:S01]  /*0200*/  IMAD.IADD R10, R5, 0x1, -R4 ;  /* 0x00000001050a7824 */ /* 0x000fe200078e0a04 */
[----:B------:R-:W-:Y:S02]  /*0210*/  LOP3.LUT R2, R7, 0x1c0, RZ, 0xc0, !PT ;  /* 0x000001c007027812 */ /* 0x000fe400078ec0ff */
[----:B------:R-:W-:Y:S01]  /*0220*/  SHF.R.S32.HI R20, RZ, 0x5, R14 ;  /* 0x00000005ff147819 */ /* 0x000fe2000001140e */
[----:B------:R-:W-:Y:S01]  /*0230*/  IMAD.SHL.U32 R173, R10, 0x200, RZ ;  /* 0x000002000aad7824 */ /* 0x000fe200078e00ff */
[----:B------:R-:W-:-:S02]  /*0240*/  LOP3.LUT R4, R3, 0xfffffff8, RZ, 0xc0, !PT ;  /* 0xfffffff803047812 */ /* 0x000fc400078ec0ff */
[----:B------:R-:W-:Y:S02]  /*0250*/  LOP3.LUT R5, R2, 0x38, R200, 0xf8, !PT ;  /* 0x0000003802057812 */ /* 0x000fe400078ef8c8 */
[----:B------:R-:W-:Y:S01]  /*0260*/  SHF.R.U32.HI R3, RZ, 0x3, R2 ;  /* 0x00000003ff037819 */ /* 0x000fe20000011602 */
[----:B------:R-:W-:Y:S01]  /*0270*/  IMAD.IADD R7, R8, 0x1, -R4 ;  /* 0x0000000108077824 */ /* 0x000fe200078e0a04 */
[----:B------:R-:W-:Y:S02]  /*0280*/  LOP3.LUT R2, R6, 0xfffffff0, RZ, 0xc0, !PT ;  /* 0xfffffff006027812 */ /* 0x000fe400078ec0ff */
[----:B------:R-:W-:Y:S02]  /*0290*/  LEA.HI R6, R14, R20, RZ, 0x1 ;  /* 0x000000140e067211 */ /* 0x000fe400078f08ff */
[----:B------:R-:W-:Y:S01]  /*02a0*/  LOP3.LUT R9, R5, R3, RZ, 0x3c, !PT ;  /* 0x0000000305097212 */ /* 0x000fe200078e3cff */
[----:B------:R-:W-:Y:S01]  /*02b0*/  IMAD.IADD R2, R12, 0x1, -R2 ;  /* 0x000000010c027824 */ /* 0x000fe200078e0a02 */
[----:B------:R-:W-:-:S02]  /*02c0*/  LOP3.LUT R3, R6, 0xfffffffe, RZ, 0xc0, !PT ;  /* 0xfffffffe06037812 */ /* 0x000fc400078ec0ff */
[C---:B------:R-:W-:Y:S02]  /*02d0*/  LOP3.LUT P4, RZ, R0.reuse, 0x4, RZ, 0xc0, !PT ;  /* 0x0000000400ff7812 */ /* 0x040fe4000788c0ff */
[C---:B------:R-:W-:Y:S01]  /*02e0*/  LOP3.LUT P3, RZ, R0.reuse, 0x2, RZ, 0xc0, !PT ;  /* 0x0000000200ff7812 */ /* 0x040fe2000786c0ff */
[----:B------:R-:W-:Y:S01]  /*02f0*/  IMAD.SHL.U32 R0, R0, 0x40, RZ ;  /* 0x0000004000007824 */ /* 0x000fe200078e00ff */
[----:B------:R-:W-:Y:S01]  /*0300*/  SHF.R.S32.HI R5, RZ, 0x1f, R2 ;  /* 0x0000001fff057819 */ /* 0x000fe20000011402 */
[----:B------:R-:W-:Y:S01]  /*0310*/  IMAD.IADD R181, R20, 0x1, -R3 ;  /* 0x0000000114b57824 */ /* 0x000fe200078e0a03 */
[----:B------:R-:W-:Y:S02]  /*0320*/  LEA.HI R4, R13, R12, RZ, 0x7 ;  /* 0x0000000c0d047211 */ /* 0x000fe400078f38ff */
[----:B------:R-:W-:Y:S01]  /*0330*/  LOP3.LUT R0, R0, 0x1c0, RZ, 0xc0, !PT ;  /* 0x000001c000007812 */ /* 0x000fe200078ec0ff */
[----:B------:R-:W-:Y:S01]  /*0340*/  IMAD.SHL.U32 R3, R181, 0x10, RZ ;  /* 0x00000010b5037824 */ /* 0x000fe200078e00ff */
[----:B------:R-:W-:-:S02]  /*0350*/  LEA.HI R11, R5, R2, RZ, 0x3 ;  /* 0x00000002050b7211 */ /* 0x000fc400078f18ff */
[----:B------:R-:W-:Y:S02]  /*0360*/  SHF.R.S32.HI R8, RZ, 0x7, R4 ;  /* 0x00000007ff087819 */ /* 0x000fe40000011404 */
[C---:B------:R-:W-:Y:S02]  /*0370*/  LOP3.LUT R5, R0.reuse, 0x10, R3, 0xf8, !PT ;  /* 0x0000001000057812 */ /* 0x040fe400078ef803 */
[----:B------:R-:W-:Y:S01]  /*0380*/  LOP3.LUT R169, R0, 0x8, R16, 0xf8, !PT ;  /* 0x0000000800a97812 */ /* 0x000fe200078ef810 */
[----:B------:R-:W-:Y:S01]  /*0390*/  IMAD R4, R8, 0x800, R173 ;  /* 0x0000080008047824 */ /* 0x000fe200078e02ad */
[----:B------:R-:W-:Y:S02]  /*03a0*/  SHF.R.U32.HI R0, RZ, 0x3, R0 ;  /* 0x00000003ff007819 */ /* 0x000fe40000011600 */
[----:B------:R-:W-:Y:S02]  /*03b0*/  LOP3.LUT R5, R5, 0x8, R16, 0xf8, !PT ;  /* 0x0000000805057812 */ /* 0x000fe400078ef810 */
[----:B------:R-:W-:-:S02]  /*03c0*/  LOP3.LUT R6, R11, 0xfffffff8, RZ, 0xc0, !PT ;  /* 0xfffffff80b067812 */ /* 0x000fc400078ec0ff */
[----:B------:R-:W-:Y:S02]  /*03d0*/  LOP3.LUT R169, R169, R0, RZ, 0x3c, !PT ;  /* 0x00000000a9a97212 */ /* 0x000fe400078e3cff */
[----:B------:R-:W-:Y:S01]  /*03e0*/  LOP3.LUT R173, R173, R5, R0, 0xf6, !PT ;  /* 0x00000005adad7212 */ /* 0x000fe200078ef600 */
[----:B------:R-:W-:Y:S01]  /*03f0*/  IMAD.IADD R19, R2, 0x1, -R6 ;  /* 0x0000000102137824 */ /* 0x000fe200078e0a06 */
[----:B------:R-:W-:Y:S01]  /*0400*/  LEA.HI R0, R13, R12, RZ, 0x6 ;  /* 0x0000000c0d007211 */ /* 0x000fe200078f30ff */
[----:B------:R-:W-:Y:S01]  /*0410*/  IMAD.IADD R169, R4, 0x1, R169 ;  /* 0x0000000104a97824 */ /* 0x000fe200078e02a9 */
[----:B------:R-:W-:Y:S01]  /*0420*/  LOP3.LUT R2, R15, 0x7ffffffc, RZ, 0xc0, !PT ;  /* 0x7ffffffc0f027812 */ /* 0x000fe200078ec0ff */
[----:B------:R-:W-:Y:S01]  /*0430*/  IMAD.SHL.U32 R6, R11, 0x40, RZ ;  /* 0x000000400b067824 */ /* 0x000fe200078e00ff */
[----:B------:R-:W-:Y:S01]  /*0440*/  LOP3.LUT R3, R7, 0x1, RZ, 0xc0, !PT ;  /* 0x0000000107037812 */ /* 0x000fe200078ec0ff */
[----:B------:R1:W-:Y:S01]  /*0450*/  STL [R1+0xc], R19 ;  /* 0x00000c1301007387 */ /* 0x0003e20000100800 */
[----:B------:R-:W-:Y:S01]  /*0460*/  SHF.R.S32.HI R0, RZ, 0x6, R0 ;  /* 0x00000006ff007819 */ /* 0x000fe20000011400 */
[----:B------:R-:W-:Y:S01]  /*0470*/  IMAD.IADD R5, R12, 0x1, -R2 ;  /* 0x000000010c057824 */ /* 0x000fe200078e0a02 */
[----:B------:R-:W-:Y:S01]  /*0480*/  ISETP.NE.U32.AND P0, PT, R3, 0x1, PT ;  /* 0x000000010300780c */ /* 0x000fe20003f05070 */
[----:B------:R-:W-:Y:S01]  /*0490*/  IMAD.SHL.U32 R169, R169, 0x2, RZ ;  /* 0x00000002a9a97824 */ /* 0x000fe200078e00ff */
[----:B------:R-:W-:Y:S01]  /*04a0*/  LOP3.LUT R4, R14, 0xffffffe0, RZ, 0xc0, !PT ;  /* 0xffffffe00e047812 */ /* 0x000fe200078ec0ff */
[C---:B------:R-:W-:Y:S01]  /*04b0*/  IMAD R17, R0.reuse, 0x200, R9 ;  /* 0x0000020000117824 */ /* 0x040fe200078e0209 */
[----:B------:R-:W-:Y:S01]  /*04c0*/  SHF.R.S32.HI R3, RZ, 0x1f, R14 ;  /* 0x0000001fff037819 */ /* 0x000fe2000001140e */
[----:B------:R-:W-:Y:S01]  /*04d0*/  IMAD.SHL.U32 R2, R0, 0x8, RZ ;  /* 0x0000000800027824 */ /* 0x000fe200078e00ff */
[C---:B------:R-:W-:Y:S01]  /*04e0*/  R2P PR, R7.reuse, 0x6 ;  /* 0x0000000607007804 */ /* 0x040fe20000000000 */
[----:B------:R-:W-:Y:S01]  /*04f0*/  IMAD.SHL.U32 R0, R7, 0x40, RZ ;  /* 0x0000004007007824 */ /* 0x000fe200078e00ff */
[----:B------:R-:W-:Y:S01]  /*0500*/  LEA.HI R3, R3, R20, RZ, 0x2 ;  /* 0x0000001403037211 */ /* 0x000fe200078f10ff */
[----:B------:R-:W-:Y:S01]  /*0510*/  IMAD.IADD R18, R12, 0x1, -R4 ;  /* 0x000000010c127824 */ /* 0x000fe200078e0a04 */
[----:B------:R-:W-:Y:S01]  /*0520*/  LOP3.LUT R2, R2, 0x18, RZ, 0xc0, !PT ;  /* 0x0000001802027812 */ /* 0x000fe200078ec0ff */
[----:B------:R-:W-:Y:S01]  /*0530*/  IMAD.SHL.U32 R4, R8, 0x20, RZ ;  /* 0x0000002008047824 */ /* 0x000fe200078e00ff */
[----:B------:R-:W-:Y:S01]  /*0540*/  LOP3.LUT R0, R0, 0x1c0, RZ, 0xc0, !PT ;  /* 0x000001c000007812 */ /* 0x000fe200078ec0ff */
[----:B------:R-:W-:Y:S01]  /*0550*/  IMAD.SHL.U32 R8, R5, 0x2, RZ ;  /* 0x0000000205087824 */ /* 0x000fe200078e00ff */
[----:B------:R-:W-:Y:S01]  /*0560*/  LOP3.LUT R187, R3, 0xfffffffc, RZ, 0xc0, !PT ;  /* 0xfffffffc03bb7812 */ /* 0x000fe200078ec0ff */
[----:B------:R-:W-:Y:S01]  /*0570*/  IMAD.SHL.U32 R5, R10, 0x20, RZ ;  /* 0x000000200a057824 */ /* 0x000fe200078e00ff */
[----:B------:R-:W-:Y:S01]  /*0580*/  SHF.R.U32.HI R3, RZ, 0x3, R0 ;  /* 0x00000003ff037819 */ /* 0x000fe20000011600 */
[----:B------:R1:W-:Y:S01]  /*0590*/  STL [R1+0x8], R18 ;  /* 0x0000081201007387 */ /* 0x0003e20000100800 */
[----:B------:R-:W-:Y:S01]  /*05a0*/  LOP3.LUT R243, R4, 0x6, R243, 0xf8, !PT ;  /* 0x0000000604f37812 */ /* 0x000fe200078ef8f3 */
[----:B------:R-:W-:Y:S01]  /*05b0*/  IMAD.IADD R187, R20, 0x1, -R187 ;  /* 0x0000000114bb7824 */ /* 0x000fe200078e0abb */
[----:B------:R-:W-:Y:S01]  /*05c0*/  LOP3.LUT R4, R0, 0x20, R4, 0xf8, !PT ;  /* 0x0000002000047812 */ /* 0x000fe200078ef804 */
[----:B------:R1:W-:Y:S01]  /*05d0*/  STL [R1+0x4], R17 ;  /* 0x0000041101007387 */ /* 0x0003e20000100800 */
[----:B------:R-:W-:Y:S01]  /*05e0*/  LOP3.LUT R5, R2, 0x20, R5, 0xf8, !PT ;  /* 0x0000002002057812 */ /* 0x000fe200078ef805 */
[----:B------:R-:W-:Y:S01]  /*05f0*/  IMAD.SHL.U32 R174, R173, 0x2, RZ ;  /* 0x00000002adae7824 */ /* 0x000fe200078e00ff */
[----:B------:R-:W-:Y:S01]  /*0600*/  LOP3.LUT R9, R3, R0, R2, 0x1e, !PT ;  /* 0x0000000003097212 */ /* 0x000fe200078e1e02 */
[----:B------:R-:W-:Y:S01]  /*0610*/  IMAD.SHL.U32 R2, R19, 0x40, RZ ;  /* 0x0000004013027824 */ /* 0x000fe200078e00ff */
[----:B------:R-:W-:Y:S01]  /*0620*/  LOP3.LUT R3, R4, R3, RZ, 0x3c, !PT ;  /* 0x0000000304037212 */ /* 0x000fe200078e3cff */
[----:B------:R-:W-:Y:S01]  /*0630*/  IMAD R0, R187, 0x400, R8 ;  /* 0x00000400bb007824 */ /* 0x000fe200078e0208 */
[----:B------:R-:W-:Y:S01]  /*0640*/  SHF.R.S32.HI R4, RZ, 0x1f, R18 ;  /* 0x0000001fff047819 */ /* 0x000fe20000011412 */
[----:B------:R-:W-:Y:S01]  /*0650*/  IMAD.SHL.U32 R191, R17, 0x2, RZ ;  /* 0x0000000211bf7824 */ /* 0x000fe200078e00ff */
[----:B------:R-:W-:Y:S01]  /*0660*/  LOP3.LUT R2, R2, 0x1c0, RZ, 0xc0, !PT ;  /* 0x000001c002027812 */ /* 0x000fe200078ec0ff */
[----:B------:R-:W-:Y:S01]  /*0670*/  IMAD.IADD R204, R0, 0x1, R3 ;  /* 0x0000000100cc7824 */ /* 0x000fe200078e0203 */
[----:B------:R-:W-:Y:S01]  /*0680*/  LEA.HI R4, R4, R18, RZ, 0x2 ;  /* 0x0000001204047211 */ /* 0x000fe200078f10ff */
[----:B------:R-:W-:Y:S01]  /*0690*/  IMAD.SHL.U32 R0, R10, 0x8, RZ ;  /* 0x000000080a007824 */ /* 0x000fe200078e00ff */
[----:B------:R-:W-:Y:S01]  /*06a0*/  SHF.R.U32.HI R3, RZ, 0x3, R2 ;  /* 0x00000003ff037819 */ /* 0x000fe20000011602 */
[----:B------:R-:W-:Y:S01]  /*06b0*/  IMAD.SHL.U32 R204, R204, 0x2, RZ ;  /* 0x00000002cccc7824 */ /* 0x000fe200078e00ff */
[----:B------:R-:W-:-:S02]  /*06c0*/  SEL R170, R170, 0xffffffe0, !P3 ;  /* 0xffffffe0aaaa7807 */ /* 0x000fc40005800000 */
[----:B------:R-:W-:Y:S02]  /*06d0*/  LOP3.LUT R7, R2, 0x8, R0, 0xf8, !PT ;  /* 0x0000000802077812 */ /* 0x000fe400078ef800 */
[----:B------:R-:W-:Y:S01]  /*06e0*/  LOP3.LUT R2, R3, R5, R2, 0x1e, !PT ;  /* 0x0000000503027212 */ /* 0x000fe200078e1e02 */
[----:B------:R-:W-:Y:S01]  /*06f0*/  IMAD.IADD R170, R169, 0x1, R170 ;  /* 0x00000001a9aa7824 */ /* 0x000fe200078e02aa */
[----:B------:R-:W-:Y:S01]  /*0700*/  SHF.R.S32.HI R5, RZ, 0x2, R4 ;  /* 0x00000002ff057819 */ /* 0x000fe20000011404 */
[----:B------:R-:W-:Y:S01]  /*0710*/  IMAD R4, R181, 0x400, R8 ;  /* 0x00000400b5047824 */ /* 0x000fe200078e0208 */
[----:B------:R-:W-:Y:S02]  /*0720*/  LOP3.LUT R0, R6, 0xfffffe00, RZ, 0xc0, !PT ;  /* 0xfffffe0006007812 */ /* 0x000fe400078ec0ff */
[----:B------:R-:W-:Y:S01]  /*0730*/  LOP3.LUT R3, R7, R3, RZ, 0x3c, !PT ;  /* 0x0000000307037212 */ /* 0x000fe200078e3cff */
[C---:B------:R-:W-:Y:S01]  /*0740*/  IMAD R10, R187.reuse, 0x10, R5 ;  /* 0x00000010bb0a7824 */ /* 0x040fe200078e0205 */
[----:B------:R-:W-:Y:S01]  /*0750*/  LOP3.LUT R186, R2, R0, RZ, 0xfc, !PT ;  /* 0x0000000002ba7212 */ /* 0x000fe200078efcff */
[--C-:B------:R-:W-:Y:S01]  /*0760*/  IMAD R187, R187, 0x400, R0.reuse ;  /* 0x00000400bbbb7824 */ /* 0x100fe200078e0200 */
[----:B------:R-:W-:Y:S01]  /*0770*/  SEL R171, R171, 0xffffffc0, !P4 ;  /* 0xffffffc0abab7807 */ /* 0x000fe20006000000 */
[----:B------:R-:W-:Y:S01]  /*0780*/  IMAD R181, R181, 0x400, R0 ;  /* 0x00000400b5b57824 */ /* 0x000fe200078e0200 */
[----:B------:R-:W-:Y:S01]  /*0790*/  SHF.R.S32.HI R0, RZ, 0x1f, R233 ;  /* 0x0000001fff007819 */ /* 0x000fe200000114e9 */
[----:B------:R1:W-:Y:S01]  /*07a0*/  STL [R1], R10 ;  /* 0x0000000a01007387 */ /* 0x0003e20000100800 */
[----:B------:R-:W-:Y:S01]  /*07b0*/  IADD3 R0, R10, 0x8, RZ ;  /* 0x000000080a007810 */ /* 0x000fe20007ffe0ff */
[----:B------:R-:W-:Y:S01]  /*07c0*/  IMAD.IADD R4, R4, 0x1, R9 ;  /* 0x0000000104047824 */ /* 0x000fe200078e0209 */
[----:B------:R-:W-:Y:S01]  /*07d0*/  SEL R206, R206, 0x10, !P0 ;  /* 0x00000010cece7807 */ /* 0x000fe20004000000 */
[----:B------:R-:W-:Y:S01]  /*07e0*/  IMAD.IADD R181, R3, 0x1, R181 ;  /* 0x0000000103b57824 */ /* 0x000fe200078e02b5 */
[----:B------:R-:W-:Y:S01]  /*07f0*/  IADD3 R205, R204, 0x20, RZ ;  /* 0x00000020cccd7810 */ /* 0x000fe20007ffe0ff */
[----:B------:R1:W-:Y:S01]  /*0800*/  STL [R1+0x10], R0 ;  /* 0x0000100001007387 */ /* 0x0003e20000100800 */
[----:B------:R-:W-:Y:S01]  /*0810*/  LEA R235, R4, 0x12000, 0x1 ;  /* 0x0001200004eb7811 */ /* 0x000fe200078e08ff */
[--C-:B------:R-:W-:Y:S01]  /*0820*/  IMAD R173, R173, 0x2, R171.reuse ;  /* 0x00000002adad7824 */ /* 0x100fe200078e02ab */
[C---:B------:R-:W-:Y:S01]  /*0830*/  @P1 IADD3 R205, R204.reuse, -0x20, RZ ;  /* 0xffffffe0cccd1810 */ /* 0x040fe20007ffe0ff */
[----:B------:R-:W-:Y:S01]  /*0840*/  IMAD.IADD R172, R169, 0x1, R171 ;  /* 0x00000001a9ac7824 */ /* 0x000fe200078e02ab */
[----:B------:R-:W-:Y:S01]  /*0850*/  IADD3 R236, R235, 0x40, RZ ;  /* 0x00000040ebec7810 */ /* 0x000fe20007ffe0ff */
[----:B------:R-:W-:Y:S01]  /*0860*/  IMAD.IADD R207, R204, 0x1, R206 ;  /* 0x00000001cccf7824 */ /* 0x000fe200078e02ce */
[C---:B------:R-:W-:Y:S01]  /*0870*/  IADD3 R210, R200.reuse, 0x40, RZ ;  /* 0x00000040c8d27810 */ /* 0x040fe20007ffe0ff */
[----:B------:R-:W-:Y:S01]  /*0880*/  IMAD.IADD R187, R187, 0x1, R3 ;  /* 0x00000001bbbb7824 */ /* 0x000fe200078e0203 */
[----:B------:R-:W-:Y:S01]  /*0890*/  IADD3 R211, R200, 0x80, RZ ;  /* 0x00000080c8d37810 */ /* 0x000fe20007ffe0ff */
[----:B------:R-:W-:Y:S01]  /*08a0*/  IMAD.IADD R171, R171, 0x1, R170 ;  /* 0x00000001abab7824 */ /* 0x000fe200078e02aa */
[----:B------:R-:W-:Y:S01]  /*08b0*/  LEA R181, R181, 0x1e000, 0x1 ;  /* 0x0001e000b5b57811 */ /* 0x000fe200078e08ff */
[----:B------:R-:W-:Y:S01]  /*08c0*/  IMAD.IADD R206, R206, 0x1, R205 ;  /* 0x00000001cece7824 */ /* 0x000fe200078e02cd */
[----:B------:R-:W-:-:S02]  /*08d0*/  @P2 IADD3 R236, R235, -0x40, RZ ;  /* 0xffffffc0ebec2810 */ /* 0x000fc40007ffe0ff */
.L_x_296:
[----:B--2---:R-:W2:Y:S01]  /*08e0*/  S2R R32, SR_CTAID.Y ;  /* 0x0000000000207919 */ /* 0x004ea20000002600 */
[----:B-1----:R-:W1:Y:S01]  /*08f0*/  LDC.U8 R0, c[0x0][0x312] ;  /* 0x0000c480ff007b82 */ /* 0x002e620000000000 */
[----:B------:R-:W-:-:S02]  /*0900*/  ISETP.NE.U32.AND P1, PT, RZ, c[0x0][0x240], PT ;  /* 0x00009000ff007a0c */ /* 0x000fc40003f25070 */
[----:B---34-:R-:W3:Y:S01]  /*0910*/  S2R R2, SR_CTAID.Y ;  /* 0x0000000000027919 */ /* 0x018ee20000002600 */
[----:B------:R-:W-:Y:S02]  /*0920*/  ISETP.EQ.U32.AND P5, PT, RZ, c[0x0][0x248], PT ;  /* 0x00009200ff007a0c */ /* 0x000fe40003fa2070 */
[----:B------:R-:W-:Y:S02]  /*0930*/  ISETP.NE.AND.EX P1, PT, RZ, c[0x0][0x244], PT, P1 ;  /* 0x00009100ff007a0c */ /* 0x000fe40003f25310 */
[----:B------:R-:W-:Y:S01]  /*0940*/  ISETP.NE.U32.AND P3, PT, RZ, c[0x0][0x250], PT ;  /* 0x00009400ff007a0c */ /* 0x000fe20003f65070 */
[----:B------:R-:W-:-:S03]  /*0950*/  IMAD.MOV.U32 R249, RZ, RZ, -0x1 ;  /* 0xfffffffffff97424 */ /* 0x000fc600078e00ff */
[----:B------:R-:W-:Y:S01]  /*0960*/  ISETP.NE.AND.EX P3, PT, RZ, c[0x0][0x254], PT, P3 ;  /* 0x00009500ff007a0c */ /* 0x000fe20003f65330 */
[----:B--2---:R-:W-:Y:S01]  /*0970*/  IMAD.SHL.U32 R8, R32, 0x4, RZ ;  /* 0x0000000420087824 */ /* 0x004fe200078e00ff */
[----:B-1----:R-:W-:Y:S01]  /*0980*/  ISETP.NE.AND P4, PT, R0, RZ, PT ;  /* 0x000000ff0000720c */ /* 0x002fe20003f85270 */
[----:B------:R-:W-:Y:S01]  /*0990*/  IMAD.MOV.U32 R0, RZ, RZ, -0x1 ;  /* 0xffffffffff007424 */ /* 0x000fe200078e00ff */
[----:B---3--:R-:W-:Y:S02]  /*09a0*/  SHF.R.S32.HI R18, RZ, 0x1f, R2 ;  /* 0x0000001fff127819 */ /* 0x008fe40000011402 */
[----:B------:R-:W-:Y:S02]  /*09b0*/  IADD3 R2, P0, R8, c[0x0][0x240], RZ ;  /* 0x0000900008027a10 */ /* 0x000fe40007f1e0ff */
[----:B------:R-:W-:Y:S02]  /*09c0*/  SHF.L.U64.HI R7, R32, 0x2, R18 ;  /* 0x0000000220077819 */ /* 0x000fe40000010212 */
[----:B------:R-:W-:-:S02]  /*09d0*/  ISETP.EQ.OR.EX P5, PT, RZ, c[0x0][0x24c], !P4, P5 ;  /* 0x00009300ff007a0c */ /* 0x000fc400067a2750 */
[----:B------:R-:W-:Y:S02]  /*09e0*/  IADD3.X R3, R7, c[0x0][0x244], RZ, P0, !PT ;  /* 0x0000910007037a10 */ /* 0x000fe400007fe4ff */
[----:B------:R-:W-:-:S03]  /*09f0*/  @P3 IADD3 R4, P0, R8, c[0x0][0x250], RZ ;  /* 0x0000940008043a10 */ /* 0x000fc60007f1e0ff */
[----:B------:R1:W2:Y:S04]  /*0a00*/  @P1 LDG.E R0, [R2.64] ;  /* 0x0000000602001981 */ /* 0x0002a8000c1e1900 */
[----:B------:R1:W2:Y:S01]  /*0a10*/  @P1 LDG.E R6, [R2.64+0x4] ;  /* 0x0000040602061981 */ /* 0x0002a2000c1e1900 */
[----:B------:R-:W-:Y:S01]  /*0a20*/  @P3 IADD3.X R5, R7, c[0x0][0x254], RZ, P0, !PT ;  /* 0x0000950007053a10 */ /* 0x000fe200007fe4ff */
[----:B------:R-:W-:Y:S01]  /*0a30*/  IMAD.MOV.U32 R232, RZ, RZ, RZ ;  /* 0x000000ffffe87224 */ /* 0x000fe200078e00ff */
[----:B-1----:R-:W-:-:S05]  /*0a40*/  IADD3 R2, P2, R8, c[0x0][0x248], RZ ;  /* 0x0000920008027a10 */ /* 0x002fca0007f5e0ff */
[----:B-----5:R1:W5:Y:S01]  /*0a50*/  @P3 LDG.E R232, [R4.64] ;  /* 0x0000000604e83981 */ /* 0x020362000c1e1900 */
[----:B------:R-:W-:-:S05]  /*0a60*/  IADD3.X R3, R7, c[0x0][0x24c], RZ, P2, !PT ;  /* 0x0000930007037a10 */ /* 0x000fca00017fe4ff */
[----:B------:R3:W5:Y:S01]  /*0a70*/  @!P5 LDG.E R249, [R2.64] ;  /* 0x0000000602f9d981 */ /* 0x000762000c1e1900 */
[----:B------:R-:W-:-:S04]  /*0a80*/  ISETP.NE.U32.AND P0, PT, RZ, c[0x0][0x248], PT ;  /* 0x00009200ff007a0c */ /* 0x000fc80003f05070 */
[----:B------:R-:W-:Y:S01]  /*0a90*/  ISETP.NE.AND.EX P0, PT, RZ, c[0x0][0x24c], PT, P0 ;  /* 0x00009300ff007a0c */ /* 0x000fe20003f05300 */
[----:B-1----:R-:W-:Y:S02]  /*0aa0*/  IMAD.MOV.U32 R4, RZ, RZ, c[0x0][0x218] ;  /* 0x00008600ff047624 */ /* 0x002fe400078e00ff */
[----:B--2---:R-:W-:Y:S02]  /*0ab0*/  @P1 IMAD.IADD R19, R6, 0x1, -R0 ;  /* 0x0000000106131824 */ /* 0x004fe400078e0a00 */
[----:B------:R-:W-:-:S08]  /*0ac0*/  @!P1 IMAD.MOV.U32 R19, RZ, RZ, c[0x0][0x214] ;  /* 0x00008500ff139624 */ /* 0x000fd000078e00ff */
[----:B------:R-:W-:Y:S05]  /*0ad0*/  @!P0 BRA `(.L_x_250) ;  /* 0x0000003000008947 */ /* 0x000fea0003800000 */
[----:B---3--:R-:W2:Y:S02]  /*0ae0*/  @P4 LDG.E R4, [R2.64+0x4] ;  /* 0x0000040602044981 */ /* 0x008ea4000c1e1900 */
[----:B--2--5:R-:W-:-:S06]  /*0af0*/  @P4 IADD3 R4, R4, -R249, RZ ;  /* 0x800000f904044210 */ /* 0x024fcc0007ffe0ff */
[----:B------:R1:W5:Y:S02]  /*0b00*/  @!P4 LDG.E R4, [R2.64] ;  /* 0x000000060204c981 */ /* 0x000364000c1e1900 */
.L_x_250:
[----:B---3--:R-:W-:-:S04]  /*0b10*/  ISETP.NE.U32.AND P2, PT, RZ, c[0x0][0x258], PT ;  /* 0x00009600ff007a0c */ /* 0x008fc80003f45070 */
[----:B------:R-:W-:-:S13]  /*0b20*/  ISETP.NE.AND.EX P2, PT, RZ, c[0x0][0x25c], PT, P2 ;  /* 0x00009700ff007a0c */ /* 0x000fda0003f45320 */
[----:B-1----:R-:W-:-:S04]  /*0b30*/  @P2 IADD3 R2, P0, R8, c[0x0][0x258], RZ ;  /* 0x0000960008022a10 */ /* 0x002fc80007f1e0ff */
[----:B------:R-:W-:-:S06]  /*0b40*/  @P2 IADD3.X R3, R7, c[0x0][0x25c], RZ, P0, !PT ;  /* 0x0000970007032a10 */ /* 0x000fcc00007fe4ff */
[----:B------:R-:W2:Y:S01]  /*0b50*/  @P2 LDG.E R3, [R2.64] ;  /* 0x0000000602032981 */ /* 0x000ea2000c1e1900 */
[----:B------:R-:W-:Y:S01]  /*0b60*/  @!P2 ISETP.NE.U32.AND P0, PT, RZ, c[0x0][0x268], PT ;  /* 0x00009a00ff00aa0c */ /* 0x000fe20003f05070 */
[----:B------:R-:W-:-:S03]  /*0b70*/  IMAD.SHL.U32 R242, R234, 0x40, RZ ;  /* 0x00000040eaf27824 */ /* 0x000fc600078e00ff */
[----:B------:R-:W-:-:S04]  /*0b80*/  @!P2 ISETP.NE.AND.EX P0, PT, RZ, c[0x0][0x26c], PT, P0 ;  /* 0x00009b00ff00aa0c */ /* 0x000fc80003f05300 */
[----:B------:R-:W-:Y:S01]  /*0b90*/  @!P2 SEL R2, RZ, c[0x0][0x21c], !P0 ;  /* 0x00008700ff02aa07 */ /* 0x000fe20004000000 */
[----:B--2--5:R-:W-:-:S03]  /*0ba0*/  @P2 IMAD.IADD R193, R3, 0x1, -R232 ;  /* 0x0000000103c12824 */ /* 0x024fc600078e0ae8 */
[----:B------:R-:W-:-:S04]  /*0bb0*/  @!P2 IADD3 R193, R2, R4, -R232 ;  /* 0x0000000402c1a210 */ /* 0x000fc80007ffe8e8 */
[----:B------:R-:W-:-:S13]  /*0bc0*/  ISETP.GT.AND P0, PT, R193, R242, PT ;  /* 0x000000f2c100720c */ /* 0x000fda0003f04270 */
[----:B------:R-:W-:Y:S05]  /*0bd0*/  @!P0 BRA `(.L_x_251) ;  /* 0x0000768000008947 */ /* 0x000fea0003800000 */
[----:B------:R-:W-:Y:S01]  /*0be0*/  ISETP.NE.AND P2, PT, R249, -0x1, PT ;  /* 0xfffffffff900780c */ /* 0x000fe20003f45270 */
[----:B------:R-:W-:Y:S01]  /*0bf0*/  IMAD R4, R18, c[0x0][0x178], RZ ;  /* 0x00005e0012047a24 */ /* 0x000fe200078e02ff */
[----:B------:R-:W-:Y:S01]  /*0c00*/  IADD3 R2, R19, 0x3f, RZ ;  /* 0x0000003f13027810 */ /* 0x000fe20007ffe0ff */
[----:B------:R-:W-:Y:S01]  /*0c10*/  IMAD.WIDE.U32 R26, R32, c[0x0][0x178], RZ ;  /* 0x00005e00201a7a25 */ /* 0x000fe200078e00ff */
[C---:B------:R-:W-:Y:S02]  /*0c20*/  ISETP.NE.AND P0, PT, R0.reuse, -0x1, PT ;  /* 0xffffffff0000780c */ /* 0x040fe40003f05270 */
[----:B------:R-:W-:Y:S01]  /*0c30*/  SHF.R.S32.HI R3, RZ, 0x1f, R2 ;  /* 0x0000001fff037819 */ /* 0x000fe20000011402 */
[----:B------:R-:W-:-:S03]  /*0c40*/  IMAD R7, R0, c[0x0][0x194], RZ ;  /* 0x0000650000077a24 */ /* 0x000fc600078e02ff */
[----:B------:R-:W-:Y:S01]  /*0c50*/  LEA.HI R23, R3, R2, RZ, 0x6 ;  /* 0x0000000203177211 */ /* 0x000fe200078f30ff */
[----:B------:R-:W-:Y:S02]  /*0c60*/  IMAD R2, R32, c[0x0][0x17c], R4 ;  /* 0x00005f0020027a24 */ /* 0x000fe400078e0204 */
[----:B------:R-:W-:Y:S01]  /*0c70*/  @P2 IMAD.IADD R6, R232, 0x1, R249 ;  /* 0x00000001e8062824 */ /* 0x000fe200078e02f9 */
[----:B------:R-:W-:Y:S01]  /*0c80*/  LOP3.LUT R8, R23, 0xffffffc0, RZ, 0xc0, !PT ;  /* 0xffffffc017087812 */ /* 0x000fe200078ec0ff */
[----:B------:R-:W-:-:S03]  /*0c90*/  IMAD.WIDE.U32 R4, R0, c[0x0][0x190], RZ ;  /* 0x0000640000047a25 */ /* 0x000fc600078e00ff */
[----:B------:R-:W-:Y:S01]  /*0ca0*/  IADD3 R10, R8, -0x40, RZ ;  /* 0xffffffc0080a7810 */ /* 0x000fe20007ffe0ff */
[----:B------:R-:W-:Y:S01]  /*0cb0*/  IMAD.IADD R22, R27, 0x1, R2 ;  /* 0x000000011b167824 */ /* 0x000fe200078e0202 */
[----:B------:R-:W-:Y:S01]  /*0cc0*/  SEL R26, R26, R4, !P0 ;  /* 0x000000041a1a7207 */ /* 0x000fe20004000000 */
[C---:B------:R-:W-:Y:S01]  /*0cd0*/  @P2 IMAD.WIDE.U32 R2, R6.reuse, c[0x0][0x198], RZ ;  /* 0x0000660006022a25 */ /* 0x040fe200078e00ff */
[----:B------:R-:W-:Y:S02]  /*0ce0*/  @P0 IADD3 R22, R5, R7, RZ ;  /* 0x0000000705160210 */ /* 0x000fe40007ffe0ff */
[----:B------:R-:W-:Y:S01]  /*0cf0*/  SHF.R.S32.HI R16, RZ, 0x1f, R10 ;  /* 0x0000001fff107819 */ /* 0x000fe2000001140a */
[----:B------:R-:W-:Y:S02]  /*0d00*/  @P2 IMAD R25, R6, c[0x0][0x19c], R3 ;  /* 0x0000670006192a24 */ /* 0x000fe400078e0203 */
[----:B------:R-:W-:Y:S01]  /*0d10*/  @P2 IMAD.MOV.U32 R24, RZ, RZ, R2 ;  /* 0x000000ffff182224 */ /* 0x000fe200078e0002 */
[----:B------:R-:W-:Y:S05]  /*0d20*/  @P2 BRA `(.L_x_252) ;  /* 0x000000a000002947 */ /* 0x000fea0003800000 */
[----:B------:R-:W-:Y:S01]  /*0d30*/  SHF.R.S32.HI R2, RZ, 0x1f, R232 ;  /* 0x0000001fff027819 */ /* 0x000fe200000114e8 */
[----:B------:R-:W-:-:S04]  /*0d40*/  IMAD R5, R18, c[0x0][0x180], RZ ;  /* 0x0000600012057a24 */ /* 0x000fc800078e02ff */
[----:B------:R-:W-:Y:S02]  /*0d50*/  IMAD R4, R2, c[0x0][0x198], RZ ;  /* 0x0000660002047a24 */ /* 0x000fe400078e02ff */
[----:B------:R-:W-:-:S04]  /*0d60*/  IMAD.WIDE.U32 R2, R232, c[0x0][0x198], RZ ;  /* 0x00006600e8027a25 */ /* 0x000fc800078e00ff */
[----:B------:R-:W-:-:S05]  /*0d70*/  IMAD R4, R232, c[0x0][0x19c], R4 ;  /* 0x00006700e8047a24 */ /* 0x000fca00078e0204 */
[----:B------:R-:W-:Y:S01]  /*0d80*/  IADD3 R3, R3, R4, RZ ;  /* 0x0000000403037210 */ /* 0x000fe20007ffe0ff */
[----:B------:R-:W-:-:S04]  /*0d90*/  IMAD R4, R32, c[0x0][0x184], R5 ;  /* 0x0000610020047a24 */ /* 0x000fc800078e0205 */
[----:B------:R-:W-:-:S05]  /*0da0*/  IMAD.WIDE.U32 R2, R32, c[0x0][0x180], R2 ;  /* 0x0000600020027a25 */ /* 0x000fca00078e0002 */
[----:B------:R-:W-:Y:S02]  /*0db0*/  IADD3 R25, R3, R4, RZ ;  /* 0x0000000403197210 */ /* 0x000fe40007ffe0ff */
[----:B------:R-:W-:Y:S02]  /*0dc0*/  MOV R24, R2 ;  /* 0x0000000200187202 */ /* 0x000fe40000000f00 */
.L_x_252:
[----:B------:R-:W-:-:S05]  /*0dd0*/  @P2 IADD3 R4, R232, R249, RZ ;  /* 0x000000f9e8042210 */ /* 0x000fca0007ffe0ff */
[----:B------:R-:W-:-:S04]  /*0de0*/  @P2 IMAD.WIDE.U32 R2, R4, c[0x0][0x1a0], RZ ;  /* 0x0000680004022a25 */ /* 0x000fc800078e00ff */
[----:B------:R-:W-:Y:S01]  /*0df0*/  @P2 IMAD R28, R4, c[0x0][0x1a4], R3 ;  /* 0x00006900041c2a24 */ /* 0x000fe200078e0203 */
[----:B------:R-:W-:Y:S01]  /*0e00*/  @P2 MOV R27, R2 ;  /* 0x00000002001b2202 */ /* 0x000fe20000000f00 */
        /* <DEDUP_REMOVED lines=11> */
.L_x_253:
[----:B------:R-:W-:Y:S01]  /*0ec0*/  IABS R14, c[0x0][0x1c8] ;  /* 0x00007200000e7a13 */ /* 0x000fe20000000000 */
[----:B------:R-:W1:Y:S01]  /*0ed0*/  S2R R33, SR_CTAID.Z ;  /* 0x0000000000217919 */ /* 0x000e620000002700 */
[----:B------:R-:W2:Y:S01]  /*0ee0*/  LDC.U8 R15, c[0x0][0x328] ;  /* 0x0000ca00ff0f7b82 */ /* 0x000ea20000000000 */
[----:B------:R-:W-:Y:S01]  /*0ef0*/  IMAD.MOV.U32 R12, RZ, RZ, c[0x0][0x224] ;  /* 0x00008900ff0c7624 */ /* 0x000fe200078e00ff */
[----:B------:R-:W3:Y:S01]  /*0f00*/  I2F.RP R2, R14 ;  /* 0x0000000e00027306 */ /* 0x000ee20000209400 */
[C---:B------:R-:W-:Y:S01]  /*0f10*/  @P0 IMAD.WIDE.U32 R4, R0.reuse, c[0x0][0x370], RZ ;  /* 0x0000dc0000040a25 */ /* 0x040fe200078e00ff */
[----:B------:R-:W4:Y:S01]  /*0f20*/  S2R R17, SR_CTAID.X ;  /* 0x0000000000117919 */ /* 0x000f220000002500 */
[----:B------:R-:W-:Y:S02]  /*0f30*/  SHF.R.S32.HI R250, RZ, 0x1f, R242 ;  /* 0x0000001ffffa7819 */ /* 0x000fe400000114f2 */
[----:B------:R-:W-:Y:S01]  /*0f40*/  SHF.R.S32.HI R12, RZ, 0x1f, R12 ;  /* 0x0000001fff0c7819 */ /* 0x000fe2000001140c */
[----:B------:R-:W-:Y:S01]  /*0f50*/  @P0 IMAD R11, R0, c[0x0][0x374], R5 ;  /* 0x0000dd00000b0a24 */ /* 0x000fe200078e0205 */
[----:B------:R-:W-:Y:S01]  /*0f60*/  @P0 MOV R9, R4 ;  /* 0x0000000400090202 */ /* 0x000fe20000000f00 */
[----:B------:R-:W-:Y:S01]  /*0f70*/  @!P0 IMAD.WIDE.U32 R4, R32, c[0x0][0x368], RZ ;  /* 0x0000da0020048a25 */ /* 0x000fe200078e00ff */
[----:B------:R-:W5:Y:S03]  /*0f80*/  LDC.U8 R29, c[0x0][0x3d0] ;  /* 0x0000f400ff1d7b82 */ /* 0x000f660000000000 */
[----:B------:R-:W-:-:S02]  /*0f90*/  IMAD.MOV.U32 R31, RZ, RZ, c[0x0][0x22c] ;  /* 0x00008b00ff1f7624 */ /* 0x000fc400078e00ff */
[----:B------:R-:W-:Y:S01]  /*0fa0*/  @!P0 IMAD.MOV.U32 R9, RZ, RZ, R4 ;  /* 0x000000ffff098224 */ /* 0x000fe200078e0004 */
[----:B---3--:R-:W3:Y:S01]  /*0fb0*/  MUFU.RCP R2, R2 ;  /* 0x0000000200027308 */ /* 0x008ee20000001000 */
[----:B------:R-:W-:Y:S01]  /*0fc0*/  IMAD.WIDE R20, R31, c[0x0][0x1c0], RZ ;  /* 0x000070001f147a25 */ /* 0x000fe200078e02ff */
[----:B-1----:R-:W-:Y:S02]  /*0fd0*/  IABS R7, R33 ;  /* 0x0000002100077213 */ /* 0x002fe40000000000 */
[----:B------:R-:W-:Y:S02]  /*0fe0*/  LOP3.LUT R8, R33, c[0x0][0x1c8], RZ, 0x3c, !PT ;  /* 0x0000720021087a12 */ /* 0x000fe400078e3cff */
[----:B--2---:R-:W-:Y:S02]  /*0ff0*/  ISETP.NE.AND P2, PT, R15, RZ, PT ;  /* 0x000000ff0f00720c */ /* 0x004fe40003f45270 */
[----:B------:R-:W-:Y:S02]  /*1000*/  ISETP.GE.AND P3, PT, R8, RZ, PT ;  /* 0x000000ff0800720c */ /* 0x000fe40003f66270 */
[----:B------:R-:W-:-:S02]  /*1010*/  SHF.L.U64.HI R8, R32, 0x7, R18 ;  /* 0x0000000720087819 */ /* 0x000fc40000010212 */
[----:B------:R-:W-:Y:S02]  /*1020*/  SHF.R.S32.HI R34, RZ, 0x1f, R33 ;  /* 0x0000001fff227819 */ /* 0x000fe40000011421 */
[----:B---3--:R-:W-:Y:S02]  /*1030*/  IADD3 R2, R2, 0xffffffe, RZ ;  /* 0x0ffffffe02027810 */ /* 0x008fe40007ffe0ff */
[----:B------:R-:W-:Y:S02]  /*1040*/  SEL R8, R8, RZ, P1 ;  /* 0x000000ff08087207 */ /* 0x000fe40000800000 */
[----:B------:R-:W1:Y:S02]  /*1050*/  F2I.FTZ.U32.TRUNC.NTZ R3, R2 ;  /* 0x0000000200037305 */ /* 0x000e64000021f000 */
[----:B-1----:R-:W-:-:S05]  /*1060*/  IADD3 R2, RZ, -R3, RZ ;  /* 0x80000003ff027210 */ /* 0x002fca0007ffe0ff */
[----:B------:R-:W-:Y:S02]  /*1070*/  IMAD R6, R2, R14, RZ ;  /* 0x0000000e02067224 */ /* 0x000fe400078e02ff */
[----:B------:R-:W-:-:S04]  /*1080*/  IMAD.MOV.U32 R2, RZ, RZ, RZ ;  /* 0x000000ffff027224 */ /* 0x000fc800078e00ff */
[----:B------:R-:W-:-:S04]  /*1090*/  IMAD.HI.U32 R2, R3, R6, R2 ;  /* 0x0000000603027227 */ /* 0x000fc800078e0002 */
[----:B------:R-:W-:Y:S02]  /*10a0*/  @!P0 IMAD R6, R18, c[0x0][0x368], RZ ;  /* 0x0000da0012068a24 */ /* 0x000fe400078e02ff */
[----:B------:R-:W-:-:S04]  /*10b0*/  IMAD.HI.U32 R2, R2, R7, RZ ;  /* 0x0000000702027227 */ /* 0x000fc800078e00ff */
[----:B------:R-:W-:Y:S01]  /*10c0*/  @!P0 IMAD R6, R32, c[0x0][0x36c], R6 ;  /* 0x0000db0020068a24 */ /* 0x000fe200078e0206 */
[----:B------:R-:W-:-:S04]  /*10d0*/  IADD3 R3, -R2, RZ, RZ ;  /* 0x000000ff02037210 */ /* 0x000fc80007ffe1ff */
[----:B------:R-:W-:Y:S01]  /*10e0*/  @!P0 IADD3 R11, R5, R6, RZ ;  /* 0x00000006050b8210 */ /* 0x000fe20007ffe0ff */
[----:B------:R-:W-:Y:S02]  /*10f0*/  IMAD R3, R14, R3, R7 ;  /* 0x000000030e037224 */ /* 0x000fe400078e0207 */
[----:B------:R-:W-:Y:S02]  /*1100*/  IMAD R7, R12, R32, RZ ;  /* 0x000000200c077224 */ /* 0x000fe400078e02ff */
[----:B------:R-:W-:Y:S01]  /*1110*/  IMAD.WIDE.U32 R12, R32, c[0x0][0x224], RZ ;  /* 0x00008900200c7a25 */ /* 0x000fe200078e00ff */
[----:B------:R-:W-:-:S03]  /*1120*/  ISETP.GT.U32.AND P4, PT, R14, R3, PT ;  /* 0x000000030e00720c */ /* 0x000fc60003f84070 */
[----:B------:R-:W-:Y:S02]  /*1130*/  IMAD R5, R18, c[0x0][0x224], R7 ;  /* 0x0000890012057a24 */ /* 0x000fe400078e0207 */
[----:B------:R-:W-:Y:S02]  /*1140*/  IMAD.SHL.U32 R6, R32, 0x80, RZ ;  /* 0x0000008020067824 */ /* 0x000fe400078e00ff */
[-C--:B------:R-:W-:Y:S01]  /*1150*/  IMAD R7, R21, R12.reuse, RZ ;  /* 0x0000000c15077224 */ /* 0x080fe200078e02ff */
[----:B------:R-:W-:Y:S01]  /*1160*/  IADD3 R4, R13, R5, RZ ;  /* 0x000000050d047210 */ /* 0x000fe20007ffe0ff */
[----:B------:R-:W-:Y:S01]  /*1170*/  IMAD.WIDE.U32 R12, R20, R12, RZ ;  /* 0x0000000c140c7225 */ /* 0x000fe200078e00ff */
[----:B------:R-:W-:-:S03]  /*1180*/  SEL R6, R6, RZ, P1 ;  /* 0x000000ff06067207 */ /* 0x000fc60000800000 */
[----:B------:R-:W-:Y:S01]  /*1190*/  @!P4 IADD3 R3, R3, -R14, RZ ;  /* 0x8000000e0303c210 */ /* 0x000fe20007ffe0ff */
[----:B------:R-:W-:Y:S01]  /*11a0*/  IMAD R7, R20, R4, R7 ;  /* 0x0000000414077224 */ /* 0x000fe200078e0207 */
[----:B------:R-:W-:Y:S01]  /*11b0*/  IADD3 R6, P1, R10, R6, RZ ;  /* 0x000000060a067210 */ /* 0x000fe20007f3e0ff */
[----:B------:R-:W-:Y:S01]  /*11c0*/  IMAD.WIDE.U32 R4, R20, R0, RZ ;  /* 0x0000000014047225 */ /* 0x000fe200078e00ff */
[----:B------:R-:W-:Y:S02]  /*11d0*/  ISETP.GE.U32.AND P5, PT, R3, R14, PT ;  /* 0x0000000e0300720c */ /* 0x000fe40003fa6070 */
[----:B------:R-:W-:Y:S01]  /*11e0*/  @!P4 IADD3 R2, R2, 0x1, RZ ;  /* 0x000000010202c810 */ /* 0x000fe20007ffe0ff */
[----:B------:R-:W-:Y:S01]  /*11f0*/  IMAD.X R8, R16, 0x1, R8, P1 ;  /* 0x0000000110087824 */ /* 0x000fe200008e0608 */
[----:B------:R-:W-:Y:S01]  /*1200*/  ISETP.NE.AND P4, PT, RZ, c[0x0][0x1c8], PT ;  /* 0x00007200ff007a0c */ /* 0x000fe20003f85270 */
[C---:B------:R-:W-:Y:S01]  /*1210*/  IMAD R14, R21.reuse, R6, RZ ;  /* 0x00000006150e7224 */ /* 0x040fe200078e02ff */
[----:B------:R-:W-:Y:S01]  /*1220*/  SEL R18, R12, R4, !P0 ;  /* 0x000000040c127207 */ /* 0x000fe20004000000 */
[----:B------:R-:W-:Y:S01]  /*1230*/  IMAD R3, R21, R0, RZ ;  /* 0x0000000015037224 */ /* 0x000fe200078e02ff */
[----:B------:R-:W-:Y:S01]  /*1240*/  IADD3 R15, R13, R7, RZ ;  /* 0x000000070d0f7210 */ /* 0x000fe20007ffe0ff */
[----:B------:R-:W-:Y:S01]  /*1250*/  @P2 IMAD R4, R32, c[0x0][0x214], RZ ;  /* 0x0000850020042a24 */ /* 0x000fe200078e02ff */
[----:B-----5:R-:W-:Y:S01]  /*1260*/  ISETP.NE.AND P1, PT, R29, RZ, PT ;  /* 0x000000ff1d00720c */ /* 0x020fe20003f25270 */
[----:B------:R-:W-:Y:S01]  /*1270*/  IMAD.WIDE.U32 R6, R20, R6, RZ ;  /* 0x0000000614067225 */ /* 0x000fe200078e00ff */
[----:B------:R-:W-:-:S02]  /*1280*/  @P0 IADD3 R15, R5, R3, RZ ;  /* 0x00000003050f0210 */ /* 0x000fc40007ffe0ff */
[----:B------:R-:W-:Y:S01]  /*1290*/  @P5 IADD3 R2, R2, 0x1, RZ ;  /* 0x0000000102025810 */ /* 0x000fe20007ffe0ff */
[----:B------:R-:W-:Y:S01]  /*12a0*/  IMAD R8, R20, R8, R14 ;  /* 0x0000000814087224 */ /* 0x000fe200078e020e */
[----:B------:R-:W-:Y:S01]  /*12b0*/  @P2 SEL R4, R4, R0, !P0 ;  /* 0x0000000004042207 */ /* 0x000fe20004000000 */
[----:B----4-:R-:W-:-:S03]  /*12c0*/  IMAD.WIDE.U32 R20, R17, c[0x0][0x3d8], RZ ;  /* 0x0000f60011147a25 */ /* 0x010fc600078e00ff */
[----:B------:R-:W-:Y:S01]  /*12d0*/  IADD3 R13, R7, R8, RZ ;  /* 0x00000008070d7210 */ /* 0x000fe20007ffe0ff */
[----:B------:R-:W-:Y:S01]  /*12e0*/  IMAD.MOV.U32 R12, RZ, RZ, R2 ;  /* 0x000000ffff0c7224 */ /* 0x000fe200078e0002 */
[----:B------:R-:W-:Y:S01]  /*12f0*/  SEL R20, R20, RZ, P1 ;  /* 0x000000ff14147207 */ /* 0x000fe20000800000 */
[----:B------:R-:W-:Y:S02]  /*1300*/  IMAD R3, R17, c[0x0][0x3dc], R21 ;  /* 0x0000f70011037a24 */ /* 0x000fe400078e0215 */
[C---:B------:R-:W-:Y:S01]  /*1310*/  IMAD R29, R33.reuse, c[0x0][0x22c], RZ ;  /* 0x00008b00211d7a24 */ /* 0x040fe200078e02ff */
[----:B------:R-:W-:Y:S01]  /*1320*/  @!P3 IADD3 R12, -R12, RZ, RZ ;  /* 0x000000ff0c0cb210 */ /* 0x000fe20007ffe1ff */
[----:B------:R-:W-:Y:S01]  /*1330*/  @!P2 IMAD R5, R32, c[0x0][0x1c0], R33 ;  /* 0x000070002005aa24 */ /* 0x000fe200078e0221 */
[----:B------:R-:W-:Y:S01]  /*1340*/  @!P4 LOP3.LUT R12, RZ, c[0x0][0x1c8], RZ, 0x33, !PT ;  /* 0x00007200ff0cca12 */ /* 0x000fe200078e33ff */
[----:B------:R-:W-:Y:S01]  /*1350*/  @P2 IMAD R14, R33, c[0x0][0x234], R4 ;  /* 0x00008d00210e2a24 */ /* 0x000fe200078e0204 */
[----:B------:R-:W-:Y:S01]  /*1360*/  SHF.R.S32.HI R30, RZ, 0x1f, R29 ;  /* 0x0000001fff1e7819 */ /* 0x000fe2000001141d */
[----:B------:R-:W-:Y:S01]  /*1370*/  @!P2 IMAD R14, R5, c[0x0][0x214], RZ ;  /* 0x00008500050eaa24 */ /* 0x000fe200078e02ff */
[----:B------:R-:W-:-:S02]  /*1380*/  SEL R17, R3, RZ, P1 ;  /* 0x000000ff03117207 */ /* 0x000fc40000800000 */
[----:B------:R-:W-:Y:S01]  /*1390*/  SHF.R.S32.HI R21, RZ, 0x1f, R12 ;  /* 0x0000001fff157819 */ /* 0x000fe2000001140c */
[----:B------:R-:W-:Y:S05]  /*13a0*/  @!P2 BRA `(.L_x_254) ;  /* 0x000000700000a947 */ /* 0x000fea0003800000 */
[C---:B------:R-:W-:Y:S01]  /*13b0*/  @!P0 IMAD R0, R32.reuse, c[0x0][0x224], RZ ;  /* 0x0000890020008a24 */ /* 0x040fe200078e02ff */
[----:B------:R-:W-:Y:S02]  /*13c0*/  MOV R2, 0x80 ;  /* 0x0000008000027802 */ /* 0x000fe40000000f00 */
[----:B------:R-:W-:Y:S02]  /*13d0*/  MOV R8, c[0x0][0x210] ;  /* 0x0000840000087a02 */ /* 0x000fe40000000f00 */
[----:B------:R-:W-:-:S03]  /*13e0*/  LEA R0, R32, R0, 0x7 ;  /* 0x0000000020007211 */ /* 0x000fc600078e38ff */
[----:B------:R-:W-:-:S04]  /*13f0*/  IMAD R8, R2, R8, c[0x0][0x234] ;  /* 0x00008d0002087624 */ /* 0x000fc800078e0208 */
[----:B------:R-:W-:Y:S01]  /*1400*/  IMAD R8, R8, R33, R0 ;  /* 0x0000002108087224 */ /* 0x000fe200078e0200 */
[----:B------:R-:W-:Y:S05]  /*1410*/  BRA `(.L_x_255) ;  /* 0x0000002000007947 */ /* 0x000fea0003800000 */
.L_x_254:
[----:B------:R-:W-:-:S04]  /*1420*/  IMAD R8, R32, c[0x0][0x1c0], R33 ;  /* 0x0000700020087a24 */ /* 0x000fc800078e0221 */
[----:B------:R-:W-:Y:S02]  /*1430*/  IMAD R8, R8, c[0x0][0x224], RZ ;  /* 0x0000890008087a24 */ /* 0x000fe400078e02ff */
.L_x_255:
[----:B------:R-:W2:Y:S01]  /*1440*/  LDL R37, [R1+0x8] ;  /* 0x0000080001257983 */ /* 0x000ea20000100800 */
[----:B------:R-:W-:Y:S01]  /*1450*/  IADD3 R2, P0, R200, R9, RZ ;  /* 0x00000009c8027210 */ /* 0x000fe20007f1e0ff */
[----:B------:R-:W-:Y:S01]  /*1460*/  IMAD R7, R31, c[0x0][0x1c0], RZ ;  /* 0x000070001f077a24 */ /* 0x000fe200078e02ff */
[----:B------:R-:W-:Y:S01]  /*1470*/  SHF.R.S32.HI R201, RZ, 0x1f, R200 ;  /* 0x0000001fffc97819 */ /* 0x000fe200000114c8 */
[----:B------:R-:W1:Y:S01]  /*1480*/  S2R R35, SR_TID.X ;  /* 0x0000000000237919 */ /* 0x000e620000002100 */
[----:B------:R-:W-:Y:S01]  /*1490*/  IMAD R0, R16, c[0x0][0x370], RZ ;  /* 0x0000dc0010007a24 */ /* 0x000fe200078e02ff */
[----:B------:R-:W-:Y:S01]  /*14a0*/  IADD3 R4, P3, R233, R10, RZ ;  /* 0x0000000ae9047210 */ /* 0x000fe20007f7e0ff */
[----:B------:R-:W-:Y:S01]  /*14b0*/  IMAD.SHL.U32 R5, R7, 0x40, RZ ;  /* 0x0000004007057824 */ /* 0x000fe200078e00ff */
[----:B------:R-:W3:Y:S01]  /*14c0*/  S2R R36, SR_TID.X ;  /* 0x0000000000247919 */ /* 0x000ee20000002100 */
[----:B------:R-:W-:Y:S01]  /*14d0*/  IMAD.X R3, R201, 0x1, R11, P0 ;  /* 0x00000001c9037824 */ /* 0x000fe200000e060b */
[----:B------:R-:W-:Y:S01]  /*14e0*/  SHF.R.S32.HI R32, RZ, 0x1f, R233 ;  /* 0x0000001fff207819 */ /* 0x000fe200000114e9 */
[----:B------:R-:W-:Y:S01]  /*14f0*/  IMAD R0, R10, c[0x0][0x374], R0 ;  /* 0x0000dd000a007a24 */ /* 0x000fe200078e0200 */
[----:B------:R-:W-:Y:S01]  /*1500*/  IADD3 R6, P2, P0, R6, R5, R29 ;  /* 0x0000000506067210 */ /* 0x000fe2000785e01d */
[C---:B------:R-:W-:Y:S01]  /*1510*/  IMAD.WIDE.U32 R2, R10.reuse, c[0x0][0x370], R2 ;  /* 0x0000dc000a027a25 */ /* 0x040fe200078e0002 */
[----:B------:R-:W-:Y:S01]  /*1520*/  SHF.R.S32.HI R5, RZ, 0x1f, R5 ;  /* 0x0000001fff057819 */ /* 0x000fe20000011405 */
[----:B------:R-:W-:Y:S02]  /*1530*/  BSSY B1, `(.L_x_251) ;  /* 0x00006d2000017945 */ /* 0x000fe40003800000 */
[----:B------:R-:W-:Y:S01]  /*1540*/  IMAD.IADD R14, R10, 0x1, R14 ;  /* 0x000000010a0e7824 */ /* 0x000fe200078e020e */
[----:B------:R-:W-:Y:S01]  /*1550*/  IADD3 R3, R3, R0, RZ ;  /* 0x0000000003037210 */ /* 0x000fe20007ffe0ff */
[----:B------:R-:W-:Y:S01]  /*1560*/  IMAD.X R0, R32, 0x1, R16, P3 ;  /* 0x0000000120007824 */ /* 0x000fe200018e0610 */
[----:B------:R-:W-:Y:S01]  /*1570*/  IADD3.X R9, R13, R5, R30, P2, P0 ;  /* 0x000000050d097210 */ /* 0x000fe200017e041e */
[----:B------:R-:W-:Y:S01]  /*1580*/  IMAD R13, R34, c[0x0][0x378], RZ ;  /* 0x0000de00220d7a24 */ /* 0x000fe200078e02ff */
[----:B------:R-:W-:Y:S01]  /*1590*/  IADD3 R6, P2, P0, R20, R6, R18 ;  /* 0x0000000614067210 */ /* 0x000fe2000785e012 */
[----:B------:R-:W-:Y:S01]  /*15a0*/  IMAD R5, R0, c[0x0][0x190], RZ ;  /* 0x0000640000057a24 */ /* 0x000fe200078e02ff */
[----:B------:R-:W-:Y:S01]  /*15b0*/  ISETP.GE.AND P3, PT, R19, 0x1, PT ;  /* 0x000000011300780c */ /* 0x000fe20003f66270 */
[----:B------:R-:W-:Y:S01]  /*15c0*/  IMAD.WIDE.U32 R2, R33, c[0x0][0x378], R2 ;  /* 0x0000de0021027a25 */ /* 0x000fe200078e0002 */
[----:B------:R-:W-:-:S02]  /*15d0*/  IADD3.X R9, R17, R9, R15, P2, P0 ;  /* 0x0000000911097210 */ /* 0x000fc400017e040f */
[----:B-1----:R-:W-:Y:S01]  /*15e0*/  SHF.R.S32.HI R35, RZ, 0x1f, R35 ;  /* 0x0000001fff237819 */ /* 0x002fe20000011423 */
[C---:B------:R-:W-:Y:S01]  /*15f0*/  IMAD R11, R4.reuse, c[0x0][0x194], R5 ;  /* 0x00006500040b7a24 */ /* 0x040fe200078e0205 */
[----:B------:R-:W-:Y:S01]  /*1600*/  MOV R15, 0x4 ;  /* 0x00000004000f7802 */ /* 0x000fe20000000f00 */
[----:B------:R-:W-:Y:S01]  /*1610*/  IMAD.WIDE.U32 R4, R4, c[0x0][0x190], R200 ;  /* 0x0000640004047a25 */ /* 0x000fe200078e00c8 */
[----:B---3--:R-:W-:-:S03]  /*1620*/  LEA.HI R35, R35, R36, RZ, 0x5 ;  /* 0x0000002423237211 */ /* 0x008fc600078f28ff */
[----:B------:R-:W-:Y:S01]  /*1630*/  IMAD.IADD R16, R10, 0x1, R8 ;  /* 0x000000010a107824 */ /* 0x000fe200078e0208 */
[----:B------:R-:W-:Y:S02]  /*1640*/  SHF.R.S32.HI R35, RZ, 0x5, R35 ;  /* 0x00000005ff237819 */ /* 0x000fe40000011423 */
[----:B------:R-:W-:Y:S01]  /*1650*/  IADD3 R4, P2, R26, R4, RZ ;  /* 0x000000041a047210 */ /* 0x000fe20007f5e0ff */
[----:B------:R-:W-:Y:S01]  /*1660*/  IMAD.WIDE R16, R16, R15, c[0x0][0x3c8] ;  /* 0x0000f20010107625 */ /* 0x000fe200078e020f */
[----:B------:R-:W-:Y:S02]  /*1670*/  LEA.HI.SX32 R10, R23, 0xffffffff, 0x1a ;  /* 0xffffffff170a7811 */ /* 0x000fe400078fd2ff */
[----:B------:R-:W-:Y:S01]  /*1680*/  IADD3.X R5, R22, R5, R11, P2, !PT ;  /* 0x0000000516057210 */ /* 0x000fe200017fe40b */
[----:B------:R-:W-:-:S04]  /*1690*/  IMAD.WIDE R14, R14, R15, c[0x0][0x200] ;  /* 0x000080000e0e7625 */ /* 0x000fc800078e020f */
[----:B------:R-:W-:-:S05]  /*16a0*/  IMAD.WIDE.U32 R4, R33, c[0x0][0x1a8], R4 ;  /* 0x00006a0021047a25 */ /* 0x000fca00078e0004 */
[----:B------:R-:W-:Y:S01]  /*16b0*/  LEA R8, P2, R4, c[0x0][0x160], 0x1 ;  /* 0x0000580004087a11 */ /* 0x000fe200078408ff */
[----:B--2---:R-:W-:Y:S02]  /*16c0*/  IMAD R0, R35, R7, R37 ;  /* 0x0000000723007224 */ /* 0x004fe400078e0225 */
[----:B------:R-:W-:-:S03]  /*16d0*/  IMAD R7, R33, c[0x0][0x37c], R13 ;  /* 0x0000df0021077a24 */ /* 0x000fc600078e020d */
[----:B------:R-:W-:Y:S02]  /*16e0*/  IADD3 R6, P0, R0, R6, RZ ;  /* 0x0000000600067210 */ /* 0x000fe40007f1e0ff */
[----:B------:R-:W-:Y:S01]  /*16f0*/  IADD3 R3, R3, R7, RZ ;  /* 0x0000000703037210 */ /* 0x000fe20007ffe0ff */
[----:B------:R-:W-:Y:S01]  /*1700*/  IMAD R7, R34, c[0x0][0x1a8], RZ ;  /* 0x00006a0022077a24 */ /* 0x000fe200078e02ff */
[----:B------:R-:W-:Y:S01]  /*1710*/  LEA.HI.X.SX32 R9, R0, R9, 0x1, P0 ;  /* 0x0000000900097211 */ /* 0x000fe200000f0eff */
[----:B------:R-:W-:Y:S01]  /*1720*/  IMAD R0, R32, c[0x0][0x370], RZ ;  /* 0x0000dc0020007a24 */ /* 0x000fe200078e02ff */
[C---:B------:R-:W-:Y:S01]  /*1730*/  LEA R188, P0, R6.reuse, c[0x0][0x350], 0x2 ;  /* 0x0000d40006bc7a11 */ /* 0x040fe200078010ff */
[----:B------:R-:W-:Y:S02]  /*1740*/  IMAD R7, R33, c[0x0][0x1ac], R7 ;  /* 0x00006b0021077a24 */ /* 0x000fe400078e0207 */
[C---:B------:R-:W-:Y:S01]  /*1750*/  IMAD R0, R233.reuse, c[0x0][0x374], R0 ;  /* 0x0000dd00e9007a24 */ /* 0x040fe200078e0200 */
[----:B------:R-:W-:Y:S01]  /*1760*/  LEA.HI.X R189, R6, c[0x0][0x354], R9, 0x2, P0 ;  /* 0x0000d50006bd7a11 */ /* 0x000fe200000f1409 */
[----:B------:R-:W-:-:S04]  /*1770*/  IMAD.WIDE.U32 R2, R233, c[0x0][0x370], R2 ;  /* 0x0000dc00e9027a25 */ /* 0x000fc800078e0002 */
[----:B------:R-:W-:Y:S01]  /*1780*/  IMAD.IADD R13, R5, 0x1, R7 ;  /* 0x00000001050d7824 */ /* 0x000fe200078e0207 */
[----:B------:R-:W-:Y:S02]  /*1790*/  IADD3 R0, R3, R0, RZ ;  /* 0x0000000003007210 */ /* 0x000fe40007ffe0ff */
[----:B------:R-:W-:Y:S02]  /*17a0*/  LEA R6, P0, R2, c[0x0][0x330], 0x1 ;  /* 0x0000cc0002067a11 */ /* 0x000fe400078008ff */
[----:B------:R-:W-:Y:S02]  /*17b0*/  LEA.HI.X R9, R4, c[0x0][0x164], R13, 0x1, P2 ;  /* 0x0000590004097a11 */ /* 0x000fe400010f0c0d */
[----:B------:R-:W-:Y:S01]  /*17c0*/  LEA.HI.X R7, R2, c[0x0][0x334], R0, 0x1, P0 ;  /* 0x0000cd0002077a11 */ /* 0x000fe200000f0c00 */
[----:B------:R-:W-:Y:S05]  /*17d0*/  @!P3 BRA `(.L_x_256) ;  /* 0x000062700000b947 */ /* 0x000fea0003800000 */
[----:B------:R-:W-:Y:S01]  /*17e0*/  @P1 BAR.SYNC.DEFER_BLOCKING 0x0 ;  /* 0x0000000000001b1d */ /* 0x000fe20000010000 */
[----:B------:R-:W-:Y:S01]  /*17f0*/  IMAD.MOV.U32 R199, RZ, RZ, R10 ;  /* 0x000000ffffc77224 */ /* 0x000fe200078e000a */
[----:B------:R-:W-:Y:S01]  /*1800*/  MOV R213, R16 ;  /* 0x0000001000d57202 */ /* 0x000fe20000000f00 */
[----:B------:R-:W-:Y:S01]  /*1810*/  IMAD.MOV.U32 R212, RZ, RZ, R17 ;  /* 0x000000ffffd47224 */ /* 0x000fe200078e0011 */
[----:B------:R-:W-:Y:S01]  /*1820*/  MOV R209, R14 ;  /* 0x0000000e00d17202 */ /* 0x000fe20000000f00 */
[C---:B------:R-:W-:Y:S01]  /*1830*/  IMAD R10, R199.reuse, -0x40, R19 ;  /* 0xffffffc0c70a7824 */ /* 0x040fe200078e0213 */
[----:B------:R-:W-:Y:S01]  /*1840*/  LEA.HI R11, R199, R199, RZ, 0x1 ;  /* 0x000000c7c70b7211 */ /* 0x000fe200078f08ff */
[----:B------:R-:W-:Y:S01]  /*1850*/  BSSY B0, `(.L_x_257) ;  /* 0x0000021000007945 */ /* 0x000fe20003800000 */
[----:B------:R-:W-:Y:S01]  /*1860*/  IMAD.MOV.U32 R208, RZ, RZ, R15 ;  /* 0x000000ffffd07224 */ /* 0x000fe200078e000f */
[----:B------:R-:W-:Y:S01]  /*1870*/  MOV R196, R8 ;  /* 0x0000000800c47202 */ /* 0x000fe20000000f00 */
[----:B------:R-:W-:Y:S01]  /*1880*/  IMAD.MOV.U32 R197, RZ, RZ, R9 ;  /* 0x000000ffffc57224 */ /* 0x000fe200078e0009 */
[----:B------:R-:W-:Y:S01]  /*1890*/  ISETP.GE.AND P5, PT, R233, R10, PT ;  /* 0x0000000ae900720c */ /* 0x000fe20003fa6270 */
[----:B------:R-:W-:Y:S01]  /*18a0*/  IMAD.MOV.U32 R195, RZ, RZ, R7 ;  /* 0x000000ffffc37224 */ /* 0x000fe200078e0007 */
[----:B------:R-:W-:-:S02]  /*18b0*/  LOP3.LUT R11, R11, 0xfffffffe, RZ, 0xc0, !PT ;  /* 0xfffffffe0b0b7812 */ /* 0x000fc400078ec0ff */
[----:B------:R-:W-:-:S03]  /*18c0*/  MOV R194, R6 ;  /* 0x0000000600c27202 */ /* 0x000fc60000000f00 */
[----:B------:R-:W-:-:S05]  /*18d0*/  IMAD.IADD R11, R199, 0x1, -R11 ;  /* 0x00000001c70b7824 */ /* 0x000fca00078e0a0b */
[----:B------:R-:W-:Y:S01]  /*18e0*/  ISETP.NE.AND P3, PT, R11, 0x1, PT ;  /* 0x000000010b00780c */ /* 0x000fe20003f65270 */
[----:B------:R1:W-:Y:S04]  /*18f0*/  @P5 STS.128 [R191+0xc000], RZ ;  /* 0x00c000ffbf005388 */ /* 0x0003e80000000c00 */
[----:B------:R1:W-:Y:S04]  /*1900*/  @P5 STS.128 [R191+0xe000], RZ ;  /* 0x00e000ffbf005388 */ /* 0x0003e80000000c00 */
[----:B------:R1:W-:Y:S01]  /*1910*/  @P5 STS.128 [R191+0x10000], RZ ;  /* 0x010000ffbf005388 */ /* 0x0003e20000000c00 */
[----:B------:R-:W-:Y:S05]  /*1920*/  @P5 BRA `(.L_x_258) ;  /* 0x0000013000005947 */ /* 0x000fea0003800000 */
[----:B------:R-:W-:Y:S02]  /*1930*/  ISETP.GE.AND P2, PT, R200, c[0x0][0x220], PT ;  /* 0x00008800c8007a0c */ /* 0x000fe40003f46270 */
[----:B------:R-:W-:-:S02]  /*1940*/  ISETP.GE.AND P1, PT, R210, c[0x0][0x220], PT ;  /* 0x00008800d2007a0c */ /* 0x000fc40003f26270 */
[----:B------:R-:W-:-:S09]  /*1950*/  ISETP.GE.AND P0, PT, R211, c[0x0][0x220], PT ;  /* 0x00008800d3007a0c */ /* 0x000fd20003f06270 */
        /* <DEDUP_REMOVED lines=16> */
.L_x_258:
[----:B------:R-:W-:Y:S05]  /*1a60*/  BSYNC B0 ;  /* 0x0000000000007941 */ /* 0x000fea0003800000 */
.L_x_257:
[----:B------:R-:W-:Y:S01]  /*1a70*/  IADD3 R14, R233, 0x20, RZ ;  /* 0x00000020e90e7810 */ /* 0x000fe20007ffe0ff */
[----:B------:R-:W-:Y:S01]  /*1a80*/  BSSY B0, `(.L_x_259) ;  /* 0x0000026000007945 */ /* 0x000fe20003800000 */
[----:B------:R-:W-:-:S02]  /*1a90*/  IMAD.MOV.U32 R185, RZ, RZ, 0x20 ;  /* 0x00000020ffb97424 */ /* 0x000fc400078e00ff */
[----:B------:R-:W-:-:S13]  /*1aa0*/  ISETP.GE.AND P4, PT, R14, R10, PT ;  /* 0x0000000a0e00720c */ /* 0x000fda0003f86270 */
[----:B------:R4:W-:Y:S04]  /*1ab0*/  @P4 STS.128 [R191+0xd000], RZ ;  /* 0x00d000ffbf004388 */ /* 0x0009e80000000c00 */
[----:B------:R4:W-:Y:S04]  /*1ac0*/  @P4 STS.128 [R191+0xf000], RZ ;  /* 0x00f000ffbf004388 */ /* 0x0009e80000000c00 */
[----:B------:R4:W-:Y:S01]  /*1ad0*/  @P4 STS.128 [R191+0x11000], RZ ;  /* 0x011000ffbf004388 */ /* 0x0009e20000000c00 */
[----:B------:R-:W-:Y:S05]  /*1ae0*/  @P4 BRA `(.L_x_260) ;  /* 0x000001f000004947 */ /* 0x000fea0003800000 */
[----:B------:R-:W-:Y:S01]  /*1af0*/  ISETP.GE.AND P2, PT, R200, c[0x0][0x220], PT ;  /* 0x00008800c8007a0c */ /* 0x000fe20003f46270 */
[----:B------:R-:W-:Y:S01]  /*1b00*/  IMAD.WIDE.U32 R6, R185, c[0x0][0x370], RZ ;  /* 0x0000dc00b9067a25 */ /* 0x000fe200078e00ff */
[----:B------:R-:W-:-:S03]  /*1b10*/  ISETP.GE.AND P1, PT, R210, c[0x0][0x220], PT ;  /* 0x00008800d2007a0c */ /* 0x000fc60003f26270 */
[----:B------:R-:W-:Y:S01]  /*1b20*/  IMAD R9, R185, c[0x0][0x374], RZ ;  /* 0x0000dd00b9097a24 */ /* 0x000fe200078e02ff */
[----:B------:R-:W-:-:S04]  /*1b30*/  IADD3 R2, P6, R2, R6, RZ ;  /* 0x0000000602027210 */ /* 0x000fc80007fde0ff */
[----:B------:R-:W-:-:S03]  /*1b40*/  IADD3.X R0, R0, R7, R9, P6, !PT ;  /* 0x0000000700007210 */ /* 0x000fc600037fe409 */
[----:B------:R-:W-:Y:S01]  /*1b50*/  @!P2 IMAD.MOV.U32 R3, RZ, RZ, c[0x0][0x370] ;  /* 0x0000dc00ff03a624 */ /* 0x000fe200078e00ff */
[----:B------:R1:W-:Y:S01]  /*1b60*/  @P2 STS.128 [R191+0xd000], RZ ;  /* 0x00d000ffbf002388 */ /* 0x0003e20000000c00 */
[----:B------:R-:W-:-:S03]  /*1b70*/  @!P2 IMAD.MOV.U32 R6, RZ, RZ, c[0x0][0x374] ;  /* 0x0000dd00ff06a624 */ /* 0x000fc600078e00ff */
[----:B------:R-:W-:-:S04]  /*1b80*/  @!P2 LEA R8, P0, R3, R194, 0x6 ;  /* 0x000000c20308a211 */ /* 0x000fc800078030ff */
[----:B------:R-:W-:Y:S02]  /*1b90*/  @!P2 LEA.HI.X R9, R3, R195, R6, 0x6, P0 ;  /* 0x000000c30309a211 */ /* 0x000fe400000f3406 */
[----:B------:R-:W-:Y:S02]  /*1ba0*/  ISETP.GE.AND P0, PT, R211, c[0x0][0x220], PT ;  /* 0x00008800d3007a0c */ /* 0x000fe40003f06270 */
        /* <DEDUP_REMOVED lines=19> */
.L_x_260:
[----:B------:R-:W-:Y:S05]  /*1ce0*/  BSYNC B0 ;  /* 0x0000000000007941 */ /* 0x000fea0003800000 */
.L_x_259:
[----:B------:R-:W5:Y:S01]  /*1cf0*/  LDL R2, [R1+0x4] ;  /* 0x0000040001027983 */ /* 0x000f620000100800 */
[----:B------:R-:W-:Y:S01]  /*1d00*/  BSSY B0, `(.L_x_261) ;  /* 0x000002e000007945 */ /* 0x000fe20003800000 */
[----:B-----5:R-:W-:-:S04]  /*1d10*/  IADD3 R0, R2, 0x3000, RZ ;  /* 0x0000300002007810 */ /* 0x020fc80007ffe0ff */
[----:B------:R-:W-:-:S05]  /*1d20*/  SEL R0, R0, R2, !P3 ;  /* 0x0000000200007207 */ /* 0x000fca0005800000 */
[----:B------:R-:W-:Y:S01]  /*1d30*/  IMAD.SHL.U32 R190, R0, 0x2, RZ ;  /* 0x0000000200be7824 */ /* 0x000fe200078e00ff */
[----:B------:R-:W-:Y:S05]  /*1d40*/  @!P5 BRA `(.L_x_262) ;  /* 0x000000d00000d947 */ /* 0x000fea0003800000 */
[----:B------:R1:W-:Y:S04]  /*1d50*/  STS [R190], RZ ;  /* 0x000000ffbe007388 */ /* 0x0003e80000000800 */
[----:B------:R1:W-:Y:S04]  /*1d60*/  STS [R190+0x4], RZ ;  /* 0x000004ffbe007388 */ /* 0x0003e80000000800 */
        /* <DEDUP_REMOVED lines=9> */
[----:B------:R1:W-:Y:S01]  /*1e00*/  STS [R190+0x400c], RZ ;  /* 0x00400cffbe007388 */ /* 0x0003e20000000800 */
[----:B------:R-:W-:Y:S05]  /*1e10*/  BRA `(.L_x_263) ;  /* 0x000001c000007947 */ /* 0x000fea0003800000 */
.L_x_262:
[----:B------:R-:W-:Y:S02]  /*1e20*/  ISETP.GE.AND P2, PT, R200, c[0x0][0x220], PT ;  /* 0x00008800c8007a0c */ /* 0x000fe40003f46270 */
[----:B------:R-:W-:-:S02]  /*1e30*/  ISETP.GE.AND P1, PT, R210, c[0x0][0x220], PT ;  /* 0x00008800d2007a0c */ /* 0x000fc40003f26270 */
[----:B------:R-:W-:-:S09]  /*1e40*/  ISETP.GE.AND P0, PT, R211, c[0x0][0x220], PT ;  /* 0x00008800d3007a0c */ /* 0x000fd20003f06270 */
[----:B------:R1:W-:Y:S04]  /*1e50*/  @P2 STS [R190], RZ ;  /* 0x000000ffbe002388 */ /* 0x0003e80000000800 */
[----:B------:R1:W-:Y:S04]  /*1e60*/  @P2 STS [R190+0x4], RZ ;  /* 0x000004ffbe002388 */ /* 0x0003e80000000800 */
[----:B------:R1:W-:Y:S04]  /*1e70*/  @P2 STS [R190+0x8], RZ ;  /* 0x000008ffbe002388 */ /* 0x0003e80000000800 */
[----:B------:R1:W-:Y:S04]  /*1e80*/  @P2 STS [R190+0xc], RZ ;  /* 0x00000cffbe002388 */ /* 0x0003e80000000800 */
[----:B------:R-:W-:Y:S01]  /*1e90*/  @!PT LDS RZ, [RZ] ;  /* 0x00000000fffff984 */ /* 0x000fe20000000800 */
[----:B------:R-:W-:Y:S01]  /*1ea0*/  @!PT LDS RZ, [RZ] ;  /* 0x00000000fffff984 */ /* 0x000fe20000000800 */
[----:B------:R-:W-:Y:S01]  /*1eb0*/  @!PT LDS RZ, [RZ] ;  /* 0x00000000fffff984 */ /* 0x000fe20000000800 */
[----:B------:R1:W-:Y:S04]  /*1ec0*/  @!P2 LDGSTS.E.BYPASS.LTC128B.128 [R190], [R196.64] ;  /* 0x00000000c4beafae */ /* 0x0003e8000b901d46 */
[----:B------:R1:W-:Y:S04]  /*1ed0*/  @P1 STS [R190+0x2000], RZ ;  /* 0x002000ffbe001388 */ /* 0x0003e80000000800 */
[----:B------:R1:W-:Y:S04]  /*1ee0*/  @P1 STS [R190+0x2004], RZ ;  /* 0x002004ffbe001388 */ /* 0x0003e80000000800 */
[----:B------:R1:W-:Y:S04]  /*1ef0*/  @P1 STS [R190+0x2008], RZ ;  /* 0x002008ffbe001388 */ /* 0x0003e80000000800 */
[----:B------:R1:W-:Y:S04]  /*1f00*/  @P1 STS [R190+0x200c], RZ ;  /* 0x00200cffbe001388 */ /* 0x0003e80000000800 */
[----:B------:R-:W-:Y:S01]  /*1f10*/  @!PT LDS RZ, [RZ] ;  /* 0x00000000fffff984 */ /* 0x000fe20000000800 */
[----:B------:R-:W-:Y:S01]  /*1f20*/  @!PT LDS RZ, [RZ] ;  /* 0x00000000fffff984 */ /* 0x000fe20000000800 */
[----:B------:R-:W-:Y:S01]  /*1f30*/  @!PT LDS RZ, [RZ] ;  /* 0x00000000fffff984 */ /* 0x000fe20000000800 */
[----:B------:R1:W-:Y:S04]  /*1f40*/  @!P1 LDGSTS.E.BYPASS.LTC128B.128 [R190+0x2000], [R196.64+0x80] ;  /* 0x02000080c4be9fae */ /* 0x0003e8000b901d46 */
[----:B------:R1:W-:Y:S04]  /*1f50*/  @P0 STS [R190+0x4000], RZ ;  /* 0x004000ffbe000388 */ /* 0x0003e80000000800 */
[----:B------:R1:W-:Y:S04]  /*1f60*/  @P0 STS [R190+0x4004], RZ ;  /* 0x004004ffbe000388 */ /* 0x0003e80000000800 */
[----:B------:R1:W-:Y:S04]  /*1f70*/  @P0 STS [R190+0x4008], RZ ;  /* 0x004008ffbe000388 */ /* 0x0003e80000000800 */
[----:B------:R1:W-:Y:S01]  /*1f80*/  @P0 STS [R190+0x400c], RZ ;  /* 0x00400cffbe000388 */ /* 0x0003e20000000800 */
[----:B------:R-:W-:Y:S05]  /*1f90*/  @P0 BRA `(.L_x_263) ;  /* 0x0000004000000947 */ /* 0x000fea0003800000 */
[----:B------:R-:W-:Y:S01]  /*1fa0*/  @!PT LDS RZ, [RZ] ;  /* 0x00000000fffff984 */ /* 0x000fe20000000800 */
[----:B------:R-:W-:Y:S01]  /*1fb0*/  @!PT LDS RZ, [RZ] ;  /* 0x00000000fffff984 */ /* 0x000fe20000000800 */
[----:B------:R-:W-:Y:S01]  /*1fc0*/  @!PT LDS RZ, [RZ] ;  /* 0x00000000fffff984 */ /* 0x000fe20000000800 */
[----:B------:R1:W-:Y:S02]  /*1fd0*/  LDGSTS.E.BYPASS.LTC128B.128 [R190+0x4000], [R196.64+0x100] ;  /* 0x04000100c4be7fae */ /* 0x0003e4000b901d46 */
.L_x_263:
[----:B------:R-:W-:Y:S05]  /*1fe0*/  BSYNC B0 ;  /* 0x0000000000007941 */ /* 0x000fea0003800000 */
.L_x_261:
[----:B------:R-:W-:Y:S01]  /*1ff0*/  BSSY B0, `(.L_x_264) ;  /* 0x0000037000007945 */ /* 0x000fe20003800000 */
[----:B------:R-:W-:-:S02]  /*2000*/  IMAD R2, R185, c[0x0][0x194], RZ ;  /* 0x00006500b9027a24 */ /* 0x000fc400078e02ff */
[----:B-1----:R-:W-:Y:S01]  /*2010*/  IMAD.WIDE.U32 R6, R185, c[0x0][0x190], RZ ;  /* 0x00006400b9067a25 */ /* 0x002fe200078e00ff */
[----:B------:R-:W-:Y:S05]  /*2020*/  @!P4 BRA `(.L_x_265) ;  /* 0x000000d00000c947 */ /* 0x000fea0003800000 */
        /* <DEDUP_REMOVED lines=13> */
.L_x_265:
[----:B------:R-:W-:Y:S02]  /*2100*/  ISETP.GE.AND P2, PT, R200, c[0x0][0x220], PT ;  /* 0x00008800c8007a0c */ /* 0x000fe40003f46270 */
[----:B------:R-:W-:-:S02]  /*2110*/  ISETP.GE.AND P1, PT, R210, c[0x0][0x220], PT ;  /* 0x00008800d2007a0c */ /* 0x000fc40003f26270 */
[----:B------:R-:W-:-:S04]  /*2120*/  IADD3 R0, P0, R4, R6, RZ ;  /* 0x0000000604007210 */ /* 0x000fc80007f1e0ff */
[----:B------:R-:W-:Y:S02]  /*2130*/  IADD3.X R6, R13, R7, R2, P0, !PT ;  /* 0x000000070d067210 */ /* 0x000fe400007fe402 */
[----:B------:R-:W-:-:S03]  /*2140*/  ISETP.GE.AND P0, PT, R211, c[0x0][0x220], PT ;  /* 0x00008800d3007a0c */ /* 0x000fc60003f06270 */
[----:B------:R-:W-:Y:S01]  /*2150*/  @!P2 IMAD.MOV.U32 R5, RZ, RZ, c[0x0][0x190] ;  /* 0x00006400ff05a624 */ /* 0x000fe200078e00ff */
[----:B------:R1:W-:Y:S01]  /*2160*/  @P2 STS [R190+0x1000], RZ ;  /* 0x001000ffbe002388 */ /* 0x0003e20000000800 */
[----:B------:R-:W-:Y:S01]  /*2170*/  @!P2 IMAD.MOV.U32 R7, RZ, RZ, c[0x0][0x194] ;  /* 0x00006500ff07a624 */ /* 0x000fe200078e00ff */
[C---:B------:R-:W-:Y:S02]  /*2180*/  @!P1 LEA R2, P4, R0.reuse, c[0x0][0x160], 0x1 ;  /* 0x0000580000029a11 */ /* 0x040fe400078808ff */
[C---:B------:R-:W-:Y:S01]  /*2190*/  @!P2 LEA R4, P5, R5.reuse, R196, 0x6 ;  /* 0x000000c40504a211 */ /* 0x040fe200078a30ff */
[----:B------:R1:W-:Y:S01]  /*21a0*/  @P2 STS [R190+0x1004], RZ ;  /* 0x001004ffbe002388 */ /* 0x0003e20000000800 */
[----:B------:R-:W-:Y:S02]  /*21b0*/  @!P1 LEA.HI.X R3, R0, c[0x0][0x164], R6, 0x1, P4 ;  /* 0x0000590000039a11 */ /* 0x000fe400020f0c06 */
[----:B------:R-:W-:Y:S01]  /*21c0*/  @!P2 LEA.HI.X R5, R5, R197, R7, 0x6, P5 ;  /* 0x000000c50505a211 */ /* 0x000fe200028f3407 */
[----:B------:R1:W-:Y:S04]  /*21d0*/  @P2 STS [R190+0x1008], RZ ;  /* 0x001008ffbe002388 */ /* 0x0003e80000000800 */
[----:B------:R1:W-:Y:S04]  /*21e0*/  @P2 STS [R190+0x100c], RZ ;  /* 0x00100cffbe002388 */ /* 0x0003e80000000800 */
[----:B------:R-:W-:Y:S01]  /*21f0*/  @!PT LDS RZ, [RZ] ;  /* 0x00000000fffff984 */ /* 0x000fe20000000800 */
[----:B------:R-:W-:Y:S01]  /*2200*/  @!PT LDS RZ, [RZ] ;  /* 0x00000000fffff984 */ /* 0x000fe20000000800 */
[----:B------:R-:W-:Y:S01]  /*2210*/  @!PT LDS RZ, [RZ] ;  /* 0x00000000fffff984 */ /* 0x000fe20000000800 */
[----:B------:R1:W-:Y:S04]  /*2220*/  @!P2 LDGSTS.E.BYPASS.LTC128B.128 [R190+0x1000], [R4.64] ;  /* 0x0100000004beafae */ /* 0x0003e8000b901d46 */
        /* <DEDUP_REMOVED lines=13> */
[----:B-1----:R-:W-:-:S04]  /*2300*/  LEA R2, P0, R0, c[0x0][0x160], 0x1 ;  /* 0x0000580000027a11 */ /* 0x002fc800078008ff */
[----:B------:R-:W-:-:S05]  /*2310*/  LEA.HI.X R3, R0, c[0x0][0x164], R6, 0x1, P0 ;  /* 0x0000590000037a11 */ /* 0x000fca00000f0c06 */
[----:B------:R-:W-:Y:S01]  /*2320*/  @!PT LDS RZ, [RZ] ;  /* 0x00000000fffff984 */ /* 0x000fe20000000800 */
[----:B------:R-:W-:Y:S01]  /*2330*/  @!PT LDS RZ, [RZ] ;  /* 0x00000000fffff984 */ /* 0x000fe20000000800 */
[----:B------:R-:W-:Y:S01]  /*2340*/  @!PT LDS RZ, [RZ] ;  /* 0x00000000fffff984 */ /* 0x000fe20000000800 */
[----:B------:R1:W-:Y:S04]  /*2350*/  LDGSTS.E.BYPASS.LTC128B.128 [R190+0x5000], [R2.64+0x100] ;  /* 0x0500010002be7fae */ /* 0x0003e8000b901d46 */
.L_x_266:
[----:B------:R-:W-:Y:S05]  /*2360*/  BSYNC B0 ;  /* 0x0000000000007941 */ /* 0x000fea0003800000 */
.L_x_264:
[----:B-12---:R-:W2:Y:S04]  /*2370*/  LDL R2, [R1] ;  /* 0x0000000001027983 */ /* 0x006ea80000100800 */
[----:B---3--:R-:W3:Y:S01]  /*2380*/  LDL R3, [R1+0x10] ;  /* 0x0000100001037983 */ /* 0x008ee20000100800 */
[----:B------:R-:W-:-:S05]  /*2390*/  IMAD R11, R234, -0x40, R193 ;  /* 0xffffffc0ea0b7824 */ /* 0x000fca00078e02c1 */
[----:B------:R-:W-:Y:S01]  /*23a0*/  ISETP.GE.AND P6, PT, R233, R11, PT ;  /* 0x0000000be900720c */ /* 0x000fe20003fc6270 */
[----:B------:R-:W-:Y:S01]  /*23b0*/  IMAD.MOV.U32 R202, RZ, RZ, 0x7f800000 ;  /* 0x7f800000ffca7424 */ /* 0x000fe200078e00ff */
[----:B------:R-:W-:-:S11]  /*23c0*/  MOV R203, 0x7f800000 ;  /* 0x7f80000000cb7802 */ /* 0x000fd60000000f00 */
[----:B------:R1:W-:Y:S04]  /*23d0*/  @P6 STS.128 [R191+0x12000], RZ ;  /* 0x012000ffbf006388 */ /* 0x0003e80000000c00 */
[----:B------:R1:W-:Y:S04]  /*23e0*/  @P6 STS.128 [R191+0x14000], RZ ;  /* 0x014000ffbf006388 */ /* 0x0003e80000000c00 */
[----:B------:R1:W-:Y:S01]  /*23f0*/  @P6 STS.128 [R191+0x16000], RZ ;  /* 0x016000ffbf006388 */ /* 0x0003e20000000c00 */
[----:B------:R-:W-:Y:S01]  /*2400*/  BSSY B0, `(.L_x_267) ;  /* 0x0000033000007945 */ /* 0x000fe20003800000 */
[----:B--2---:R-:W-:Y:S01]  /*2410*/  SHF.R.S32.HI R0, RZ, 0x1f, R2 ;  /* 0x0000001fff007819 */ /* 0x004fe20000011402 */
[C---:B------:R-:W-:Y:S01]  /*2420*/  IMAD.SHL.U32 R230, R2.reuse, 0x4, RZ ;  /* 0x0000000402e67824 */ /* 0x040fe200078e00ff */
[----:B------:R-:W-:-:S02]  /*2430*/  ISETP.GE.AND P2, PT, R2, R10, PT ;  /* 0x0000000a0200720c */ /* 0x000fc40003f46270 */
[----:B---3--:R-:W-:Y:S02]  /*2440*/  ISETP.GE.AND P1, PT, R3, R10, PT ;  /* 0x0000000a0300720c */ /* 0x008fe40003f26270 */
[----:B------:R-:W-:Y:S02]  /*2450*/  SHF.L.U64.HI R229, R2, 0x2, R0 ;  /* 0x0000000202e57819 */ /* 0x000fe40000010200 */
[----:B------:R-:W-:-:S04]  /*2460*/  IADD3 R2, P0, R230, R209, RZ ;  /* 0x000000d1e6027210 */ /* 0x000fc80007f1e0ff */
[----:B------:R-:W-:Y:S01]  /*2470*/  IADD3.X R3, R229, R208, RZ, P0, !PT ;  /* 0x000000d0e5037210 */ /* 0x000fe200007fe4ff */
[----:B------:R-:W-:-:S04]  /*2480*/  IMAD R0, R250, c[0x0][0x198], RZ ;  /* 0x00006600fa007a24 */ /* 0x000fc800078e02ff */
[----:B------:R2:W5:Y:S04]  /*2490*/  @!P2 LDG.E R202, [R2.64] ;  /* 0x0000000602caa981 */ /* 0x000568000c1e1900 */
[----:B------:R2:W5:Y:S01]  /*24a0*/  @!P1 LDG.E R203, [R2.64+0x20] ;  /* 0x0000200602cb9981 */ /* 0x000562000c1e1900 */
[C---:B------:R-:W-:Y:S02]  /*24b0*/  IMAD R0, R242.reuse, c[0x0][0x19c], R0 ;  /* 0x00006700f2007a24 */ /* 0x040fe400078e0200 */
[----:B--2---:R-:W-:-:S05]  /*24c0*/  IMAD.WIDE.U32 R2, R242, c[0x0][0x198], R200 ;  /* 0x00006600f2027a25 */ /* 0x004fca00078e00c8 */
[----:B------:R-:W-:-:S04]  /*24d0*/  IADD3 R4, P0, R24, R2, RZ ;  /* 0x0000000218047210 */ /* 0x000fc80007f1e0ff */
[----:B------:R-:W-:Y:S01]  /*24e0*/  IADD3.X R5, R25, R3, R0, P0, !PT ;  /* 0x0000000319057210 */ /* 0x000fe200007fe400 */
[----:B------:R-:W-:-:S04]  /*24f0*/  IMAD R0, R21, c[0x0][0x1b0], RZ ;  /* 0x00006c0015007a24 */ /* 0x000fc800078e02ff */
[C---:B------:R-:W-:Y:S02]  /*2500*/  IMAD R0, R12.reuse, c[0x0][0x1b4], R0 ;  /* 0x00006d000c007a24 */ /* 0x040fe400078e0200 */
[----:B------:R-:W-:-:S04]  /*2510*/  IMAD.WIDE.U32 R4, R12, c[0x0][0x1b0], R4 ;  /* 0x00006c000c047a25 */ /* 0x000fc800078e0004 */
[----:B------:R-:W-:Y:S01]  /*2520*/  IMAD.IADD R10, R5, 0x1, R0 ;  /* 0x00000001050a7824 */ /* 0x000fe200078e0200 */
[----:B------:R-:W-:Y:S05]  /*2530*/  @P6 BRA `(.L_x_268) ;  /* 0x000001f000006947 */ /* 0x000fea0003800000 */
[----:B-1----:R-:W-:Y:S01]  /*2540*/  ISETP.GE.AND P4, PT, R200, c[0x0][0x220], PT ;  /* 0x00008800c8007a0c */ /* 0x002fe20003f86270 */
[----:B------:R-:W-:Y:S01]  /*2550*/  IMAD R0, R32, c[0x0][0x198], RZ ;  /* 0x0000660020007a24 */ /* 0x000fe200078e02ff */
[----:B------:R-:W-:Y:S01]  /*2560*/  ISETP.GE.AND P2, PT, R210, c[0x0][0x220], PT ;  /* 0x00008800d2007a0c */ /* 0x000fe20003f46270 */
[----:B------:R-:W-:Y:S01]  /*2570*/  IMAD.MOV.U32 R2, RZ, RZ, R4 ;  /* 0x000000ffff027224 */ /* 0x000fe200078e0004 */
[----:B------:R-:W-:Y:S01]  /*2580*/  ISETP.GE.AND P0, PT, R211, c[0x0][0x220], PT ;  /* 0x00008800d3007a0c */ /* 0x000fe20003f06270 */
[----:B------:R-:W-:Y:S02]  /*2590*/  IMAD.MOV.U32 R3, RZ, RZ, R10 ;  /* 0x000000ffff037224 */ /* 0x000fe400078e000a */
[C---:B------:R-:W-:Y:S02]  /*25a0*/  IMAD R0, R233.reuse, c[0x0][0x19c], R0 ;  /* 0x00006700e9007a24 */ /* 0x040fe400078e0200 */
[----:B------:R-:W-:-:S04]  /*25b0*/  IMAD.WIDE.U32 R2, R233, c[0x0][0x198], R2 ;  /* 0x00006600e9027a25 */ /* 0x000fc800078e0002 */
[----:B------:R-:W-:Y:S01]  /*25c0*/  IMAD.IADD R0, R3, 0x1, R0 ;  /* 0x0000000103007824 */ /* 0x000fe200078e0200 */
[C---:B------:R-:W-:Y:S01]  /*25d0*/  @!P4 LEA R8, P5, R2.reuse, c[0x0][0x168], 0x1 ;  /* 0x00005a000208ca11 */ /* 0x040fe200078a08ff */
[----:B------:R1:W-:Y:S01]  /*25e0*/  @P4 STS.128 [R191+0x12000], RZ ;  /* 0x012000ffbf004388 */ /* 0x0003e20000000c00 */
        /* <DEDUP_REMOVED lines=20> */
.L_x_268:
[----:B-1----:R-:W-:Y:S05]  /*2730*/  BSYNC B0 ;  /* 0x0000000000007941 */ /* 0x002fea0003800000 */
.L_x_267:
[----:B------:R-:W-:Y:S01]  /*2740*/  ISETP.GE.AND P5, PT, R14, R11, PT ;  /* 0x0000000b0e00720c */ /* 0x000fe20003fa6270 */
[----:B------:R-:W-:-:S12]  /*2750*/  BSSY B0, `(.L_x_269) ;  /* 0x0000025000007945 */ /* 0x000fd80003800000 */
[----:B------:R1:W-:Y:S04]  /*2760*/  @P5 STS.128 [R191+0x13000], RZ ;  /* 0x013000ffbf005388 */ /* 0x0003e80000000c00 */
[----:B------:R1:W-:Y:S04]  /*2770*/  @P5 STS.128 [R191+0x15000], RZ ;  /* 0x015000ffbf005388 */ /* 0x0003e80000000c00 */
[----:B------:R1:W-:Y:S01]  /*2780*/  @P5 STS.128 [R191+0x17000], RZ ;  /* 0x017000ffbf005388 */ /* 0x0003e20000000c00 */
[----:B------:R-:W-:Y:S05]  /*2790*/  @P5 BRA `(.L_x_270) ;  /* 0x0000020000005947 */ /* 0x000fea0003800000 */
[----:B------:R-:W-:Y:S01]  /*27a0*/  IADD3 R0, P0, R233, 0x20, RZ ;  /* 0x00000020e9007810 */ /* 0x000fe20007f1e0ff */
        /* <DEDUP_REMOVED lines=8> */
[----:B------:R-:W-:Y:S01]  /*2830*/  @!P4 LEA R4, P1, R6, c[0x0][0x168], 0x1 ;  /* 0x00005a000604ca11 */ /* 0x000fe200078208ff */
[----:B------:R2:W-:Y:S02]  /*2840*/  @P4 STS.128 [R191+0x13000], RZ ;  /* 0x013000ffbf004388 */ /* 0x0005e40000000c00 */
[----:B------:R-:W-:-:S05]  /*2850*/  IMAD.IADD R0, R7, 0x1, R0 ;  /* 0x0000000107007824 */ /* 0x000fca00078e0200 */
[C---:B------:R-:W-:Y:S02]  /*2860*/  @!P4 LEA.HI.X R5, R6.reuse, c[0x0][0x16c], R0, 0x1, P1 ;  /* 0x00005b000605ca11 */ /* 0x040fe400008f0c00 */
[----:B------:R-:W-:-:S03]  /*2870*/  @!P2 LEA R2, P1, R6, c[0x0][0x168], 0x1 ;  /* 0x00005a000602aa11 */ /* 0x000fc600078208ff */
[----:B------:R-:W-:Y:S01]  /*2880*/  @!PT LDS RZ, [RZ] ;  /* 0x00000000fffff984 */ /* 0x000fe20000000800 */
[----:B------:R-:W-:Y:S01]  /*2890*/  @!PT LDS RZ, [RZ] ;  /* 0x00000000fffff984 */ /* 0x000fe20000000800 */
[----:B------:R-:W-:Y:S01]  /*28a0*/  @!PT LDS RZ, [RZ] ;  /* 0x00000000fffff984 */ /* 0x000fe20000000800 */
[----:B------:R2:W-:Y:S01]  /*28b0*/  @!P4 LDGSTS.E.BYPASS.LTC128B.128 [R191+0x13000], [R4.64] ;  /* 0x1300000004bfcfae */ /* 0x0005e2000b901d46 */
[----:B------:R-:W-:-:S03]  /*28c0*/  @!P2 LEA.HI.X R3, R6, c[0x0][0x16c], R0, 0x1, P1 ;  /* 0x00005b000603aa11 */ /* 0x000fc600008f0c00 */
[----:B------:R2:W-:Y:S04]  /*28d0*/  @P2 STS.128 [R191+0x15000], RZ ;  /* 0x015000ffbf002388 */ /* 0x0005e80000000c00 */
        /* <DEDUP_REMOVED lines=12> */
.L_x_270:
[----:B------:R-:W-:Y:S05]  /*29a0*/  BSYNC B0 ;  /* 0x0000000000007941 */ /* 0x000fea0003800000 */
.L_x_269:
[----:B------:R3:W-:Y:S01]  /*29b0*/  @P6 STS.128 [R191+0x18000], RZ ;  /* 0x018000ffbf006388 */ /* 0x0007e20000000c00 */
[----:B--2---:R-:W-:Y:S01]  /*29c0*/  IMAD.WIDE.U32 R2, R242, c[0x0][0x1a0], R200 ;  /* 0x00006800f2027a25 */ /* 0x004fe200078e00c8 */
[----:B------:R-:W-:Y:S02]  /*29d0*/  BSSY B0, `(.L_x_271) ;  /* 0x000002b000007945 */ /* 0x000fe40003800000 */
[----:B------:R3:W-:Y:S01]  /*29e0*/  @P6 STS.128 [R191+0x1a000], RZ ;  /* 0x01a000ffbf006388 */ /* 0x0007e20000000c00 */
[----:B------:R-:W-:Y:S01]  /*29f0*/  IMAD R0, R250, c[0x0][0x1a0], RZ ;  /* 0x00006800fa007a24 */ /* 0x000fe200078e02ff */
[----:B------:R-:W-:Y:S02]  /*2a00*/  IADD3 R4, P0, R27, R2, RZ ;  /* 0x000000021b047210 */ /* 0x000fe40007f1e0ff */
[----:B------:R3:W-:Y:S01]  /*2a10*/  @P6 STS.128 [R191+0x1c000], RZ ;  /* 0x01c000ffbf006388 */ /* 0x0007e20000000c00 */
[----:B------:R-:W-:-:S05]  /*2a20*/  IMAD R0, R242, c[0x0][0x1a4], R0 ;  /* 0x00006900f2007a24 */ /* 0x000fca00078e0200 */
[----:B------:R-:W-:Y:S01]  /*2a30*/  IADD3.X R5, R28, R3, R0, P0, !PT ;  /* 0x000000031c057210 */ /* 0x000fe200007fe400 */
[----:B------:R-:W-:-:S04]  /*2a40*/  IMAD R0, R21, c[0x0][0x1b8], RZ ;  /* 0x00006e0015007a24 */ /* 0x000fc800078e02ff */
[C---:B------:R-:W-:Y:S02]  /*2a50*/  IMAD R0, R12.reuse, c[0x0][0x1bc], R0 ;  /* 0x00006f000c007a24 */ /* 0x040fe400078e0200 */
[----:B------:R-:W-:-:S05]  /*2a60*/  IMAD.WIDE.U32 R4, R12, c[0x0][0x1b8], R4 ;  /* 0x00006e000c047a25 */ /* 0x000fca00078e0004 */
[----:B------:R-:W-:Y:S01]  /*2a70*/  IADD3 R10, R5, R0, RZ ;  /* 0x00000000050a7210 */ /* 0x000fe20007ffe0ff */
[----:B------:R-:W-:Y:S05]  /*2a80*/  @P6 BRA `(.L_x_272) ;  /* 0x000001f000006947 */ /* 0x000fea0003800000 */
[----:B------:R-:W-:Y:S01]  /*2a90*/  ISETP.GE.AND P4, PT, R200, c[0x0][0x220], PT ;  /* 0x00008800c8007a0c */ /* 0x000fe20003f86270 */
        /* <DEDUP_REMOVED lines=30> */
.L_x_272:
[----:B------:R-:W-:Y:S05]  /*2c80*/  BSYNC B0 ;  /* 0x0000000000007941 */ /* 0x000fea0003800000 */
.L_x_271:
[----:B------:R1:W-:Y:S01]  /*2c90*/  @P5 STS.128 [R191+0x19000], RZ ;  /* 0x019000ffbf005388 */ /* 0x0003e20000000c00 */
[----:B------:R-:W-:Y:S03]  /*2ca0*/  BSSY B0, `(.L_x_273) ;  /* 0x0000024000007945 */ /* 0x000fe60003800000 */
        /* <DEDUP_REMOVED lines=9> */
[----:B--2---:R-:W-:-:S04]  /*2d40*/  IMAD.WIDE.U32 R6, R0, c[0x0][0x1a0], R4 ;  /* 0x0000680000067a25 */ /* 0x004fc800078e0004 */
[----:B------:R-:W-:-:S04]  /*2d50*/  IMAD R2, R2, c[0x0][0x1a0], RZ ;  /* 0x0000680002027a24 */ /* 0x000fc800078e02ff */
[----:B------:R-:W-:Y:S01]  /*2d60*/  IMAD R0, R0, c[0x0][0x1a4], R2 ;  /* 0x0000690000007a24 */ /* 0x000fe200078e0202 */
[C---:B------:R-:W-:Y:S01]  /*2d70*/  @!P4 LEA R4, P5, R6.reuse, c[0x0][0x170], 0x1 ;  /* 0x00005c000604ca11 */ /* 0x040fe200078a08ff */
[----:B------:R2:W-:Y:S01]  /*2d80*/  @P4 STS.128 [R191+0x19000], RZ ;  /* 0x019000ffbf004388 */ /* 0x0005e20000000c00 */
[----:B------:R-:W-:Y:S01]  /*2d90*/  @!P2 LEA R2, P1, R6, c[0x0][0x170], 0x1 ;  /* 0x00005c000602aa11 */ /* 0x000fe200078208ff */
[----:B------:R-:W-:-:S05]  /*2da0*/  IMAD.IADD R0, R7, 0x1, R0 ;  /* 0x0000000107007824 */ /* 0x000fca00078e0200 */
        /* <DEDUP_REMOVED lines=19> */
.L_x_274:
[----:B------:R-:W-:Y:S05]  /*2ee0*/  BSYNC B0 ;  /* 0x0000000000007941 */ /* 0x000fea0003800000 */
.L_x_273:
[----:B--2---:R-:W2:Y:S01]  /*2ef0*/  LDL R2, [R1+0xc] ;  /* 0x00000c0001027983 */ /* 0x004ea20000100800 */
[----:B------:R-:W-:Y:S01]  /*2f00*/  IADD3 R0, R242, 0x40, RZ ;  /* 0x00000040f2007810 */ /* 0x000fe20007ffe0ff */
[----:B------:R-:W-:Y:S01]  /*2f10*/  IMAD.MOV.U32 R180, RZ, RZ, 0x40 ;  /* 0x00000040ffb47424 */ /* 0x000fe200078e00ff */
[----:B------:R-:W-:Y:S01]  /*2f20*/  SHF.L.U32 R176, R187, 0x1, RZ ;  /* 0x00000001bbb07819 */ /* 0x000fe200000006ff */
[----:B------:R-:W0:Y:S01]  /*2f30*/  LDGDEPBAR ;  /* 0x00000000000079af */ /* 0x000e220000000000 */
[----:B------:R-:W-:Y:S01]  /*2f40*/  IMAD.MOV.U32 R192, RZ, RZ, R190 ;  /* 0x000000ffffc07224 */ /* 0x000fe200078e00be */
        /* <DEDUP_REMOVED lines=48> */
[----:B--2---:R-:W-:-:S02]  /*3250*/  R2P PR, R2, 0x6 ;  /* 0x0000000602007804 */ /* 0x004fc40000000000 */
[----:B------:R-:W-:Y:S02]  /*3260*/  ISETP.GE.AND P0, PT, R0, R193, PT ;  /* 0x000000c10000720c */ /* 0x000fe40003f06270 */
[----:B------:R-:W-:Y:S02]  /*3270*/  IADD3 R0, R186, 0x3000, RZ ;  /* 0x00003000ba007810 */ /* 0x000fe40007ffe0ff */
[----:B------:R-:W-:Y:S02]  /*3280*/  IADD3 R2, R187, 0x3000, RZ ;  /* 0x00003000bb027810 */ /* 0x000fe40007ffe0ff */
[----:B------:R-:W-:Y:S02]  /*3290*/  SEL R0, R0, R186, !P3 ;  /* 0x000000ba00007207 */ /* 0x000fe40005800000 */
[----:B------:R-:W-:Y:S02]  /*32a0*/  SEL R2, R2, R187, !P3 ;  /* 0x000000bb02027207 */ /* 0x000fe40005800000 */
[----:B------:R-:W-:Y:S01]  /*32b0*/  SEL R185, R185, 0xffffffe0, !P1 ;  /* 0xffffffe0b9b97807 */ /* 0x000fe20004800000 */
[----:B------:R-:W-:Y:S01]  /*32c0*/  IMAD.SHL.U32 R168, R0, 0x2, RZ ;  /* 0x0000000200a87824 */ /* 0x000fe200078e00ff */
[----:B------:R-:W-:Y:S01]  /*32d0*/  SHF.L.U32 R175, R2, 0x1, RZ ;  /* 0x0000000102af7819 */ /* 0x000fe200000006ff */
[----:B------:R-:W-:Y:S01]  /*32e0*/  IMAD.MOV.U32 R0, RZ, RZ, c[0x0][0x22c] ;  /* 0x00008b00ff007624 */ /* 0x000fe200078e00ff */
[----:B------:R-:W-:Y:S01]  /*32f0*/  SEL R180, R180, 0xffffffc0, !P2 ;  /* 0xffffffc0b4b47807 */ /* 0x000fe20005000000 */
[----:B------:R-:W-:Y:S01]  /*3300*/  IMAD.IADD R182, R181, 0x1, R185 ;  /* 0x00000001b5b67824 */ /* 0x000fe200078e02b9 */
[----:B------:R-:W-:Y:S01]  /*3310*/  IADD3 R177, R185, R176, RZ ;  /* 0x000000b0b9b17210 */ /* 0x000fe20007ffe0ff */
[----:B------:R-:W-:-:S02]  /*3320*/  IMAD R0, R0, c[0x0][0x1c0], RZ ;  /* 0x0000700000007a24 */ /* 0x000fc400078e02ff */
[----:B------:R-:W-:Y:S01]  /*3330*/  IMAD.IADD R183, R181, 0x1, R180 ;  /* 0x00000001b5b77824 */ /* 0x000fe200078e02b4 */
[----:B------:R-:W-:Y:S01]  /*3340*/  IADD3 R178, R180, R177, RZ ;  /* 0x000000b1b4b27210 */ /* 0x000fe20007ffe0ff */
[C---:B------:R-:W-:Y:S01]  /*3350*/  IMAD.SHL.U32 R231, R0.reuse, 0x10, RZ ;  /* 0x0000001000e77824 */ /* 0x040fe200078e00ff */
[C---:B------:R-:W-:Y:S01]  /*3360*/  LEA R252, -R0.reuse, RZ, 0x6 ;  /* 0x000000ff00fc7211 */ /* 0x040fe200078e31ff */
[----:B------:R-:W-:Y:S02]  /*3370*/  IMAD.SHL.U32 R198, R0, 0x8, RZ ;  /* 0x0000000800c67824 */ /* 0x000fe400078e00ff */
[C---:B------:R-:W-:Y:S01]  /*3380*/  IMAD.IADD R179, R180.reuse, 0x1, R176 ;  /* 0x00000001b4b37824 */ /* 0x040fe200078e02b0 */
[C---:B------:R-:W-:Y:S01]  /*3390*/  IADD3 R245, R231.reuse, 0x80, RZ ;  /* 0x00000080e7f57810 */ /* 0x040fe20007ffe0ff */
[----:B------:R-:W-:Y:S01]  /*33a0*/  IMAD.IADD R184, R180, 0x1, R182 ;  /* 0x00000001b4b87824 */ /* 0x000fe200078e02b6 */
[C---:B------:R-:W-:Y:S01]  /*33b0*/  IADD3 R248, R231.reuse, 0x20, RZ ;  /* 0x00000020e7f87810 */ /* 0x040fe20007ffe0ff */
[----:B------:R-:W-:Y:S01]  /*33c0*/  IMAD R251, R0, 0x38, RZ ;  /* 0x0000003800fb7824 */ /* 0x000fe200078e02ff */
[C---:B------:R-:W-:Y:S01]  /*33d0*/  IADD3 R244, R231.reuse, 0xa0, RZ ;  /* 0x000000a0e7f47810 */ /* 0x040fe20007ffe0ff */
[C---:B------:R-:W-:Y:S01]  /*33e0*/  IMAD.IADD R238, R198.reuse, 0x1, R245 ;  /* 0x00000001c6ee7824 */ /* 0x040fe200078e02f5 */
[C---:B------:R-:W-:Y:S01]  /*33f0*/  IADD3 R247, R231.reuse, 0x40, RZ ;  /* 0x00000040e7f77810 */ /* 0x040fe20007ffe0ff */
[C---:B------:R-:W-:Y:S01]  /*3400*/  IMAD.IADD R241, R198.reuse, 0x1, R248 ;  /* 0x00000001c6f17824 */ /* 0x040fe200078e02f8 */
[----:B------:R-:W-:Y:S01]  /*3410*/  IADD3 R246, R231, 0x60, RZ ;  /* 0x00000060e7f67810 */ /* 0x000fe20007ffe0ff */
[C---:B------:R-:W-:Y:S01]  /*3420*/  IMAD.IADD R237, R198.reuse, 0x1, R244 ;  /* 0x00000001c6ed7824 */ /* 0x040fe200078e02f4 */
[C---:B------:R-:W-:Y:S01]  /*3430*/  IADD3 R3, R198.reuse, R238, RZ ;  /* 0x000000eec6037210 */ /* 0x040fe20007ffe0ff */
[C---:B------:R-:W-:Y:S01]  /*3440*/  IMAD.IADD R240, R198.reuse, 0x1, R247 ;  /* 0x00000001c6f07824 */ /* 0x040fe200078e02f7 */
[C---:B------:R-:W-:Y:S01]  /*3450*/  IADD3 R239, R198.reuse, R246, RZ ;  /* 0x000000f6c6ef7210 */ /* 0x040fe20007ffe0ff */
[C---:B------:R-:W-:Y:S01]  /*3460*/  IMAD.IADD R2, R198.reuse, 0x1, R237 ;  /* 0x00000001c6027824 */ /* 0x040fe200078e02ed */
[C---:B------:R-:W-:Y:S01]  /*3470*/  IADD3 R6, R198.reuse, R241, RZ ;  /* 0x000000f1c6067210 */ /* 0x040fe20007ffe0ff */
[----:B------:R-:W-:-:S02]  /*3480*/  IMAD.IADD R5, R198, 0x1, R240 ;  /* 0x00000001c6057824 */ /* 0x000fc400078e02f0 */
[C---:B------:R-:W-:Y:S01]  /*3490*/  IMAD.IADD R4, R198.reuse, 0x1, R239 ;  /* 0x00000001c6047824 */ /* 0x040fe200078e02ef */
[C---:B------:R-:W-:Y:S01]  /*34a0*/  IADD3 R215, R198.reuse, R2, RZ ;  /* 0x00000002c6d77210 */ /* 0x040fe20007ffe0ff */
[C---:B------:R-:W-:Y:S01]  /*34b0*/  IMAD.IADD R217, R198.reuse, 0x1, R3 ;  /* 0x00000001c6d97824 */ /* 0x040fe200078e0203 */
[C---:B------:R-:W-:Y:S01]  /*34c0*/  IADD3 R221, R198.reuse, R5, RZ ;  /* 0x00000005c6dd7210 */ /* 0x040fe20007ffe0ff */
[C---:B------:R-:W-:Y:S02]  /*34d0*/  IMAD.IADD R223, R198.reuse, 0x1, R6 ;  /* 0x00000001c6df7824 */ /* 0x040fe400078e0206 */
        /* <DEDUP_REMOVED lines=9> */
[C---:B------:R-:W-:Y:S01]  /*3570*/  IMAD.IADD R225, R198.reuse, 0x1, R216 ;  /* 0x00000001c6e17824 */ /* 0x040fe200078e02d8 */
[----:B------:R-:W-:Y:S02]  /*3580*/  IADD3 R224, R198, R214, RZ ;  /* 0x000000d6c6e07210 */ /* 0x000fe40007ffe0ff */
.L_x_277:
[----:B------:R-:W0:Y:S01]  /*3590*/  LDGDEPBAR ;  /* 0x00000000000079af */ /* 0x000e220000000000 */
[C---:B------:R-:W-:Y:S02]  /*35a0*/  IADD3 R0, R175.reuse, R185, RZ ;  /* 0x000000b9af007210 */ /* 0x040fe40007ffe0ff */
[-C--:B------:R-:W-:Y:S02]  /*35b0*/  IADD3 R2, R175, R180.reuse, RZ ;  /* 0x000000b4af027210 */ /* 0x080fe40007ffe0ff */
[----:B------:R-:W-:Y:S02]  /*35c0*/  IADD3 R3, R0, R180, RZ ;  /* 0x000000b400037210 */ /* 0x000fe40007ffe0ff */
[C---:B-----5:R-:W-:Y:S02]  /*35d0*/  FSETP.NEU.FTZ.AND P1, PT, R202.reuse, -INF , PT ;  /* 0xff800000ca00780b */ /* 0x060fe40003f3d000 */
[----:B------:R-:W-:Y:S01]  /*35e0*/  ISETP.GE.AND P6, PT, R199, 0x1, PT ;  /* 0x00000001c700780c */ /* 0x000fe20003fc6270 */
[----:B------:R-:W-:Y:S04]  /*35f0*/  DEPBAR.LE SB0, 0x0 ;  /* 0x000080000000791a */ /* 0x000fe80000000000 */
[----:B------:R-:W-:Y:S06]  /*3600*/  BAR.SYNC.DEFER_BLOCKING 0x0 ;  /* 0x0000000000007b1d */ /* 0x000fec0000010000 */
[----:B------:R-:W-:Y:S05]  /*3610*/  LDSM.16.M88.4 R16, [R175] ;  /* 0x00000000af10783b */ /* 0x000fea0000000200 */
[----:B------:R-:W2:Y:S05]  /*3620*/  LDSM.16.M88.4 R8, [R169+0x12000] ;  /* 0x01200000a908783b */ /* 0x000eaa0000000200 */
[----:B------:R-:W1:Y:S05]  /*3630*/  LDSM.16.M88.4 R68, [R169+0x12800] ;  /* 0x01280000a944783b */ /* 0x000e6a0000000200 */
[----:B------:R-:W-:Y:S05]  /*3640*/  LDSM.16.M88.4 R72, [R0] ;  /* 0x000000000048783b */ /* 0x000fea0000000200 */
[----:B------:R-:W3:Y:S05]  /*3650*/  LDSM.16.M88.4 R76, [R170+0x12000] ;  /* 0x01200000aa4c783b */ /* 0x000eea0000000200 */
[----:B------:R-:W4:Y:S05]  /*3660*/  LDSM.16.M88.4 R80, [R170+0x12800] ;  /* 0x01280000aa50783b */ /* 0x000f2a0000000200 */
[----:B------:R-:W-:Y:S05]  /*3670*/  LDSM.16.M88.4 R84, [R2] ;  /* 0x000000000254783b */ /* 0x000fea0000000200 */
[----:B------:R-:W3:Y:S05]  /*3680*/  LDSM.16.M88.4 R88, [R172+0x12000] ;  /* 0x01200000ac58783b */ /* 0x000eea0000000200 */
[----:B------:R-:W-:Y:S01]  /*3690*/  LDSM.16.M88.4 R92, [R171+0x12000] ;  /* 0x01200000ab5c783b */ /* 0x000fe20000000200 */
[C---:B--2---:R-:W-:Y:S04]  /*36a0*/  HMMA.16816.F32.BF16 R4, R16.reuse, R8, RZ ;  /* 0x000000081004723c */ /* 0x044fe800000418ff */
[----:B------:R-:W-:Y:S04]  /*36b0*/  LDSM.16.M88.4 R96, [R170+0x16000] ;  /* 0x01600000aa60783b */ /* 0x000fe80000000200 */
[C---:B------:R-:W-:Y:S08]  /*36c0*/  HMMA.16816.F32.BF16 R8, R16.reuse, R10, RZ ;  /* 0x0000000a1008723c */ /* 0x040ff000000418ff */
[C---:B-1----:R-:W-:Y:S08]  /*36d0*/  HMMA.16816.F32.BF16 R12, R16.reuse, R68, RZ ;  /* 0x00000044100c723c */ /* 0x042ff000000418ff */
[----:B------:R-:W-:Y:S01]  /*36e0*/  HMMA.16816.F32.BF16 R16, R16, R70, RZ ;  /* 0x000000461010723c */ /* 0x000fe200000418ff */
[----:B------:R-:W1:Y:S07]  /*36f0*/  LDSM.16.M88.4 R68, [R172+0x12800] ;  /* 0x01280000ac44783b */ /* 0x000e6e0000000200 */
[C---:B---3--:R-:W-:Y:S08]  /*3700*/  HMMA.16816.F32.BF16 R4, R72.reuse, R76, R4 ;  /* 0x0000004c4804723c */ /* 0x048ff00000041804 */
[C---:B------:R-:W-:Y:S01]  /*3710*/  HMMA.16816.F32.BF16 R8, R72.reuse, R78, R8 ;  /* 0x0000004e4808723c */ /* 0x040fe20000041808 */
[----:B------:R-:W2:Y:S07]  /*3720*/  LDSM.16.M88.4 R76, [R3] ;  /* 0x00000000034c783b */ /* 0x000eae0000000200 */
[C---:B----4-:R-:W-:Y:S08]  /*3730*/  HMMA.16816.F32.BF16 R12, R72.reuse, R80, R12 ;  /* 0x00000050480c723c */ /* 0x050ff0000004180c */
[----:B------:R-:W-:Y:S01]  /*3740*/  HMMA.16816.F32.BF16 R16, R72, R82, R16 ;  /* 0x000000524810723c */ /* 0x000fe20000041810 */
[----:B------:R-:W3:Y:S05]  /*3750*/  LDSM.16.M88.4 R72, [R171+0x12800] ;  /* 0x01280000ab48783b */ /* 0x000eea0000000200 */
[----:B------:R-:W-:Y:S02]  /*3760*/  LDSM.16.M88.4 R80, [R175+0x2000] ;  /* 0x00200000af50783b */ /* 0x000fe40000000200 */
[C---:B------:R-:W-:Y:S08]  /*3770*/  HMMA.16816.F32.BF16 R4, R84.reuse, R88, R4 ;  /* 0x000000585404723c */ /* 0x040ff00000041804 */
[C---:B------:R-:W-:Y:S01]  /*3780*/  HMMA.16816.F32.BF16 R8, R84.reuse, R90, R8 ;  /* 0x0000005a5408723c */ /* 0x040fe20000041808 */
[----:B------:R-:W4:Y:S07]  /*3790*/  LDSM.16.M88.4 R88, [R169+0x14000] ;  /* 0x01400000a958783b */ /* 0x000f2e0000000200 */
[C---:B-1----:R-:W-:Y:S08]  /*37a0*/  HMMA.16816.F32.BF16 R12, R84.reuse, R68, R12 ;  /* 0x00000044540c723c */ /* 0x042ff0000004180c */
[----:B------:R-:W-:Y:S01]  /*37b0*/  HMMA.16816.F32.BF16 R16, R84, R70, R16 ;  /* 0x000000465410723c */ /* 0x000fe20000041810 */
[----:B------:R-:W1:Y:S05]  /*37c0*/  LDSM.16.M88.4 R68, [R169+0x14800] ;  /* 0x01480000a944783b */ /* 0x000e6a0000000200 */
[----:B------:R-:W-:Y:S02]  /*37d0*/  LDSM.16.M88.4 R84, [R0+0x2000] ;  /* 0x002000000054783b */ /* 0x000fe40000000200 */
[C---:B--2---:R-:W-:Y:S08]  /*37e0*/  HMMA.16816.F32.BF16 R4, R76.reuse, R92, R4 ;  /* 0x0000005c4c04723c */ /* 0x044ff00000041804 */
[C---:B------:R-:W-:Y:S01]  /*37f0*/  HMMA.16816.F32.BF16 R8, R76.reuse, R94, R8 ;  /* 0x0000005e4c08723c */ /* 0x040fe20000041808 */
[----:B------:R-:W2:Y:S07]  /*3800*/  LDSM.16.M88.4 R92, [R170+0x14000] ;  /* 0x01400000aa5c783b */ /* 0x000eae0000000200 */
[C---:B---3--:R-:W-:Y:S08]  /*3810*/  HMMA.16816.F32.BF16 R12, R76.reuse, R72, R12 ;  /* 0x000000484c0c723c */ /* 0x048ff0000004180c */
[----:B------:R-:W-:Y:S01]  /*3820*/  HMMA.16816.F32.BF16 R16, R76, R74, R16 ;  /* 0x0000004a4c10723c */ /* 0x000fe20000041810 */
[----:B------:R-:W3:Y:S05]  /*3830*/  LDSM.16.M88.4 R72, [R170+0x14800] ;  /* 0x01480000aa48783b */ /* 0x000eea0000000200 */
[----:B------:R-:W-:Y:S02]  /*3840*/  LDSM.16.M88.4 R76, [R2+0x2000] ;  /* 0x00200000024c783b */ /* 0x000fe40000000200 */
[C---:B----4-:R-:W-:Y:S08]  /*3850*/  HMMA.16816.F32.BF16 R4, R80.reuse, R88, R4 ;  /* 0x000000585004723c */ /* 0x050ff00000041804 */
        /* <DEDUP_REMOVED lines=19> */
[----:B------:R-:W1:Y:S02]  /*3990*/  LDSM.16.M88.4 R76, [R0+0x4000] ;  /* 0x00400000004c783b */ /* 0x000e640000000200 */
[C---:B--2---:R-:W-:Y:S08]  /*39a0*/  HMMA.16816.F32.BF16 R4, R80.reuse, R92, R4 ;  /* 0x0000005c5004723c */ /* 0x044ff00000041804 */
[C---:B------:R-:W-:Y:S01]  /*39b0*/  HMMA.16816.F32.BF16 R8, R80.reuse, R94, R8 ;  /* 0x0000005e5008723c */ /* 0x040fe20000041808 */
[----:B------:R-:W-:Y:S07]  /*39c0*/  LDSM.16.M88.4 R92, [R172+0x16000] ;  /* 0x01600000ac5c783b */ /* 0x000fee0000000200 */
[C---:B---3--:R-:W-:Y:S08]  /*39d0*/  HMMA.16816.F32.BF16 R12, R80.reuse, R72, R12 ;  /* 0x00000048500c723c */ /* 0x048ff0000004180c */
[----:B------:R-:W-:Y:S01]  /*39e0*/  HMMA.16816.F32.BF16 R16, R80, R74, R16 ;  /* 0x0000004a5010723c */ /* 0x000fe20000041810 */
[----:B------:R-:W2:Y:S05]  /*39f0*/  LDSM.16.M88.4 R72, [R170+0x16800] ;  /* 0x01680000aa48783b */ /* 0x000eaa0000000200 */
[----:B------:R3:W2:Y:S02]  /*3a00*/  LDSM.16.M88.4 R80, [R2+0x4000] ;  /* 0x004000000250783b */ /* 0x0006a40000000200 */
[C---:B----4-:R-:W-:Y:S08]  /*3a10*/  HMMA.16816.F32.BF16 R4, R84.reuse, R88, R4 ;  /* 0x000000585404723c */ /* 0x050ff00000041804 */
[C---:B------:R-:W-:Y:S01]  /*3a20*/  HMMA.16816.F32.BF16 R8, R84.reuse, R90, R8 ;  /* 0x0000005a5408723c */ /* 0x040fe20000041808 */
[----:B------:R-:W-:Y:S07]  /*3a30*/  LDSM.16.M88.4 R88, [R171+0x16000] ;  /* 0x01600000ab58783b */ /* 0x000fee0000000200 */
[C---:B-1----:R-:W-:Y:S04]  /*3a40*/  HMMA.16816.F32.BF16 R12, R84.reuse, R68, R12 ;  /* 0x00000044540c723c */ /* 0x042fe8000004180c */
[----:B---3--:R-:W-:Y:S04]  /*3a50*/  FMUL.FTZ R2, R202, 1.4426950216293334961 ;  /* 0x3fb8aa3bca027820 */ /* 0x008fe80000410000 */
[----:B------:R-:W-:Y:S01]  /*3a60*/  HMMA.16816.F32.BF16 R16, R84, R70, R16 ;  /* 0x000000465410723c */ /* 0x000fe20000041810 */
[----:B------:R-:W1:Y:S03]  /*3a70*/  LDSM.16.M88.4 R68, [R172+0x16800] ;  /* 0x01680000ac44783b */ /* 0x000e660000000200 */
[----:B------:R-:W-:Y:S02]  /*3a80*/  FSEL R2, R2, RZ, P1 ;  /* 0x000000ff02027208 */ /* 0x000fe40000800000 */
[----:B------:R3:W4:Y:S01]  /*3a90*/  LDSM.16.M88.4 R84, [R3+0x4000] ;  /* 0x004000000354783b */ /* 0x0007220000000200 */
[----:B------:R-:W-:Y:S01]  /*3aa0*/  FSETP.NEU.FTZ.AND P1, PT, R203, -INF , PT ;  /* 0xff800000cb00780b */ /* 0x000fe20003f3d000 */
[C---:B------:R-:W-:Y:S08]  /*3ab0*/  HMMA.16816.F32.BF16 R4, R76.reuse, R96, R4 ;  /* 0x000000604c04723c */ /* 0x040ff00000041804 */
[C---:B------:R-:W-:Y:S08]  /*3ac0*/  HMMA.16816.F32.BF16 R8, R76.reuse, R98, R8 ;  /* 0x000000624c08723c */ /* 0x040ff00000041808 */
[C---:B--2---:R-:W-:Y:S04]  /*3ad0*/  HMMA.16816.F32.BF16 R12, R76.reuse, R72, R12 ;  /* 0x000000484c0c723c */ /* 0x044fe8000004180c */
[----:B---3--:R-:W-:Y:S04]  /*3ae0*/  @P0 LEA R3, R234, R243, 0x6 ;  /* 0x000000f3ea030211 */ /* 0x008fe800078e30ff */
[----:B------:R-:W-:Y:S03]  /*3af0*/  HMMA.16816.F32.BF16 R16, R76, R74, R16 ;  /* 0x0000004a4c10723c */ /* 0x000fe60000041810 */
[CC--:B------:R-:W-:Y:S02]  /*3b00*/  @P0 ISETP.GE.AND P2, PT, R3.reuse, R193.reuse, PT ;  /* 0x000000c10300020c */ /* 0x0c0fe40003f46270 */
[----:B------:R-:W-:Y:S03]  /*3b10*/  @P0 IADD3 R0, R3, 0x1, RZ ;  /* 0x0000000103000810 */ /* 0x000fe60007ffe0ff */
[C---:B------:R-:W-:Y:S05]  /*3b20*/  HMMA.16816.F32.BF16 R4, R80.reuse, R92, R4 ;  /* 0x0000005c5004723c */ /* 0x040fea0000041804 */
[-C--:B------:R-:W-:Y:S01]  /*3b30*/  @P0 ISETP.GE.AND P3, PT, R0, R193.reuse, PT ;  /* 0x000000c10000020c */ /* 0x080fe20003f66270 */
[----:B------:R-:W-:Y:S02]  /*3b40*/  FMUL.FTZ R0, R203, 1.4426950216293334961 ;  /* 0x3fb8aa3bcb007820 */ /* 0x000fe40000410000 */
[C---:B------:R-:W-:Y:S04]  /*3b50*/  HMMA.16816.F32.BF16 R8, R80.reuse, R94, R8 ;  /* 0x0000005e5008723c */ /* 0x040fe80000041808 */
[----:B------:R-:W-:Y:S04]  /*3b60*/  FSEL R0, R0, RZ, P1 ;  /* 0x000000ff00007208 */ /* 0x000fe80000800000 */
[C---:B-1----:R-:W-:Y:S08]  /*3b70*/  HMMA.16816.F32.BF16 R12, R80.reuse, R68, R12 ;  /* 0x00000044500c723c */ /* 0x042ff0000004180c */
[----:B------:R-:W-:Y:S01]  /*3b80*/  HMMA.16816.F32.BF16 R16, R80, R70, R16 ;  /* 0x000000465010723c */ /* 0x000fe20000041810 */
[----:B------:R-:W1:Y:S07]  /*3b90*/  LDSM.16.M88.4 R68, [R171+0x16800] ;  /* 0x01680000ab44783b */ /* 0x000e6e0000000200 */
[C---:B----4-:R-:W-:Y:S08]  /*3ba0*/  HMMA.16816.F32.BF16 R4, R84.reuse, R88, R4 ;  /* 0x000000585404723c */ /* 0x050ff00000041804 */
[C---:B------:R-:W-:Y:S11]  /*3bb0*/  HMMA.16816.F32.BF16 R8, R84.reuse, R90, R8 ;  /* 0x0000005a5408723c */ /* 0x040ff60000041808 */
[----:B------:R-:W-:Y:S05]  /*3bc0*/  @!UPT UIADD3 URZ, URZ, URZ, URZ ;  /* 0x0000003f3f3ff290 */ /* 0x000fea000fffe03f */
[----:B------:R-:W-:Y:S02]  /*3bd0*/  @P0 FSEL R4, R4, -INF , !P2 ;  /* 0xff80000004040808 */ /* 0x000fe40005000000 */
[----:B------:R-:W-:Y:S02]  /*3be0*/  @P0 FSEL R6, R6, -INF , !P2 ;  /* 0xff80000006060808 */ /* 0x000fe40005000000 */
[----:B------:R-:W-:Y:S01]  /*3bf0*/  @P0 FSEL R5, R5, -INF , !P3 ;  /* 0xff80000005050808 */ /* 0x000fe20005800000 */
[----:B------:R-:W-:Y:S01]  /*3c00*/  FFMA.FTZ R4, R4, c[0x0][0x23c], -R2 ;  /* 0x00008f0004047a23 */ /* 0x000fe20000010802 */
[----:B------:R-:W-:Y:S01]  /*3c10*/  @P0 FSEL R7, R7, -INF , !P3 ;  /* 0xff80000007070808 */ /* 0x000fe20005800000 */
[----:B------:R-:W-:Y:S01]  /*3c20*/  FFMA.FTZ R6, R6, c[0x0][0x23c], -R0 ;  /* 0x00008f0006067a23 */ /* 0x000fe20000010800 */
[C---:B-1----:R-:W-:Y:S01]  /*3c30*/  HMMA.16816.F32.BF16 R12, R84.reuse, R68, R12 ;  /* 0x00000044540c723c */ /* 0x042fe2000004180c */
[----:B------:R1:W-:Y:S02]  /*3c40*/  MUFU.EX2 R99, R4 ;  /* 0x0000000400637308 */ /* 0x0003e40000000800 */
[----:B------:R-:W-:Y:S02]  /*3c50*/  FFMA.FTZ R5, R5, c[0x0][0x23c], -R2 ;  /* 0x00008f0005057a23 */ /* 0x000fe40000010802 */
[----:B------:R-:W-:Y:S03]  /*3c60*/  FFMA.FTZ R7, R7, c[0x0][0x23c], -R0 ;  /* 0x00008f0007077a23 */ /* 0x000fe60000010800 */
[----:B------:R-:W-:Y:S03]  /*3c70*/  HMMA.16816.F32.BF16 R16, R84, R70, R16 ;  /* 0x000000465410723c */ /* 0x000fe60000041810 */
[----:B------:R-:W-:Y:S10]  /*3c80*/  MUFU.EX2 R149, R6 ;  /* 0x0000000600957308 */ /* 0x000ff40000000800 */
[----:B------:R-:W2:Y:S01]  /*3c90*/  MUFU.EX2 R98, R5 ;  /* 0x0000000500627308 */ /* 0x000ea20000000800 */
[C---:B-1----:R-:W-:Y:S04]  /*3ca0*/  @P0 IADD3 R4, R3.reuse, 0x8, RZ ;  /* 0x0000000803040810 */ /* 0x042fe80007ffe0ff */
[-C--:B------:R-:W-:Y:S02]  /*3cb0*/  @P0 ISETP.GE.AND P1, PT, R4, R193.reuse, PT ;  /* 0x000000c10400020c */ /* 0x080fe40003f26270 */
[C---:B------:R-:W-:Y:S03]  /*3cc0*/  @P0 IADD3 R4, R3.reuse, 0x9, RZ ;  /* 0x0000000903040810 */ /* 0x040fe60007ffe0ff */
[----:B------:R-:W-:Y:S01]  /*3cd0*/  MUFU.EX2 R148, R7 ;  /* 0x0000000700947308 */ /* 0x000fe20000000800 */
[----:B------:R-:W-:Y:S02]  /*3ce0*/  @P0 FSEL R8, R8, -INF , !P1 ;  /* 0xff80000008080808 */ /* 0x000fe40004800000 */
[-C--:B------:R-:W-:Y:S02]  /*3cf0*/  @P0 ISETP.GE.AND P2, PT, R4, R193.reuse, PT ;  /* 0x000000c10400020c */ /* 0x080fe40003f46270 */
[C---:B------:R-:W-:Y:S01]  /*3d00*/  @P0 IADD3 R4, R3.reuse, 0x10, RZ ;  /* 0x0000001003040810 */ /* 0x040fe20007ffe0ff */
[----:B------:R-:W-:Y:S01]  /*3d10*/  FFMA.FTZ R8, R8, c[0x0][0x23c], -R2 ;  /* 0x00008f0008087a23 */ /* 0x000fe20000010802 */
[----:B------:R-:W-:Y:S02]  /*3d20*/  @P0 FSEL R10, R10, -INF , !P1 ;  /* 0xff8000000a0a0808 */ /* 0x000fe40004800000 */
[-C--:B------:R-:W-:Y:S01]  /*3d30*/  @P0 ISETP.GE.AND P1, PT, R4, R193.reuse, PT ;  /* 0x000000c10400020c */ /* 0x080fe20003f26270 */
[----:B------:R-:W-:Y:S01]  /*3d40*/  MUFU.EX2 R95, R8 ;  /* 0x00000008005f7308 */ /* 0x000fe20000000800 */
[----:B------:R-:W-:Y:S01]  /*3d50*/  @P0 IADD3 R4, R3, 0x11, RZ ;  /* 0x0000001103040810 */ /* 0x000fe20007ffe0ff */
[----:B------:R-:W-:Y:S01]  /*3d60*/  FFMA.FTZ R10, R10, c[0x0][0x23c], -R0 ;  /* 0x00008f000a0a7a23 */ /* 0x000fe20000010800 */
[----:B------:R-:W-:Y:S02]  /*3d70*/  @P0 FSEL R9, R9, -INF , !P2 ;  /* 0xff80000009090808 */ /* 0x000fe40005000000 */
[----:B------:R-:W-:Y:S02]  /*3d80*/  @P0 FSEL R11, R11, -INF , !P2 ;  /* 0xff8000000b0b0808 */ /* 0x000fe40005000000 */
[-C--:B------:R-:W-:Y:S01]  /*3d90*/  @P0 ISETP.GE.AND P2, PT, R4, R193.reuse, PT ;  /* 0x000000c10400020c */ /* 0x080fe20003f46270 */
[----:B------:R-:W-:Y:S01]  /*3da0*/  FFMA.FTZ R9, R9, c[0x0][0x23c], -R2 ;  /* 0x00008f0009097a23 */ /* 0x000fe20000010802 */
[----:B------:R-:W-:Y:S01]  /*3db0*/  @P0 IADD3 R4, R3, 0x18, RZ ;  /* 0x0000001803040810 */ /* 0x000fe20007ffe0ff */
[----:B------:R-:W-:Y:S01]  /*3dc0*/  FFMA.FTZ R11, R11, c[0x0][0x23c], -R0 ;  /* 0x00008f000b0b7a23 */ /* 0x000fe20000010800 */
[----:B------:R-:W-:Y:S01]  /*3dd0*/  @P0 IADD3 R3, R3, 0x19, RZ ;  /* 0x0000001903030810 */ /* 0x000fe20007ffe0ff */
[----:B------:R-:W-:Y:S01]  /*3de0*/  MUFU.EX2 R94, R9 ;  /* 0x00000009005e7308 */ /* 0x000fe20000000800 */
[----:B------:R-:W-:Y:S02]  /*3df0*/  @P0 FSEL R12, R12, -INF , !P1 ;  /* 0xff8000000c0c0808 */ /* 0x000fe40004800000 */
[----:B------:R-:W-:Y:S02]  /*3e00*/  @P0 FSEL R13, R13, -INF , !P2 ;  /* 0xff8000000d0d0808 */ /* 0x000fe40005000000 */
[----:B------:R-:W-:Y:S01]  /*3e10*/  @P0 FSEL R14, R14, -INF , !P1 ;  /* 0xff8000000e0e0808 */ /* 0x000fe20004800000 */
[--C-:B------:R-:W-:Y:S01]  /*3e20*/  FFMA.FTZ R12, R12, c[0x0][0x23c], -R2.reuse ;  /* 0x00008f000c0c7a23 */ /* 0x100fe20000010802 */
[-C--:B------:R-:W-:Y:S01]  /*3e30*/  @P0 ISETP.GE.AND P1, PT, R4, R193.reuse, PT ;  /* 0x000000c10400020c */ /* 0x080fe20003f26270 */
[----:B------:R-:W-:Y:S01]  /*3e40*/  FFMA.FTZ R13, R13, c[0x0][0x23c], -R2 ;  /* 0x00008f000d0d7a23 */ /* 0x000fe20000010802 */
[----:B------:R-:W-:Y:S01]  /*3e50*/  @P0 FSEL R15, R15, -INF , !P2 ;  /* 0xff8000000f0f0808 */ /* 0x000fe20005000000 */
[--C-:B------:R-:W-:Y:S01]  /*3e60*/  FFMA.FTZ R14, R14, c[0x0][0x23c], -R0.reuse ;  /* 0x00008f000e0e7a23 */ /* 0x100fe20000010800 */
[----:B------:R-:W-:Y:S01]  /*3e70*/  @P0 ISETP.GE.AND P2, PT, R3, R193, PT ;  /* 0x000000c10300020c */ /* 0x000fe20003f46270 */
[----:B------:R-:W-:Y:S01]  /*3e80*/  MUFU.EX2 R97, R10 ;  /* 0x0000000a00617308 */ /* 0x000fe20000000800 */
[----:B------:R-:W-:Y:S01]  /*3e90*/  @P0 FSEL R16, R16, -INF , !P1 ;  /* 0xff80000010100808 */ /* 0x000fe20004800000 */
[----:B------:R-:W-:Y:S01]  /*3ea0*/  FFMA.FTZ R15, R15, c[0x0][0x23c], -R0 ;  /* 0x00008f000f0f7a23 */ /* 0x000fe20000010800 */
[----:B------:R-:W-:Y:S02]  /*3eb0*/  @P0 FSEL R17, R17, -INF , !P2 ;  /* 0xff80000011110808 */ /* 0x000fe40005000000 */
[----:B------:R-:W-:Y:S01]  /*3ec0*/  @P0 FSEL R19, R19, -INF , !P2 ;  /* 0xff80000013130808 */ /* 0x000fe20005000000 */
[--C-:B------:R-:W-:Y:S01]  /*3ed0*/  FFMA.FTZ R16, R16, c[0x0][0x23c], -R2.reuse ;  /* 0x00008f0010107a23 */ /* 0x100fe20000010802 */
[----:B------:R-:W-:Y:S01]  /*3ee0*/  @P0 FSEL R18, R18, -INF , !P1 ;  /* 0xff80000012120808 */ /* 0x000fe20004800000 */
[----:B------:R-:W-:Y:S01]  /*3ef0*/  FFMA.FTZ R2, R17, c[0x0][0x23c], -R2 ;  /* 0x00008f0011027a23 */ /* 0x000fe20000010802 */
[----:B--2---:R-:W-:Y:S01]  /*3f00*/  F2FP.BF16.PACK_AB R3, R98, R99 ;  /* 0x000000636203723e */ /* 0x004fe200000010ff */
[----:B------:R-:W1:Y:S01]  /*3f10*/  MUFU.EX2 R96, R11 ;  /* 0x0000000b00607308 */ /* 0x000e620000000800 */
[----:B------:R-:W-:Y:S01]  /*3f20*/  IADD3 R84, P1, R230, R213, RZ ;  /* 0x000000d5e6547210 */ /* 0x000fe20007f3e0ff */
[--C-:B------:R-:W-:Y:S02]  /*3f30*/  FFMA.FTZ R18, R18, c[0x0][0x23c], -R0.reuse ;  /* 0x00008f0012127a23 */ /* 0x100fe40000010800 */
[----:B------:R-:W-:Y:S01]  /*3f40*/  FFMA.FTZ R0, R19, c[0x0][0x23c], -R0 ;  /* 0x00008f0013007a23 */ /* 0x000fe20000010800 */
[----:B------:R2:W-:Y:S01]  /*3f50*/  STS [R204+0x20000], R3 ;  /* 0x02000003cc007388 */ /* 0x0005e20000000800 */
[----:B------:R-:W-:Y:S02]  /*3f60*/  IADD3.X R85, R229, R212, RZ, P1, !PT ;  /* 0x000000d4e5557210 */ /* 0x000fe40000ffe4ff */
[C---:B------:R-:W-:Y:S02]  /*3f70*/  LEA R188, P1, R252.reuse, R188, 0x2 ;  /* 0x000000bcfcbc7211 */ /* 0x040fe400078210ff */
[----:B------:R3:W-:Y:S02]  /*3f80*/  MUFU.EX2 R86, R2 ;  /* 0x0000000200567308 */ /* 0x0007e40000000800 */
[----:B------:R-:W-:Y:S08]  /*3f90*/  LEA.HI.X.SX32 R189, R252, R189, 0x2, P1 ;  /* 0x000000bdfcbd7211 */ /* 0x000ff000008f16ff */
[----:B------:R4:W-:Y:S01]  /*3fa0*/  MUFU.EX2 R89, R0 ;  /* 0x0000000000597308 */ /* 0x0009e20000000800 */
[----:B-1----:R-:W-:Y:S09]  /*3fb0*/  F2FP.BF16.PACK_AB R5, R96, R97 ;  /* 0x000000616005723e */ /* 0x002ff200000010ff */
[----:B------:R-:W-:Y:S01]  /*3fc0*/  MUFU.EX2 R92, R12 ;  /* 0x0000000c005c7308 */ /* 0x000fe20000000800 */
[----:B---3--:R-:W-:Y:S05]  /*3fd0*/  F2FP.BF16.PACK_AB R2, R148, R149 ;  /* 0x000000959402723e */ /* 0x008fea00000010ff */
[----:B------:R1:W-:Y:S04]  /*3fe0*/  STS [R204+0x20400], R2 ;  /* 0x02040002cc007388 */ /* 0x0003e80000000800 */
[----:B------:R-:W3:Y:S01]  /*3ff0*/  MUFU.EX2 R88, R13 ;  /* 0x0000000d00587308 */ /* 0x000ee20000000800 */
[----:B----4-:R-:W-:Y:S01]  /*4000*/  F2FP.BF16.PACK_AB R0, R94, R95 ;  /* 0x0000005f5e00723e */ /* 0x010fe200000010ff */
[----:B------:R-:W-:Y:S08]  /*4010*/  STS [R207+0x20400], R5 ;  /* 0x02040005cf007388 */ /* 0x000ff00000000800 */
[----:B------:R-:W-:Y:S01]  /*4020*/  MUFU.EX2 R93, R14 ;  /* 0x0000000e005d7308 */ /* 0x000fe20000000800 */
[----:B------:R4:W-:Y:S09]  /*4030*/  STS [R207+0x20000], R0 ;  /* 0x02000000cf007388 */ /* 0x0009f20000000800 */
[----:B------:R-:W2:Y:S01]  /*4040*/  MUFU.EX2 R91, R15 ;  /* 0x0000000f005b7308 */ /* 0x000ea20000000800 */
[----:B---3--:R-:W-:Y:S05]  /*4050*/  F2FP.BF16.PACK_AB R4, R88, R92 ;  /* 0x0000005c5804723e */ /* 0x008fea00000010ff */
[----:B------:R-:W-:Y:S04]  /*4060*/  STS [R205+0x20000], R4 ;  /* 0x02000004cd007388 */ /* 0x000fe80000000800 */
[----:B------:R-:W1:Y:S10]  /*4070*/  MUFU.EX2 R87, R16 ;  /* 0x0000001000577308 */ /* 0x000e740000000800 */
[----:B------:R-:W4:Y:S01]  /*4080*/  MUFU.EX2 R90, R18 ;  /* 0x00000012005a7308 */ /* 0x000f220000000800 */
[----:B--2---:R-:W-:Y:S05]  /*4090*/  F2FP.BF16.PACK_AB R3, R91, R93 ;  /* 0x0000005d5b03723e */ /* 0x004fea00000010ff */
[----:B------:R-:W-:Y:S01]  /*40a0*/  STS [R205+0x20400], R3 ;  /* 0x02040003cd007388 */ /* 0x000fe20000000800 */
[----:B-1----:R-:W-:Y:S05]  /*40b0*/  F2FP.BF16.PACK_AB R2, R86, R87 ;  /* 0x000000575602723e */ /* 0x002fea00000010ff */
[----:B------:R1:W-:Y:S01]  /*40c0*/  STS [R206+0x20000], R2 ;  /* 0x02000002ce007388 */ /* 0x0003e20000000800 */
[----:B----4-:R-:W-:Y:S05]  /*40d0*/  F2FP.BF16.PACK_AB R0, R89, R90 ;  /* 0x0000005a5900723e */ /* 0x010fea00000010ff */
[----:B------:R2:W-:Y:S05]  /*40e0*/  STS [R206+0x20400], R0 ;  /* 0x02040000ce007388 */ /* 0x0005ea0000000800 */
[----:B------:R-:W-:Y:S05]  /*40f0*/  LDSM.16.M88.4 R16, [R176+0xc000] ;  /* 0x00c00000b010783b */ /* 0x000fea0000000200 */
[----:B------:R-:W3:Y:S05]  /*4100*/  LDSM.16.M88.4 R8, [R169+0x18000] ;  /* 0x01800000a908783b */ /* 0x000eea0000000200 */
[----:B------:R-:W3:Y:S05]  /*4110*/  LDSM.16.M88.4 R68, [R169+0x18800] ;  /* 0x01880000a944783b */ /* 0x000eea0000000200 */
[----:B------:R-:W-:Y:S05]  /*4120*/  LDSM.16.M88.4 R72, [R177+0xc000] ;  /* 0x00c00000b148783b */ /* 0x000fea0000000200 */
[----:B------:R-:W3:Y:S05]  /*4130*/  LDSM.16.M88.4 R76, [R170+0x18000] ;  /* 0x01800000aa4c783b */ /* 0x000eea0000000200 */
[----:B-1----:R-:W4:Y:S05]  /*4140*/  LDG.E R2, [R84.64] ;  /* 0x0000000654027981 */ /* 0x002f2a000c1e1900 */
[----:B------:R-:W1:Y:S05]  /*4150*/  LDSM.16.M88.4 R80, [R170+0x18800] ;  /* 0x01880000aa50783b */ /* 0x000e6a0000000200 */
[----:B--2---:R-:W2:Y:S01]  /*4160*/  LDG.E R0, [R84.64+0x20] ;  /* 0x0000200654007981 */ /* 0x004ea2000c1e1900 */
[C---:B---3--:R-:W-:Y:S08]  /*4170*/  HMMA.16816.F32.BF16 R4, R16.reuse, R8, RZ ;  /* 0x000000081004723c */ /* 0x048ff000000418ff */
[C---:B------:R-:W-:Y:S08]  /*4180*/  HMMA.16816.F32.BF16 R8, R16.reuse, R10, RZ ;  /* 0x0000000a1008723c */ /* 0x040ff000000418ff */
[C---:B------:R-:W-:Y:S08]  /*4190*/  HMMA.16816.F32.BF16 R12, R16.reuse, R68, RZ ;  /* 0x00000044100c723c */ /* 0x040ff000000418ff */
[----:B------:R-:W-:Y:S01]  /*41a0*/  HMMA.16816.F32.BF16 R16, R16, R70, RZ ;  /* 0x000000461010723c */ /* 0x000fe200000418ff */
[----:B------:R-:W-:Y:S07]  /*41b0*/  LDSM.16.M88.4 R68, [R179+0xc000] ;  /* 0x00c00000b344783b */ /* 0x000fee0000000200 */
[C---:B------:R-:W-:Y:S08]  /*41c0*/  HMMA.16816.F32.BF16 R4, R72.reuse, R76, R4 ;  /* 0x0000004c4804723c */ /* 0x040ff00000041804 */
[C---:B------:R-:W-:Y:S01]  /*41d0*/  HMMA.16816.F32.BF16 R8, R72.reuse, R78, R8 ;  /* 0x0000004e4808723c */ /* 0x040fe20000041808 */
[----:B------:R-:W3:Y:S07]  /*41e0*/  LDSM.16.M88.4 R76, [R172+0x18000] ;  /* 0x01800000ac4c783b */ /* 0x000eee0000000200 */
[C---:B-1----:R-:W-:Y:S08]  /*41f0*/  HMMA.16816.F32.BF16 R12, R72.reuse, R80, R12 ;  /* 0x00000050480c723c */ /* 0x042ff0000004180c */
[----:B------:R-:W-:Y:S01]  /*4200*/  HMMA.16816.F32.BF16 R16, R72, R82, R16 ;  /* 0x000000524810723c */ /* 0x000fe20000041810 */
[----:B------:R-:W1:Y:S05]  /*4210*/  LDSM.16.M88.4 R72, [R172+0x18800] ;  /* 0x01880000ac48783b */ /* 0x000e6a0000000200 */
[----:B------:R-:W-:Y:S02]  /*4220*/  LDSM.16.M88.4 R80, [R171+0x18000] ;  /* 0x01800000ab50783b */ /* 0x000fe40000000200 */
[C---:B---3--:R-:W-:Y:S08]  /*4230*/  HMMA.16816.F32.BF16 R4, R68.reuse, R76, R4 ;  /* 0x0000004c4404723c */ /* 0x048ff00000041804 */
        /* <DEDUP_REMOVED lines=22> */
[----:B------:R-:W-:Y:S07]  /*43a0*/  LDSM.16.M88.4 R80, [R171+0x1c000] ;  /* 0x01c00000ab50783b */ /* 0x000fee0000000200 */
[C---:B-1----:R-:W-:Y:S08]  /*43b0*/  HMMA.16816.F32.BF16 R12, R76.reuse, R68, R12 ;  /* 0x000000444c0c723c */ /* 0x042ff0000004180c */
[----:B------:R-:W-:Y:S01]  /*43c0*/  HMMA.16816.F32.BF16 R16, R76, R70, R16 ;  /* 0x000000464c10723c */ /* 0x000fe20000041810 */
[----:B------:R-:W1:Y:S05]  /*43d0*/  LDSM.16.M88.4 R68, [R172+0x1a000] ;  /* 0x01a00000ac44783b */ /* 0x000e6a0000000200 */
[----:B------:R-:W3:Y:S02]  /*43e0*/  LDSM.16.M88.4 R76, [R172+0x1a800] ;  /* 0x01a80000ac4c783b */ /* 0x000ee40000000200 */
[C---:B-1----:R-:W-:Y:S08]  /*43f0*/  HMMA.16816.F32.BF16 R4, R72.reuse, R68, R4 ;  /* 0x000000444804723c */ /* 0x042ff00000041804 */
[C---:B------:R-:W-:Y:S01]  /*4400*/  HMMA.16816.F32.BF16 R8, R72.reuse, R70, R8 ;  /* 0x000000464808723c */ /* 0x040fe20000041808 */
[----:B------:R-:W-:Y:S07]  /*4410*/  LDSM.16.M88.4 R68, [R178+0xe000] ;  /* 0x00e00000b244783b */ /* 0x000fee0000000200 */
[C---:B---3--:R-:W-:Y:S08]  /*4420*/  HMMA.16816.F32.BF16 R12, R72.reuse, R76, R12 ;  /* 0x0000004c480c723c */ /* 0x048ff0000004180c */
        /* <DEDUP_REMOVED lines=26> */
[----:B------:R-:W1:Y:S07]  /*45d0*/  LDSM.16.M88.4 R72, [R178+0x10000] ;  /* 0x01000000b248783b */ /* 0x000e6e0000000200 */
[C---:B---3--:R-:W-:Y:S08]  /*45e0*/  HMMA.16816.F32.BF16 R12, R68.reuse, R76, R12 ;  /* 0x0000004c440c723c */ /* 0x048ff0000004180c */
[----:B------:R-:W-:Y:S01]  /*45f0*/  HMMA.16816.F32.BF16 R16, R68, R78, R16 ;  /* 0x0000004e4410723c */ /* 0x000fe20000041810 */
[----:B------:R-:W3:Y:S07]  /*4600*/  LDSM.16.M88.4 R68, [R171+0x1c800] ;  /* 0x01c80000ab44783b */ /* 0x000eee0000000200 */
[C---:B-1----:R-:W-:Y:S08]  /*4610*/  HMMA.16816.F32.BF16 R4, R72.reuse, R80, R4 ;  /* 0x000000504804723c */ /* 0x042ff00000041804 */
[C---:B------:R-:W-:Y:S08]  /*4620*/  HMMA.16816.F32.BF16 R8, R72.reuse, R82, R8 ;  /* 0x000000524808723c */ /* 0x040ff00000041808 */
[C---:B---3--:R-:W-:Y:S08]  /*4630*/  HMMA.16816.F32.BF16 R12, R72.reuse, R68, R12 ;  /* 0x00000044480c723c */ /* 0x048ff0000004180c */
[C---:B----4-:R-:W-:Y:S01]  /*4640*/  FADD.FTZ R4, -R2.reuse, R4 ;  /* 0x0000000402047221 */ /* 0x050fe20000010100 */
[----:B------:R-:W-:Y:S03]  /*4650*/  HMMA.16816.F32.BF16 R16, R72, R70, R16 ;  /* 0x000000464810723c */ /* 0x000fe60000041810 */
[----:B------:R-:W-:Y:S02]  /*4660*/  FADD.FTZ R5, -R2, R5 ;  /* 0x0000000502057221 */ /* 0x000fe40000010100 */
[----:B--2---:R-:W-:Y:S02]  /*4670*/  FADD.FTZ R6, -R0, R6 ;  /* 0x0000000600067221 */ /* 0x004fe40000010100 */
[C---:B------:R-:W-:Y:S02]  /*4680*/  FADD.FTZ R8, -R2.reuse, R8 ;  /* 0x0000000802087221 */ /* 0x040fe40000010100 */
[----:B------:R-:W-:Y:S03]  /*4690*/  FADD.FTZ R9, -R2, R9 ;  /* 0x0000000902097221 */ /* 0x000fe60000010100 */
[C---:B------:R-:W-:Y:S02]  /*46a0*/  FADD.FTZ R7, -R0.reuse, R7 ;  /* 0x0000000700077221 */ /* 0x040fe40000010100 */
[----:B------:R-:W-:Y:S02]  /*46b0*/  FADD.FTZ R10, -R0, R10 ;  /* 0x0000000a000a7221 */ /* 0x000fe40000010100 */
[C---:B------:R-:W-:Y:S02]  /*46c0*/  FADD.FTZ R12, -R2.reuse, R12 ;  /* 0x0000000c020c7221 */ /* 0x040fe40000010100 */
[----:B------:R-:W-:Y:S02]  /*46d0*/  FADD.FTZ R13, -R2, R13 ;  /* 0x0000000d020d7221 */ /* 0x000fe40000010100 */
[----:B------:R-:W-:Y:S02]  /*46e0*/  FMUL.FTZ R71, R92, R12 ;  /* 0x0000000c5c477220 */ /* 0x000fe40000410000 */
[----:B------:R-:W-:Y:S02]  /*46f0*/  FMUL.FTZ R70, R88, R13 ;  /* 0x0000000d58467220 */ /* 0x000fe40000410000 */
[C---:B------:R-:W-:Y:S02]  /*4700*/  FADD.FTZ R16, -R2.reuse, R16 ;  /* 0x0000001002107221 */ /* 0x040fe40000010100 */
[----:B------:R-:W-:Y:S02]  /*4710*/  FADD.FTZ R17, -R2, R17 ;  /* 0x0000001102117221 */ /* 0x000fe40000010100 */
[C---:B------:R-:W-:Y:S02]  /*4720*/  FADD.FTZ R11, -R0.reuse, R11 ;  /* 0x0000000b000b7221 */ /* 0x040fe40000010100 */
[C---:B------:R-:W-:Y:S02]  /*4730*/  FADD.FTZ R13, -R0.reuse, R14 ;  /* 0x0000000e000d7221 */ /* 0x040fe40000010100 */
[C---:B------:R-:W-:Y:S02]  /*4740*/  FADD.FTZ R12, -R0.reuse, R15 ;  /* 0x0000000f000c7221 */ /* 0x040fe40000010100 */
[C---:B------:R-:W-:Y:S02]  /*4750*/  FADD.FTZ R15, -R0.reuse, R18 ;  /* 0x00000012000f7221 */ /* 0x040fe40000010100 */
[----:B------:R-:W-:Y:S02]  /*4760*/  FADD.FTZ R14, -R0, R19 ;  /* 0x00000013000e7221 */ /* 0x000fe40000010100 */
[----:B------:R-:W-:Y:S02]  /*4770*/  FMUL.FTZ R73, R99, R4 ;  /* 0x0000000463497220 */ /* 0x000fe40000410000 */
        /* <DEDUP_REMOVED lines=12> */
[----:B------:R-:W-:Y:S01]  /*4840*/  FMUL.FTZ R14, R89, R14 ;  /* 0x0000000e590e7220 */ /* 0x000fe20000410000 */
[----:B------:R-:W-:-:S05]  /*4850*/  @!P6 BRA `(.L_x_275) ;  /* 0x000004b00000e947 */ /* 0x000fca0003800000 */
[----:B------:R-:W-:Y:S01]  /*4860*/  ISETP.GE.AND P4, PT, R200, c[0x0][0x220], PT ;  /* 0x00008800c8007a0c */ /* 0x000fe20003f86270 */
[----:B------:R-:W-:Y:S01]  /*4870*/  IMAD.MOV.U32 R11, RZ, RZ, c[0x0][0x190] ;  /* 0x00006400ff0b7624 */ /* 0x000fe200078e00ff */
[----:B------:R-:W-:Y:S01]  /*4880*/  ISETP.GE.AND P3, PT, R210, c[0x0][0x220], PT ;  /* 0x00008800d2007a0c */ /* 0x000fe20003f66270 */
[----:B------:R-:W-:Y:S01]  /*4890*/  IMAD.MOV.U32 R18, RZ, RZ, c[0x0][0x194] ;  /* 0x00006500ff127624 */ /* 0x000fe200078e00ff */
[----:B------:R-:W-:Y:S01]  /*48a0*/  ISETP.GE.AND P2, PT, R211, c[0x0][0x220], PT ;  /* 0x00008800d3007a0c */ /* 0x000fe20003f46270 */
[----:B------:R-:W-:Y:S01]  /*48b0*/  IMAD.U32 R3, R11, -0x40, RZ ;  /* 0xffffffc00b037824 */ /* 0x000fe200078e00ff */
[----:B------:R-:W-:Y:S04]  /*48c0*/  LOP3.LUT R4, R199, 0x1, RZ, 0xc0, !PT ;  /* 0x00000001c7047812 */ /* 0x000fe800078ec0ff */
[-C--:B------:R-:W-:Y:S02]  /*48d0*/  LEA R2, P1, R3, R196.reuse, 0x1 ;  /* 0x000000c403027211 */ /* 0x080fe400078208ff */
[----:B------:R-:W-:Y:S02]  /*48e0*/  SHF.R.S32.HI R5, RZ, 0x1f, R3 ;  /* 0x0000001fff057819 */ /* 0x000fe40000011403 */
[----:B------:R-:W-:Y:S02]  /*48f0*/  LEA R0, P5, R11, R3, 0x5 ;  /* 0x000000030b007211 */ /* 0x000fe400078a28ff */
[----:B------:R-:W-:Y:S02]  /*4900*/  LEA.HI.X.SX32 R3, R3, R197, 0x1, P1 ;  /* 0x000000c503037211 */ /* 0x000fe400008f0eff */
[----:B------:R-:W-:Y:S01]  /*4910*/  ISETP.NE.U32.AND P1, PT, R4, 0x1, PT ;  /* 0x000000010400780c */ /* 0x000fe20003f25070 */
[----:B------:R-:W-:Y:S01]  /*4920*/  IMAD.MOV.U32 R4, RZ, RZ, -0x6000 ;  /* 0xffffa000ff047424 */ /* 0x000fe200078e00ff */
[C---:B------:R-:W-:Y:S02]  /*4930*/  LEA.HI.X R5, R11.reuse, R5, R18, 0x5, P5 ;  /* 0x000000050b057211 */ /* 0x040fe400028f2c12 */
[----:B------:R-:W-:Y:S02]  /*4940*/  @!P3 LEA R8, P5, R0, R196, 0x1 ;  /* 0x000000c40008b211 */ /* 0x000fe400078a08ff */
[----:B------:R-:W-:Y:S02]  /*4950*/  SEL R4, R4, 0x6000, !P1 ;  /* 0x0000600004047807 */ /* 0x000fe40004800000 */
[--C-:B------:R-:W-:Y:S02]  /*4960*/  @!P3 LEA.HI.X R9, R0, R197, R5.reuse, 0x1, P5 ;  /* 0x000000c50009b211 */ /* 0x100fe400028f0c05 */
[C---:B------:R-:W-:Y:S01]  /*4970*/  @!P4 LEA R10, P5, R11.reuse, R2, 0x6 ;  /* 0x000000020b0ac211 */ /* 0x040fe200078a30ff */
[--C-:B------:R-:W-:Y:S01]  /*4980*/  IMAD.IADD R190, R190, 0x1, R4.reuse ;  /* 0x00000001bebe7824 */ /* 0x100fe200078e0204 */
[----:B------:R-:W-:Y:S01]  /*4990*/  @!P2 LEA R6, P1, R0, R196, 0x1 ;  /* 0x000000c40006a211 */ /* 0x000fe200078208ff */
[----:B------:R-:W-:Y:S01]  /*49a0*/  IMAD.IADD R192, R192, 0x1, R4 ;  /* 0x00000001c0c07824 */ /* 0x000fe200078e0204 */
[----:B------:R-:W-:Y:S01]  /*49b0*/  @!P4 LEA.HI.X R11, R11, R3, R18, 0x6, P5 ;  /* 0x000000030b0bc211 */ /* 0x000fe200028f3412 */
[----:B------:R-:W-:Y:S01]  /*49c0*/  IMAD.IADD R175, R175, 0x1, R4 ;  /* 0x00000001afaf7824 */ /* 0x000fe200078e0204 */
[----:B------:R1:W-:Y:S01]  /*49d0*/  @P4 STS [R190], RZ ;  /* 0x000000ffbe004388 */ /* 0x0003e20000000800 */
[----:B------:R-:W-:Y:S01]  /*49e0*/  @!P2 LEA.HI.X R7, R0, R197, R5, 0x1, P1 ;  /* 0x000000c50007a211 */ /* 0x000fe200008f0c05 */
[----:B------:R-:W-:Y:S02]  /*49f0*/  IMAD.MOV.U32 R196, RZ, RZ, R2 ;  /* 0x000000ffffc47224 */ /* 0x000fe400078e0002 */
[----:B------:R1:W-:Y:S01]  /*4a00*/  @P4 STS [R190+0x4], RZ ;  /* 0x000004ffbe004388 */ /* 0x0003e20000000800 */
[----:B------:R-:W-:Y:S03]  /*4a10*/  IMAD.MOV.U32 R197, RZ, RZ, R3 ;  /* 0x000000ffffc57224 */ /* 0x000fe600078e0003 */
        /* <DEDUP_REMOVED lines=46> */
[----:B------:R-:W0:Y:S02]  /*4d00*/  LDGDEPBAR ;  /* 0x00000000000079af */ /* 0x000e240000000000 */
.L_x_275:
[----:B-1----:R-:W-:Y:S02]  /*4d10*/  F2FP.BF16.PACK_AB R6, R72, R73 ;  /* 0x000000494806723e */ /* 0x002fe400000010ff */
[----:B------:R-:W-:Y:S02]  /*4d20*/  F2FP.BF16.PACK_AB R5, R16, R17 ;  /* 0x000000111005723e */ /* 0x000fe400000010ff */
[----:B------:R-:W-:Y:S01]  /*4d30*/  F2FP.BF16.PACK_AB R4, R76, R77 ;  /* 0x0000004d4c04723e */ /* 0x000fe200000010ff */
[----:B------:R-:W-:Y:S01]  /*4d40*/  STS [R204+0x1e000], R6 ;  /* 0x01e00006cc007388 */ /* 0x000fe20000000800 */
[----:B------:R-:W-:Y:S02]  /*4d50*/  F2FP.BF16.PACK_AB R3, R68, R69 ;  /* 0x000000454403723e */ /* 0x000fe400000010ff */
[----:B------:R-:W-:Y:S02]  /*4d60*/  F2FP.BF16.PACK_AB R2, R70, R71 ;  /* 0x000000474602723e */ /* 0x000fe400000010ff */
[----:B------:R-:W-:Y:S01]  /*4d70*/  STS [R204+0x1e400], R5 ;  /* 0x01e40005cc007388 */ /* 0x000fe20000000800 */
[----:B------:R-:W-:Y:S02]  /*4d80*/  F2FP.BF16.PACK_AB R0, R12, R13 ;  /* 0x0000000d0c00723e */ /* 0x000fe400000010ff */
[----:B------:R-:W-:Y:S02]  /*4d90*/  F2FP.BF16.PACK_AB R8, R74, R75 ;  /* 0x0000004b4a08723e */ /* 0x000fe400000010ff */
[----:B------:R-:W-:Y:S01]  /*4da0*/  STS [R207+0x1e000], R4 ;  /* 0x01e00004cf007388 */ /* 0x000fe20000000800 */
[----:B------:R-:W-:Y:S04]  /*4db0*/  F2FP.BF16.PACK_AB R7, R14, R15 ;  /* 0x0000000f0e07723e */ /* 0x000fe800000010ff */
[----:B------:R-:W-:Y:S05]  /*4dc0*/  STS [R207+0x1e400], R3 ;  /* 0x01e40003cf007388 */ /* 0x000fea0000000800 */
[----:B------:R-:W-:Y:S05]  /*4dd0*/  STS [R205+0x1e000], R2 ;  /* 0x01e00002cd007388 */ /* 0x000fea0000000800 */
[----:B------:R1:W-:Y:S05]  /*4de0*/  STS [R205+0x1e400], R0 ;  /* 0x01e40000cd007388 */ /* 0x0003ea0000000800 */
[----:B------:R-:W-:Y:S05]  /*4df0*/  STS [R206+0x1e000], R8 ;  /* 0x01e00008ce007388 */ /* 0x000fea0000000800 */
[----:B------:R-:W-:Y:S05]  /*4e00*/  STS [R206+0x1e400], R7 ;  /* 0x01e40007ce007388 */ /* 0x000fea0000000800 */
[----:B------:R-:W-:Y:S01]  /*4e10*/  BAR.SYNC.DEFER_BLOCKING 0x0 ;  /* 0x0000000000007b1d */ /* 0x000fe20000010000 */
[----:B-1----:R-:W-:Y:S05]  /*4e20*/  IMAD.SHL.U32 R0, R186, 0x2, RZ ;  /* 0x00000002ba007824 */ /* 0x002fea00078e00ff */
[----:B------:R-:W-:Y:S05]  /*4e30*/  LDSM.16.MT88.4 R4, [R174+0x20000] ;  /* 0x02000000ae04783b */ /* 0x000fea0000004200 */
[----:B------:R-:W1:Y:S05]  /*4e40*/  LDSM.16.MT88.4 R8, [R0+0xc000] ;  /* 0x00c000000008783b */ /* 0x000e6a0000004200 */
[----:B------:R-:W2:Y:S05]  /*4e50*/  LDSM.16.MT88.4 R12, [R173+0x20000] ;  /* 0x02000000ad0c783b */ /* 0x000eaa0000004200 */
[----:B------:R-:W3:Y:S05]  /*4e60*/  LDSM.16.MT88.4 R16, [R0+0xe000] ;  /* 0x00e000000010783b */ /* 0x000eea0000004200 */
[----:B------:R-:W4:Y:S05]  /*4e70*/  LDSM.16.MT88.4 R68, [R0+0x10000] ;  /* 0x010000000044783b */ /* 0x000f2a0000004200 */
[----:B------:R-:W-:Y:S05]  /*4e80*/  LDSM.16.MT88.4 R72, [R174+0x20800] ;  /* 0x02080000ae48783b */ /* 0x000fea0000004200 */
[----:B------:R-:W5:Y:S05]  /*4e90*/  LDSM.16.MT88.4 R76, [R0+0xc800] ;  /* 0x00c80000004c783b */ /* 0x000f6a0000004200 */
[----:B------:R-:W3:Y:S05]  /*4ea0*/  LDSM.16.MT88.4 R80, [R173+0x20800] ;  /* 0x02080000ad50783b */ /* 0x000eea0000004200 */
[----:B------:R-:W4:Y:S01]  /*4eb0*/  LDSM.16.MT88.4 R84, [R0+0xe800] ;  /* 0x00e800000054783b */ /* 0x000f220000004200 */
[-C--:B-1----:R-:W-:Y:S04]  /*4ec0*/  HMMA.16816.F32.BF16 R20, R4, R8.reuse, R20 ;  /* 0x000000080414723c */ /* 0x082fe80000041814 */
[----:B------:R-:W-:Y:S04]  /*4ed0*/  LDSM.16.MT88.4 R88, [R173+0x21800] ;  /* 0x02180000ad58783b */ /* 0x000fe80000004200 */
[C---:B--2---:R-:W-:Y:S08]  /*4ee0*/  HMMA.16816.F32.BF16 R24, R12.reuse, R8, R24 ;  /* 0x000000080c18723c */ /* 0x044ff00000041818 */
[-C--:B------:R-:W-:Y:S08]  /*4ef0*/  HMMA.16816.F32.BF16 R28, R12, R10.reuse, R28 ;  /* 0x0000000a0c1c723c */ /* 0x080ff0000004181c */
[C---:B------:R-:W-:Y:S01]  /*4f00*/  HMMA.16816.F32.BF16 R32, R4.reuse, R10, R32 ;  /* 0x0000000a0420723c */ /* 0x040fe20000041820 */
[----:B------:R-:W1:Y:S07]  /*4f10*/  LDSM.16.MT88.4 R8, [R0+0x10800] ;  /* 0x010800000008783b */ /* 0x000e6e0000004200 */
[-C--:B---3--:R-:W-:Y:S08]  /*4f20*/  HMMA.16816.F32.BF16 R36, R4, R16.reuse, R36 ;  /* 0x000000100424723c */ /* 0x088ff00000041824 */
[C---:B------:R-:W-:Y:S08]  /*4f30*/  HMMA.16816.F32.BF16 R40, R12.reuse, R16, R40 ;  /* 0x000000100c28723c */ /* 0x040ff00000041828 */
[-C--:B------:R-:W-:Y:S08]  /*4f40*/  HMMA.16816.F32.BF16 R44, R12, R18.reuse, R44 ;  /* 0x000000120c2c723c */ /* 0x080ff0000004182c */
[C---:B------:R-:W-:Y:S01]  /*4f50*/  HMMA.16816.F32.BF16 R48, R4.reuse, R18, R48 ;  /* 0x000000120430723c */ /* 0x040fe20000041830 */
[----:B------:R-:W-:Y:S07]  /*4f60*/  LDSM.16.MT88.4 R16, [R173+0x21000] ;  /* 0x02100000ad10783b */ /* 0x000fee0000004200 */
[-C--:B----4-:R-:W-:Y:S08]  /*4f70*/  HMMA.16816.F32.BF16 R52, R4, R68.reuse, R52 ;  /* 0x000000440434723c */ /* 0x090ff00000041834 */
[C---:B------:R-:W-:Y:S08]  /*4f80*/  HMMA.16816.F32.BF16 R56, R12.reuse, R68, R56 ;  /* 0x000000440c38723c */ /* 0x040ff00000041838 */
[-C--:B------:R-:W-:Y:S01]  /*4f90*/  HMMA.16816.F32.BF16 R60, R12, R70.reuse, R60 ;  /* 0x000000460c3c723c */ /* 0x080fe2000004183c */
[----:B------:R-:W-:Y:S07]  /*4fa0*/  LDSM.16.MT88.4 R12, [R0+0xd000] ;  /* 0x00d00000000c783b */ /* 0x000fee0000004200 */
[----:B------:R-:W-:Y:S01]  /*4fb0*/  HMMA.16816.F32.BF16 R64, R4, R70, R64 ;  /* 0x000000460440723c */ /* 0x000fe20000041840 */
[----:B------:R-:W2:Y:S05]  /*4fc0*/  LDSM.16.MT88.4 R4, [R174+0x21000] ;  /* 0x02100000ae04783b */ /* 0x000eaa0000004200 */
[----:B------:R-:W3:Y:S02]  /*4fd0*/  LDSM.16.MT88.4 R68, [R0+0xf000] ;  /* 0x00f000000044783b */ /* 0x000ee40000004200 */
[-C--:B-----5:R-:W-:Y:S08]  /*4fe0*/  HMMA.16816.F32.BF16 R20, R72, R76.reuse, R20 ;  /* 0x0000004c4814723c */ /* 0x0a0ff00000041814 */
[C---:B------:R-:W-:Y:S08]  /*4ff0*/  HMMA.16816.F32.BF16 R24, R80.reuse, R76, R24 ;  /* 0x0000004c5018723c */ /* 0x040ff00000041818 */
[-C--:B------:R-:W-:Y:S08]  /*5000*/  HMMA.16816.F32.BF16 R28, R80, R78.reuse, R28 ;  /* 0x0000004e501c723c */ /* 0x080ff0000004181c */
[C---:B------:R-:W-:Y:S01]  /*5010*/  HMMA.16816.F32.BF16 R32, R72.reuse, R78, R32 ;  /* 0x0000004e4820723c */ /* 0x040fe20000041820 */
[----:B------:R-:W4:Y:S07]  /*5020*/  LDSM.16.MT88.4 R76, [R0+0x11000] ;  /* 0x01100000004c783b */ /* 0x000f2e0000004200 */
        /* <DEDUP_REMOVED lines=10> */
[----:B------:R-:W5:Y:S05]  /*50d0*/  LDSM.16.MT88.4 R8, [R0+0xf800] ;  /* 0x00f800000008783b */ /* 0x000f6a0000004200 */
[----:B------:R-:W1:Y:S02]  /*50e0*/  LDSM.16.MT88.4 R72, [R0+0x11800] ;  /* 0x011800000048783b */ /* 0x000e640000004200 */
[-C--:B--2---:R-:W-:Y:S03]  /*50f0*/  HMMA.16816.F32.BF16 R20, R4, R12.reuse, R20 ;  /* 0x0000000c0414723c */ /* 0x084fe60000041814 */
[----:B------:R-:W-:Y:S05]  /*5100*/  BAR.SYNC.DEFER_BLOCKING 0x0 ;  /* 0x0000000000007b1d */ /* 0x000fea0000010000 */
[C---:B------:R-:W-:Y:S08]  /*5110*/  HMMA.16816.F32.BF16 R24, R16.reuse, R12, R24 ;  /* 0x0000000c1018723c */ /* 0x040ff00000041818 */
[-C--:B------:R-:W-:Y:S08]  /*5120*/  HMMA.16816.F32.BF16 R28, R16, R14.reuse, R28 ;  /* 0x0000000e101c723c */ /* 0x080ff0000004181c */
[C---:B------:R-:W-:Y:S08]  /*5130*/  HMMA.16816.F32.BF16 R32, R4.reuse, R14, R32 ;  /* 0x0000000e0420723c */ /* 0x040ff00000041820 */
[-C--:B---3--:R-:W-:Y:S08]  /*5140*/  HMMA.16816.F32.BF16 R36, R4, R68.reuse, R36 ;  /* 0x000000440424723c */ /* 0x088ff00000041824 */
[C---:B------:R-:W-:Y:S08]  /*5150*/  HMMA.16816.F32.BF16 R40, R16.reuse, R68, R40 ;  /* 0x000000441028723c */ /* 0x040ff00000041828 */
[-C--:B------:R-:W-:Y:S08]  /*5160*/  HMMA.16816.F32.BF16 R44, R16, R70.reuse, R44 ;  /* 0x00000046102c723c */ /* 0x080ff0000004182c */
[C---:B------:R-:W-:Y:S08]  /*5170*/  HMMA.16816.F32.BF16 R48, R4.reuse, R70, R48 ;  /* 0x000000460430723c */ /* 0x040ff00000041830 */
[-C--:B----4-:R-:W-:Y:S08]  /*5180*/  HMMA.16816.F32.BF16 R52, R4, R76.reuse, R52 ;  /* 0x0000004c0434723c */ /* 0x090ff00000041834 */
[C---:B------:R-:W-:Y:S08]  /*5190*/  HMMA.16816.F32.BF16 R56, R16.reuse, R76, R56 ;  /* 0x0000004c1038723c */ /* 0x040ff00000041838 */
[-C--:B------:R-:W-:Y:S08]  /*51a0*/  HMMA.16816.F32.BF16 R60, R16, R78.reuse, R60 ;  /* 0x0000004e103c723c */ /* 0x080ff0000004183c */
[----:B------:R-:W-:Y:S08]  /*51b0*/  HMMA.16816.F32.BF16 R64, R4, R78, R64 ;  /* 0x0000004e0440723c */ /* 0x000ff00000041840 */
[-C--:B-1----:R-:W-:Y:S08]  /*51c0*/  HMMA.16816.F32.BF16 R20, R80, R84.reuse, R20 ;  /* 0x000000545014723c */ /* 0x082ff00000041814 */
[C---:B------:R-:W-:Y:S08]  /*51d0*/  HMMA.16816.F32.BF16 R24, R88.reuse, R84, R24 ;  /* 0x000000545818723c */ /* 0x040ff00000041818 */
[-C--:B------:R-:W-:Y:S08]  /*51e0*/  HMMA.16816.F32.BF16 R28, R88, R86.reuse, R28 ;  /* 0x00000056581c723c */ /* 0x080ff0000004181c */
[C---:B------:R-:W-:Y:S08]  /*51f0*/  HMMA.16816.F32.BF16 R32, R80.reuse, R86, R32 ;  /* 0x000000565020723c */ /* 0x040ff00000041820 */
[-C--:B-----5:R-:W-:Y:S08]  /*5200*/  HMMA.16816.F32.BF16 R36, R80, R8.reuse, R36 ;  /* 0x000000085024723c */ /* 0x0a0ff00000041824 */
        /* <DEDUP_REMOVED lines=8> */
[----:B------:R-:W-:Y:S01]  /*5290*/  IMAD.MOV.U32 R11, RZ, RZ, c[0x0][0x370] ;  /* 0x0000dc00ff0b7624 */ /* 0x000fe200078e00ff */
[----:B------:R-:W-:Y:S01]  /*52a0*/  ISETP.GE.AND P4, PT, R200, c[0x0][0x220], PT ;  /* 0x00008800c8007a0c */ /* 0x000fe20003f86270 */
[----:B------:R-:W-:Y:S01]  /*52b0*/  IMAD.MOV.U32 R12, RZ, RZ, c[0x0][0x374] ;  /* 0x0000dd00ff0c7624 */ /* 0x000fe200078e00ff */
[----:B------:R-:W-:Y:S01]  /*52c0*/  ISETP.GE.AND P3, PT, R210, c[0x0][0x220], PT ;  /* 0x00008800d2007a0c */ /* 0x000fe20003f66270 */
[----:B------:R-:W-:Y:S01]  /*52d0*/  IMAD.U32 R3, R11, -0x40, RZ ;  /* 0xffffffc00b037824 */ /* 0x000fe200078e00ff */
[----:B------:R-:W-:Y:S04]  /*52e0*/  ISETP.GE.AND P2, PT, R211, c[0x0][0x220], PT ;  /* 0x00008800d3007a0c */ /* 0x000fe80003f46270 */
[-C--:B------:R-:W-:Y:S02]  /*52f0*/  LEA R2, P1, R3, R194.reuse, 0x1 ;  /* 0x000000c203027211 */ /* 0x080fe400078208ff */
[----:B------:R-:W-:Y:S02]  /*5300*/  SHF.R.S32.HI R5, RZ, 0x1f, R3 ;  /* 0x0000001fff057819 */ /* 0x000fe40000011403 */
[----:B------:R-:W-:Y:S01]  /*5310*/  LEA R4, P5, R11, R3, 0x5 ;  /* 0x000000030b047211 */ /* 0x000fe200078a28ff */
[----:B------:R1:W-:Y:S01]  /*5320*/  @P4 STS.128 [R191+0xc000], RZ ;  /* 0x00c000ffbf004388 */ /* 0x0003e20000000c00 */
[----:B------:R-:W-:Y:S02]  /*5330*/  LEA.HI.X.SX32 R3, R3, R195, 0x1, P1 ;  /* 0x000000c303037211 */ /* 0x000fe400008f0eff */
[C---:B------:R-:W-:Y:S02]  /*5340*/  LEA.HI.X R5, R11.reuse, R5, R12, 0x5, P5 ;  /* 0x000000050b057211 */ /* 0x040fe400028f2c0c */
[CC--:B------:R-:W-:Y:S01]  /*5350*/  @!P3 LEA R8, P5, R4.reuse, R194.reuse, 0x1 ;  /* 0x000000c20408b211 */ /* 0x0c0fe200078a08ff */
[----:B------:R-:W-:Y:S01]  /*5360*/  @!PT LDS RZ, [RZ] ;  /* 0x00000000fffff984 */ /* 0x000fe20000000800 */
[----:B------:R-:W-:Y:S01]  /*5370*/  @!PT LDS RZ, [RZ] ;  /* 0x00000000fffff984 */ /* 0x000fe20000000800 */
[----:B------:R-:W-:Y:S01]  /*5380*/  @!PT LDS RZ, [RZ] ;  /* 0x00000000fffff984 */ /* 0x000fe20000000800 */
[----:B------:R1:W-:Y:S01]  /*5390*/  @!P4 LDGSTS.E.BYPASS.LTC128B.128 [R191+0xc000], [R2.64] ;  /* 0x0c00000002bfcfae */ /* 0x0003e2000b901d46 */
[C---:B------:R-:W-:Y:S01]  /*53a0*/  @!P2 LEA R6, P1, R4.reuse, R194, 0x1 ;  /* 0x000000c20406a211 */ /* 0x040fe200078208ff */
[----:B------:R-:W-:Y:S01]  /*53b0*/  IMAD.MOV.U32 R194, RZ, RZ, R2 ;  /* 0x000000ffffc27224 */ /* 0x000fe200078e0002 */
[CCC-:B------:R-:W-:Y:S01]  /*53c0*/  @!P3 LEA.HI.X R9, R4.reuse, R195.reuse, R5.reuse, 0x1, P5 ;  /* 0x000000c30409b211 */ /* 0x1c0fe200028f0c05 */
[----:B------:R1:W-:Y:S01]  /*53d0*/  @P3 STS.128 [R191+0xe000], RZ ;  /* 0x00e000ffbf003388 */ /* 0x0003e20000000c00 */
[C---:B------:R-:W-:Y:S02]  /*53e0*/  @!P4 LEA R10, P5, R11.reuse, R2, 0x6 ;  /* 0x000000020b0ac211 */ /* 0x040fe400078a30ff */
[----:B------:R-:W-:Y:S01]  /*53f0*/  @!P2 LEA.HI.X R7, R4, R195, R5, 0x1, P1 ;  /* 0x000000c30407a211 */ /* 0x000fe200008f0c05 */
[----:B------:R-:W-:Y:S01]  /*5400*/  @!PT LDS RZ, [RZ] ;  /* 0x00000000fffff984 */ /* 0x000fe20000000800 */
[----:B------:R-:W-:Y:S01]  /*5410*/  @!PT LDS RZ, [RZ] ;  /* 0x00000000fffff984 */ /* 0x000fe20000000800 */
[----:B------:R-:W-:Y:S01]  /*5420*/  @!PT LDS RZ, [RZ] ;  /* 0x00000000fffff984 */ /* 0x000fe20000000800 */
[----:B------:R1:W-:Y:S01]  /*5430*/  @!P3 LDGSTS.E.BYPASS.LTC128B.128 [R191+0xe000], [R2.64+0x80] ;  /* 0x0e00008002bfbfae */ /* 0x0003e2000b901d46 */
[----:B------:R-:W-:Y:S01]  /*5440*/  @!P4 LEA.HI.X R11, R11, R3, R12, 0x6, P5 ;  /* 0x000000030b0bc211 */ /* 0x000fe200028f340c */
[----:B------:R-:W-:Y:S02]  /*5450*/  IMAD.MOV.U32 R195, RZ, RZ, R3 ;  /* 0x000000ffffc37224 */ /* 0x000fe400078e0003 */
        /* <DEDUP_REMOVED lines=20> */
[----:B------:R-:W0:Y:S02]  /*55a0*/  LDGDEPBAR ;  /* 0x00000000000079af */ /* 0x000e240000000000 */
.L_x_276:
[----:B------:R-:W-:Y:S01]  /*55b0*/  LDSM.16.M88.4 R96, [R181] ;  /* 0x00000000b560783b */ /* 0x000fe20000000200 */
[CC--:B-1----:R-:W-:Y:S03]  /*55c0*/  LEA R2, P2, R198.reuse, R188.reuse, 0x2 ;  /* 0x000000bcc6027211 */ /* 0x0c2fe600078410ff */
[----:B------:R-:W1:Y:S01]  /*55d0*/  LDSM.16.MT88.4 R16, [R0+0x12000] ;  /* 0x012000000010783b */ /* 0x000e620000004200 */
[----:B------:R-:W-:Y:S03]  /*55e0*/  LEA.HI.X.SX32 R3, R198, R189, 0x2, P2 ;  /* 0x000000bdc6037211 */ /* 0x000fe600010f16ff */
[----:B------:R-:W2:Y:S04]  /*55f0*/  LDSM.16.M88.4 R92, [R181+0x1000] ;  /* 0x00100000b55c783b */ /* 0x000ea80000000200 */
[----:B------:R-:W3:Y:S04]  /*5600*/  LDSM.16.MT88.4 R80, [R0+0x14000] ;  /* 0x014000000050783b */ /* 0x000ee80000004200 */
[----:B------:R-:W4:Y:S04]  /*5610*/  LDSM.16.MT88.4 R148, [R0+0x16000] ;  /* 0x016000000094783b */ /* 0x000f280000004200 */
[----:B------:R-:W-:Y:S04]  /*5620*/  LDSM.16.M88.4 R152, [R182] ;  /* 0x00000000b698783b */ /* 0x000fe80000000200 */
[----:B------:R-:W3:Y:S04]  /*5630*/  LDSM.16.MT88.4 R156, [R0+0x12800] ;  /* 0x01280000009c783b */ /* 0x000ee80000004200 */
[----:B------:R-:W3:Y:S04]  /*5640*/  LDSM.16.M88.4 R160, [R182+0x1000] ;  /* 0x00100000b6a0783b */ /* 0x000ee80000000200 */
[----:B------:R-:W-:Y:S01]  /*5650*/  LDSM.16.MT88.4 R164, [R0+0x16800] ;  /* 0x0168000000a4783b */ /* 0x000fe20000004200 */
[-C--:B-1----:R-:W-:Y:S08]  /*5660*/  HMMA.16816.F32.BF16 R4, R96, R16.reuse, RZ ;  /* 0x000000106004723c */ /* 0x082ff000000418ff */
[C---:B--2---:R-:W-:Y:S08]  /*5670*/  HMMA.16816.F32.BF16 R8, R92.reuse, R16, RZ ;  /* 0x000000105c08723c */ /* 0x044ff000000418ff */
[-C--:B------:R-:W-:Y:S08]  /*5680*/  HMMA.16816.F32.BF16 R12, R92, R18.reuse, RZ ;  /* 0x000000125c0c723c */ /* 0x080ff000000418ff */
[C---:B------:R-:W-:Y:S08]  /*5690*/  HMMA.16816.F32.BF16 R16, R96.reuse, R18, RZ ;  /* 0x000000126010723c */ /* 0x040ff000000418ff */
[-C--:B---3--:R-:W-:Y:S08]  /*56a0*/  HMMA.16816.F32.BF16 R68, R96, R80.reuse, RZ ;  /* 0x000000506044723c */ /* 0x088ff000000418ff */
[C---:B------:R-:W-:Y:S08]  /*56b0*/  HMMA.16816.F32.BF16 R72, R92.reuse, R80, RZ ;  /* 0x000000505c48723c */ /* 0x040ff000000418ff */
[-C--:B------:R-:W-:Y:S08]  /*56c0*/  HMMA.16816.F32.BF16 R76, R92, R82.reuse, RZ ;  /* 0x000000525c4c723c */ /* 0x080ff000000418ff */
[C---:B------:R-:W-:Y:S08]  /*56d0*/  HMMA.16816.F32.BF16 R80, R96.reuse, R82, RZ ;  /* 0x000000526050723c */ /* 0x040ff000000418ff */
[-C--:B----4-:R-:W-:Y:S08]  /*56e0*/  HMMA.16816.F32.BF16 R84, R96, R148.reuse, RZ ;  /* 0x000000946054723c */ /* 0x090ff000000418ff */
[C---:B------:R-:W-:Y:S08]  /*56f0*/  HMMA.16816.F32.BF16 R88, R92.reuse, R148, RZ ;  /* 0x000000945c58723c */ /* 0x040ff000000418ff */
[-C--:B------:R-:W-:Y:S08]  /*5700*/  HMMA.16816.F32.BF16 R92, R92, R150.reuse, RZ ;  /* 0x000000965c5c723c */ /* 0x080ff000000418ff */
[----:B------:R-:W-:Y:S01]  /*5710*/  HMMA.16816.F32.BF16 R96, R96, R150, RZ ;  /* 0x000000966060723c */ /* 0x000fe200000418ff */
[----:B------:R-:W1:Y:S07]  /*5720*/  LDSM.16.MT88.4 R148, [R0+0x14800] ;  /* 0x014800000094783b */ /* 0x000e6e0000004200 */
[-C--:B------:R-:W-:Y:S08]  /*5730*/  HMMA.16816.F32.BF16 R4, R152, R156.reuse, R4 ;  /* 0x0000009c9804723c */ /* 0x080ff00000041804 */
[C---:B------:R-:W-:Y:S08]  /*5740*/  HMMA.16816.F32.BF16 R8, R160.reuse, R156, R8 ;  /* 0x0000009ca008723c */ /* 0x040ff00000041808 */
[-C--:B------:R-:W-:Y:S08]  /*5750*/  HMMA.16816.F32.BF16 R12, R160, R158.reuse, R12 ;  /* 0x0000009ea00c723c */ /* 0x080ff0000004180c */
[C---:B------:R-:W-:Y:S01]  /*5760*/  HMMA.16816.F32.BF16 R16, R152.reuse, R158, R16 ;  /* 0x0000009e9810723c */ /* 0x040fe20000041810 */
[----:B------:R-:W-:Y:S07]  /*5770*/  LDSM.16.MT88.4 R156, [R0+0x13000] ;  /* 0x01300000009c783b */ /* 0x000fee0000004200 */
[-C--:B-1----:R-:W-:Y:S08]  /*5780*/  HMMA.16816.F32.BF16 R68, R152, R148.reuse, R68 ;  /* 0x000000949844723c */ /* 0x082ff00000041844 */
[C---:B------:R-:W-:Y:S08]  /*5790*/  HMMA.16816.F32.BF16 R72, R160.reuse, R148, R72 ;  /* 0x00000094a048723c */ /* 0x040ff00000041848 */
[-C--:B------:R-:W-:Y:S08]  /*57a0*/  HMMA.16816.F32.BF16 R76, R160, R150.reuse, R76 ;  /* 0x00000096a04c723c */ /* 0x080ff0000004184c */
[C---:B------:R-:W-:Y:S01]  /*57b0*/  HMMA.16816.F32.BF16 R80, R152.reuse, R150, R80 ;  /* 0x000000969850723c */ /* 0x040fe20000041850 */
[----:B------:R-:W1:Y:S07]  /*57c0*/  LDSM.16.M88.4 R148, [R183] ;  /* 0x00000000b794783b */ /* 0x000e6e0000000200 */
[-C--:B------:R-:W-:Y:S08]  /*57d0*/  HMMA.16816.F32.BF16 R84, R152, R164.reuse, R84 ;  /* 0x000000a49854723c */ /* 0x080ff00000041854 */
[C---:B------:R-:W-:Y:S08]  /*57e0*/  HMMA.16816.F32.BF16 R88, R160.reuse, R164, R88 ;  /* 0x000000a4a058723c */ /* 0x040ff00000041858 */
[-C--:B------:R-:W-:Y:S01]  /*57f0*/  HMMA.16816.F32.BF16 R92, R160, R166.reuse, R92 ;  /* 0x000000a6a05c723c */ /* 0x080fe2000004185c */
[----:B------:R-:W2:Y:S07]  /*5800*/  LDSM.16.M88.4 R160, [R183+0x1000] ;  /* 0x00100000b7a0783b */ /* 0x000eae0000000200 */
[----:B------:R-:W-:Y:S01]  /*5810*/  HMMA.16816.F32.BF16 R96, R152, R166, R96 ;  /* 0x000000a69860723c */ /* 0x000fe20000041860 */
[----:B------:R-:W3:Y:S04]  /*5820*/  LDSM.16.MT88.4 R152, [R0+0x15000] ;  /* 0x015000000098783b */ /* 0x000ee80000004200 */
[----:B------:R-:W4:Y:S03]  /*5830*/  LDSM.16.MT88.4 R164, [R0+0x17000] ;  /* 0x0170000000a4783b */ /* 0x000f260000004200 */
[-C--:B-1----:R-:W-:Y:S08]  /*5840*/  HMMA.16816.F32.BF16 R4, R148, R156.reuse, R4 ;  /* 0x0000009c9404723c */ /* 0x082ff00000041804 */
[C---:B--2---:R-:W-:Y:S08]  /*5850*/  HMMA.16816.F32.BF16 R8, R160.reuse, R156, R8 ;  /* 0x0000009ca008723c */ /* 0x044ff00000041808 */
[-C--:B------:R-:W-:Y:S08]  /*5860*/  HMMA.16816.F32.BF16 R12, R160, R158.reuse, R12 ;  /* 0x0000009ea00c723c */ /* 0x080ff0000004180c */
[C---:B------:R-:W-:Y:S01]  /*5870*/  HMMA.16816.F32.BF16 R16, R148.reuse, R158, R16 ;  /* 0x0000009e9410723c */ /* 0x040fe20000041810 */
[----:B------:R-:W-:Y:S07]  /*5880*/  LDSM.16.MT88.4 R156, [R0+0x13800] ;  /* 0x01380000009c783b */ /* 0x000fee0000004200 */
[-C--:B---3--:R-:W-:Y:S08]  /*5890*/  HMMA.16816.F32.BF16 R68, R148, R152.reuse, R68 ;  /* 0x000000989444723c */ /* 0x088ff00000041844 */
[C---:B------:R-:W-:Y:S08]  /*58a0*/  HMMA.16816.F32.BF16 R72, R160.reuse, R152, R72 ;  /* 0x00000098a048723c */ /* 0x040ff00000041848 */
[-C--:B------:R-:W-:Y:S08]  /*58b0*/  HMMA.16816.F32.BF16 R76, R160, R154.reuse, R76 ;  /* 0x0000009aa04c723c */ /* 0x080ff0000004184c */
[C---:B------:R-:W-:Y:S01]  /*58c0*/  HMMA.16816.F32.BF16 R80, R148.reuse, R154, R80 ;  /* 0x0000009a9450723c */ /* 0x040fe20000041850 */
[----:B------:R-:W1:Y:S07]  /*58d0*/  LDSM.16.M88.4 R152, [R184] ;  /* 0x00000000b898783b */ /* 0x000e6e0000000200 */
[-C--:B----4-:R-:W-:Y:S08]  /*58e0*/  HMMA.16816.F32.BF16 R84, R148, R164.reuse, R84 ;  /* 0x000000a49454723c */ /* 0x090ff00000041854 */
[C---:B------:R-:W-:Y:S08]  /*58f0*/  HMMA.16816.F32.BF16 R88, R160.reuse, R164, R88 ;  /* 0x000000a4a058723c */ /* 0x040ff00000041858 */
[-C--:B------:R-:W-:Y:S01]  /*5900*/  HMMA.16816.F32.BF16 R92, R160, R166.reuse, R92 ;  /* 0x000000a6a05c723c */ /* 0x080fe2000004185c */
[----:B------:R-:W2:Y:S07]  /*5910*/  LDSM.16.M88.4 R160, [R184+0x1000] ;  /* 0x00100000b8a0783b */ /* 0x000eae0000000200 */
[----:B------:R-:W-:Y:S01]  /*5920*/  HMMA.16816.F32.BF16 R96, R148, R166, R96 ;  /* 0x000000a69460723c */ /* 0x000fe20000041860 */
[----:B------:R-:W3:Y:S04]  /*5930*/  LDSM.16.MT88.4 R148, [R0+0x15800] ;  /* 0x015800000094783b */ /* 0x000ee80000004200 */
[----:B------:R4:W3:Y:S03]  /*5940*/  LDSM.16.MT88.4 R164, [R0+0x17800] ;  /* 0x0178000000a4783b */ /* 0x0008e60000004200 */
[-C--:B-1----:R-:W-:Y:S01]  /*5950*/  HMMA.16816.F32.BF16 R4, R152, R156.reuse, R4 ;  /* 0x0000009c9804723c */ /* 0x082fe20000041804 */
[----:B----4-:R-:W-:Y:S04]  /*5960*/  IMAD.MOV.U32 R0, RZ, RZ, c[0x0][0x22c] ;  /* 0x00008b00ff007624 */ /* 0x010fe800078e00ff */
[----:B------:R-:W-:Y:S03]  /*5970*/  IMAD R0, R0, c[0x0][0x1c0], RZ ;  /* 0x0000700000007a24 */ /* 0x000fe600078e02ff */
[C---:B--2---:R-:W-:Y:S04]  /*5980*/  HMMA.16816.F32.BF16 R8, R160.reuse, R156, R8 ;  /* 0x0000009ca008723c */ /* 0x044fe80000041808 */
[----:B------:R-:W-:Y:S03]  /*5990*/  IMAD R0, R0, 0x30, RZ ;  /* 0x0000003000007824 */ /* 0x000fe600078e02ff */
[----:B------:R-:W-:Y:S01]  /*59a0*/  IMAD.MOV.U32 R156, RZ, RZ, c[0x0][0x22c] ;  /* 0x00008b00ff9c7624 */ /* 0x000fe200078e00ff */
[-C--:B------:R-:W-:Y:S01]  /*59b0*/  HMMA.16816.F32.BF16 R12, R160, R158.reuse, R12 ;  /* 0x0000009ea00c723c */ /* 0x080fe2000004180c */
[----:B------:R-:W-:Y:S03]  /*59c0*/  IMAD.MOV.U32 R157, RZ, RZ, c[0x0][0x22c] ;  /* 0x00008b00ff9d7624 */ /* 0x000fe600078e00ff */
[----:B------:R-:W-:Y:S02]  /*59d0*/  IMAD R156, R156, c[0x0][0x1c0], RZ ;  /* 0x000070009c9c7a24 */ /* 0x000fe400078e02ff */
[----:B------:R-:W-:Y:S02]  /*59e0*/  IMAD R157, R157, c[0x0][0x1c0], RZ ;  /* 0x000070009d9d7a24 */ /* 0x000fe400078e02ff */
[C---:B------:R-:W-:Y:S04]  /*59f0*/  HMMA.16816.F32.BF16 R16, R152.reuse, R158, R16 ;  /* 0x0000009e9810723c */ /* 0x040fe80000041810 */
[----:B------:R-:W-:Y:S02]  /*5a00*/  IMAD.SHL.U32 R156, R156, 0x20, RZ ;  /* 0x000000209c9c7824 */ /* 0x000fe400078e00ff */
[----:B------:R-:W-:Y:S02]  /*5a10*/  IMAD R157, R157, 0x28, RZ ;  /* 0x000000289d9d7824 */ /* 0x000fe400078e02ff */
[-C--:B---3--:R-:W-:Y:S01]  /*5a20*/  HMMA.16816.F32.BF16 R68, R152, R148.reuse, R68 ;  /* 0x000000949844723c */ /* 0x088fe20000041844 */
[----:B------:R-:W-:Y:S04]  /*5a30*/  IMAD.MOV.U32 R159, RZ, RZ, c[0x0][0x22c] ;  /* 0x00008b00ff9f7624 */ /* 0x000fe800078e00ff */
[----:B------:R-:W-:Y:S03]  /*5a40*/  IMAD R159, R159, c[0x0][0x1c0], RZ ;  /* 0x000070009f9f7a24 */ /* 0x000fe600078e02ff */
[C---:B------:R-:W-:Y:S04]  /*5a50*/  HMMA.16816.F32.BF16 R72, R160.reuse, R148, R72 ;  /* 0x00000094a048723c */ /* 0x040fe80000041848 */
[----:B------:R-:W-:Y:S03]  /*5a60*/  IMAD R159, R159, 0x18, RZ ;  /* 0x000000189f9f7824 */ /* 0x000fe600078e02ff */
[----:B------:R-:W-:Y:S01]  /*5a70*/  @P6 IADD3 R148, P1, R230, R209, RZ ;  /* 0x000000d1e6946210 */ /* 0x000fe20007f3e0ff */
[-C--:B------:R-:W-:Y:S04]  /*5a80*/  HMMA.16816.F32.BF16 R76, R160, R150.reuse, R76 ;  /* 0x00000096a04c723c */ /* 0x080fe8000004184c */
[----:B------:R-:W-:Y:S04]  /*5a90*/  @P6 IMAD.X R149, R229, 0x1, R208, P1 ;  /* 0x00000001e5956824 */ /* 0x000fe800008e06d0 */
[C---:B------:R-:W-:Y:S01]  /*5aa0*/  HMMA.16816.F32.BF16 R80, R152.reuse, R150, R80 ;  /* 0x000000969850723c */ /* 0x040fe20000041850 */
[----:B------:R1:W5:Y:S04]  /*5ab0*/  @P6 LDG.E R202, [R148.64+-0x100] ;  /* 0xffff000694ca6981 */ /* 0x000368000c1e1900 */
[----:B------:R1:W5:Y:S03]  /*5ac0*/  @P6 LDG.E R203, [R148.64+-0xe0] ;  /* 0xffff200694cb6981 */ /* 0x000366000c1e1900 */
[-C--:B------:R-:W-:Y:S01]  /*5ad0*/  HMMA.16816.F32.BF16 R84, R152, R164.reuse, R84 ;  /* 0x000000a49854723c */ /* 0x080fe20000041854 */
[----:B------:R2:W-:Y:S04]  /*5ae0*/  RED.E.ADD.F32.FTZ.RN.STRONG.GPU [R188.64], R4 ;  /* 0x00000004bc00798e */ /* 0x0005e8000c10e786 */
[----:B------:R3:W-:Y:S03]  /*5af0*/  RED.E.ADD.F32.FTZ.RN.STRONG.GPU [R2.64], R5 ;  /* 0x000000050200798e */ /* 0x0007e6000c10e786 */
[C---:B------:R-:W-:Y:S08]  /*5b00*/  HMMA.16816.F32.BF16 R88, R160.reuse, R164, R88 ;  /* 0x000000a4a058723c */ /* 0x040ff00000041858 */
[-C--:B------:R-:W-:Y:S04]  /*5b10*/  HMMA.16816.F32.BF16 R92, R160, R166.reuse, R92 ;  /* 0x000000a6a05c723c */ /* 0x080fe8000004185c */
[CC--:B-1----:R-:W-:Y:S04]  /*5b20*/  LEA R148, P1, R231.reuse, R188.reuse, 0x2 ;  /* 0x000000bce7947211 */ /* 0x0c2fe800078210ff */
[----:B------:R-:W-:Y:S04]  /*5b30*/  HMMA.16816.F32.BF16 R96, R152, R166, R96 ;  /* 0x000000a69860723c */ /* 0x000fe80000041860 */
[-C--:B------:R-:W-:Y:S02]  /*5b40*/  LEA.HI.X.SX32 R149, R231, R189.reuse, 0x2, P1 ;  /* 0x000000bde7957211 */ /* 0x080fe400008f16ff */
[CC--:B--2---:R-:W-:Y:S02]  /*5b50*/  LEA R4, P2, R159.reuse, R188.reuse, 0x2 ;  /* 0x000000bc9f047211 */ /* 0x0c4fe400078410ff */
[CC--:B------:R-:W-:Y:S01]  /*5b60*/  LEA R150, P1, R156.reuse, R188.reuse, 0x2 ;  /* 0x000000bc9c967211 */ /* 0x0c0fe200078210ff */
[----:B------:R1:W-:Y:S03]  /*5b70*/  RED.E.ADD.F32.FTZ.RN.STRONG.GPU [R148.64], R6 ;  /* 0x000000069400798e */ /* 0x0003e6000c10e786 */
[-C--:B---3--:R-:W-:Y:S02]  /*5b80*/  LEA.HI.X.SX32 R5, R159, R189.reuse, 0x2, P2 ;  /* 0x000000bd9f057211 */ /* 0x088fe400010f16ff */
[-C--:B------:R-:W-:Y:S03]  /*5b90*/  LEA.HI.X.SX32 R151, R156, R189.reuse, 0x2, P1 ;  /* 0x000000bd9c977211 */ /* 0x080fe600008f16ff */
[----:B------:R2:W-:Y:S04]  /*5ba0*/  RED.E.ADD.F32.FTZ.RN.STRONG.GPU [R4.64], R7 ;  /* 0x000000070400798e */ /* 0x0005e8000c10e786 */
[----:B------:R3:W-:Y:S01]  /*5bb0*/  RED.E.ADD.F32.FTZ.RN.STRONG.GPU [R150.64], R8 ;  /* 0x000000089600798e */ /* 0x0007e2000c10e786 */
[CC--:B-1----:R-:W-:Y:S02]  /*5bc0*/  LEA R148, P3, R157.reuse, R188.reuse, 0x2 ;  /* 0x000000bc9d947211 */ /* 0x0c2fe400078610ff */
[CC--:B------:R-:W-:Y:S02]  /*5bd0*/  LEA R6, P2, R0.reuse, R188.reuse, 0x2 ;  /* 0x000000bc00067211 */ /* 0x0c0fe400078410ff */
[-C--:B------:R-:W-:Y:S02]  /*5be0*/  LEA.HI.X.SX32 R149, R157, R189.reuse, 0x2, P3 ;  /* 0x000000bd9d957211 */ /* 0x080fe400018f16ff */
[CC--:B--2---:R-:W-:Y:S03]  /*5bf0*/  LEA R4, P1, R251.reuse, R188.reuse, 0x2 ;  /* 0x000000bcfb047211 */ /* 0x0c4fe600078210ff */
[----:B------:R1:W-:Y:S01]  /*5c00*/  RED.E.ADD.F32.FTZ.RN.STRONG.GPU [R148.64], R9 ;  /* 0x000000099400798e */ /* 0x0003e2000c10e786 */
[-C--:B------:R-:W-:Y:S01]  /*5c10*/  LEA.HI.X.SX32 R7, R0, R189.reuse, 0x2, P2 ;  /* 0x000000bd00077211 */ /* 0x080fe200010f16ff */
[----:B------:R-:W-:Y:S01]  /*5c20*/  IMAD.IADD R0, R198, 0x1, R241 ;  /* 0x00000001c6007824 */ /* 0x000fe200078e02f1 */
[-C--:B------:R-:W-:Y:S02]  /*5c30*/  LEA.HI.X.SX32 R5, R251, R189.reuse, 0x2, P1 ;  /* 0x000000bdfb057211 */ /* 0x080fe400008f16ff */
[CC--:B---3--:R-:W-:Y:S01]  /*5c40*/  LEA R8, P1, R248.reuse, R188.reuse, 0x2 ;  /* 0x000000bcf8087211 */ /* 0x0c8fe200078210ff */
[----:B------:R2:W-:Y:S04]  /*5c50*/  RED.E.ADD.F32.FTZ.RN.STRONG.GPU [R6.64], R10 ;  /* 0x0000000a0600798e */ /* 0x0005e8000c10e786 */
[----:B------:R3:W-:Y:S04]  /*5c60*/  RED.E.ADD.F32.FTZ.RN.STRONG.GPU [R4.64], R11 ;  /* 0x0000000b0400798e */ /* 0x0007e8000c10e786 */
[----:B------:R-:W-:Y:S04]  /*5c70*/  RED.E.ADD.F32.FTZ.RN.STRONG.GPU [R188.64+0x80], R16 ;  /* 0x00008010bc00798e */ /* 0x000fe8000c10e786 */
[----:B------:R-:W-:Y:S01]  /*5c80*/  RED.E.ADD.F32.FTZ.RN.STRONG.GPU [R2.64+0x80], R17 ;  /* 0x000080110200798e */ /* 0x000fe2000c10e786 */
[-C--:B-1----:R-:W-:Y:S05]  /*5c90*/  LEA.HI.X.SX32 R9, R248, R189.reuse, 0x2, P1 ;  /* 0x000000bdf8097211 */ /* 0x082fea00008f16ff */
[----:B------:R1:W-:Y:S01]  /*5ca0*/  RED.E.ADD.F32.FTZ.RN.STRONG.GPU [R8.64], R18 ;  /* 0x000000120800798e */ /* 0x0003e2000c10e786 */
[CC--:B--2---:R-:W-:Y:S02]  /*5cb0*/  LEA R6, P2, R241.reuse, R188.reuse, 0x2 ;  /* 0x000000bcf1067211 */ /* 0x0c4fe400078410ff */
[CC--:B------:R-:W-:Y:S02]  /*5cc0*/  LEA R10, P1, R0.reuse, R188.reuse, 0x2 ;  /* 0x000000bc000a7211 */ /* 0x0c0fe400078210ff */
[-C--:B------:R-:W-:Y:S02]  /*5cd0*/  LEA.HI.X.SX32 R7, R241, R189.reuse, 0x2, P2 ;  /* 0x000000bdf1077211 */ /* 0x080fe400010f16ff */
[-C--:B---3--:R-:W-:Y:S01]  /*5ce0*/  LEA.HI.X.SX32 R11, R0, R189.reuse, 0x2, P1 ;  /* 0x000000bd000b7211 */ /* 0x088fe200008f16ff */
[----:B------:R-:W-:Y:S01]  /*5cf0*/  IMAD.IADD R0, R198, 0x1, R240 ;  /* 0x00000001c6007824 */ /* 0x000fe200078e02f0 */
[CC--:B------:R-:W-:Y:S01]  /*5d00*/  LEA R4, P2, R222.reuse, R188.reuse, 0x2 ;  /* 0x000000bcde047211 */ /* 0x0c0fe200078410ff */
[----:B------:R2:W-:Y:S03]  /*5d10*/  RED.E.ADD.F32.FTZ.RN.STRONG.GPU [R6.64], R19 ;  /* 0x000000130600798e */ /* 0x0005e6000c10e786 */
[-C--:B------:R-:W-:Y:S01]  /*5d20*/  LEA.HI.X.SX32 R5, R222, R189.reuse, 0x2, P2 ;  /* 0x000000bdde057211 */ /* 0x080fe200010f16ff */
[----:B------:R-:W-:Y:S04]  /*5d30*/  RED.E.ADD.F32.FTZ.RN.STRONG.GPU [R10.64], R12 ;  /* 0x0000000c0a00798e */ /* 0x000fe8000c10e786 */
[----:B------:R-:W-:Y:S01]  /*5d40*/  LDSM.16.MT88.4 R16, [R168+0x2000] ;  /* 0x00200000a810783b */ /* 0x000fe20000004200 */
[CC--:B-1----:R-:W-:Y:S04]  /*5d50*/  LEA R8, P3, R223.reuse, R188.reuse, 0x2 ;  /* 0x000000bcdf087211 */ /* 0x0c2fe800078610ff */
[-C--:B------:R-:W-:Y:S05]  /*5d60*/  LEA.HI.X.SX32 R9, R223, R189.reuse, 0x2, P3 ;  /* 0x000000bddf097211 */ /* 0x080fea00018f16ff */
[----:B------:R1:W-:Y:S01]  /*5d70*/  RED.E.ADD.F32.FTZ.RN.STRONG.GPU [R8.64], R13 ;  /* 0x0000000d0800798e */ /* 0x0003e2000c10e786 */
[CC--:B--2---:R-:W-:Y:S03]  /*5d80*/  LEA R6, P1, R228.reuse, R188.reuse, 0x2 ;  /* 0x000000bce4067211 */ /* 0x0c4fe600078210ff */
[----:B------:R2:W-:Y:S01]  /*5d90*/  RED.E.ADD.F32.FTZ.RN.STRONG.GPU [R4.64], R14 ;  /* 0x0000000e0400798e */ /* 0x0005e2000c10e786 */
[-C--:B------:R-:W-:Y:S05]  /*5da0*/  LEA.HI.X.SX32 R7, R228, R189.reuse, 0x2, P1 ;  /* 0x000000bde4077211 */ /* 0x080fea00008f16ff */
[----:B------:R3:W-:Y:S04]  /*5db0*/  RED.E.ADD.F32.FTZ.RN.STRONG.GPU [R6.64], R15 ;  /* 0x0000000f0600798e */ /* 0x0007e8000c10e786 */
[----:B------:R-:W-:Y:S04]  /*5dc0*/  RED.E.ADD.F32.FTZ.RN.STRONG.GPU [R188.64+0x100], R68 ;  /* 0x00010044bc00798e */ /* 0x000fe8000c10e786 */
[----:B------:R-:W-:Y:S04]  /*5dd0*/  RED.E.ADD.F32.FTZ.RN.STRONG.GPU [R2.64+0x100], R69 ;  /* 0x000100450200798e */ /* 0x000fe8000c10e786 */
[----:B------:R-:W-:Y:S01]  /*5de0*/  LDSM.16.MT88.4 R12, [R173+0x1e000] ;  /* 0x01e00000ad0c783b */ /* 0x000fe20000004200 */
[-C--:B-1----:R-:W-:Y:S02]  /*5df0*/  LEA R8, P3, R221, R188.reuse, 0x2 ;  /* 0x000000bcdd087211 */ /* 0x082fe400078610ff */
[-C--:B--2---:R-:W-:Y:S02]  /*5e00*/  LEA R4, P1, R247, R188.reuse, 0x2 ;  /* 0x000000bcf7047211 */ /* 0x084fe400078210ff */
[-C--:B------:R-:W-:Y:S02]  /*5e10*/  LEA.HI.X.SX32 R9, R221, R189.reuse, 0x2, P3 ;  /* 0x000000bddd097211 */ /* 0x080fe400018f16ff */
[-C--:B------:R-:W-:Y:S02]  /*5e20*/  LEA.HI.X.SX32 R5, R247, R189.reuse, 0x2, P1 ;  /* 0x000000bdf7057211 */ /* 0x080fe400008f16ff */
[-C--:B---3--:R-:W-:Y:S02]  /*5e30*/  LEA R6, P2, R240, R188.reuse, 0x2 ;  /* 0x000000bcf0067211 */ /* 0x088fe400078410ff */
[-C--:B------:R-:W-:Y:S01]  /*5e40*/  LEA R10, P1, R0, R188.reuse, 0x2 ;  /* 0x000000bc000a7211 */ /* 0x080fe200078210ff */
[----:B------:R1:W-:Y:S01]  /*5e50*/  RED.E.ADD.F32.FTZ.RN.STRONG.GPU [R4.64], R70 ;  /* 0x000000460400798e */ /* 0x0003e2000c10e786 */
[-C--:B------:R-:W-:Y:S02]  /*5e60*/  LEA.HI.X.SX32 R7, R240, R189.reuse, 0x2, P2 ;  /* 0x000000bdf0077211 */ /* 0x080fe400010f16ff */
[-C--:B------:R-:W-:Y:S01]  /*5e70*/  LEA.HI.X.SX32 R11, R0, R189.reuse, 0x2, P1 ;  /* 0x000000bd000b7211 */ /* 0x080fe200008f16ff */
[----:B------:R-:W-:Y:S02]  /*5e80*/  IMAD.IADD R0, R198, 0x1, R239 ;  /* 0x00000001c6007824 */ /* 0x000fe400078e02ef */
[----:B------:R2:W-:Y:S04]  /*5e90*/  RED.E.ADD.F32.FTZ.RN.STRONG.GPU [R6.64], R71 ;  /* 0x000000470600798e */ /* 0x0005e8000c10e786 */
[----:B------:R-:W-:Y:S04]  /*5ea0*/  RED.E.ADD.F32.FTZ.RN.STRONG.GPU [R10.64], R72 ;  /* 0x000000480a00798e */ /* 0x000fe8000c10e786 */
[----:B------:R3:W-:Y:S04]  /*5eb0*/  RED.E.ADD.F32.FTZ.RN.STRONG.GPU [R8.64], R73 ;  /* 0x000000490800798e */ /* 0x0007e8000c10e786 */
[----:B------:R-:W-:Y:S01]  /*5ec0*/  LDSM.16.MT88.4 R68, [R168+0x4000] ;  /* 0x00400000a844783b */ /* 0x000fe20000004200 */
[CC--:B-1----:R-:W-:Y:S04]  /*5ed0*/  LEA R4, P2, R220.reuse, R188.reuse, 0x2 ;  /* 0x000000bcdc047211 */ /* 0x0c2fe800078410ff */
[-C--:B------:R-:W-:Y:S02]  /*5ee0*/  LEA.HI.X.SX32 R5, R220, R189.reuse, 0x2, P2 ;  /* 0x000000bddc057211 */ /* 0x080fe400010f16ff */
[CC--:B--2---:R-:W-:Y:S03]  /*5ef0*/  LEA R6, P1, R227.reuse, R188.reuse, 0x2 ;  /* 0x000000bce3067211 */ /* 0x0c4fe600078210ff */
[----:B------:R1:W-:Y:S01]  /*5f00*/  RED.E.ADD.F32.FTZ.RN.STRONG.GPU [R4.64], R74 ;  /* 0x0000004a0400798e */ /* 0x0003e2000c10e786 */
[-C--:B------:R-:W-:Y:S02]  /*5f10*/  LEA.HI.X.SX32 R7, R227, R189.reuse, 0x2, P1 ;  /* 0x000000bde3077211 */ /* 0x080fe400008f16ff */
[CC--:B---3--:R-:W-:Y:S03]  /*5f20*/  LEA R8, P3, R219.reuse, R188.reuse, 0x2 ;  /* 0x000000bcdb087211 */ /* 0x0c8fe600078610ff */
[----:B------:R2:W-:Y:S01]  /*5f30*/  RED.E.ADD.F32.FTZ.RN.STRONG.GPU [R6.64], R75 ;  /* 0x0000004b0600798e */ /* 0x0005e2000c10e786 */
[-C--:B------:R-:W-:Y:S03]  /*5f40*/  LEA.HI.X.SX32 R9, R219, R189.reuse, 0x2, P3 ;  /* 0x000000bddb097211 */ /* 0x080fe600018f16ff */
[----:B------:R-:W-:Y:S04]  /*5f50*/  RED.E.ADD.F32.FTZ.RN.STRONG.GPU [R188.64+0x180], R80 ;  /* 0x00018050bc00798e */ /* 0x000fe8000c10e786 */
[----:B------:R-:W-:Y:S04]  /*5f60*/  RED.E.ADD.F32.FTZ.RN.STRONG.GPU [R2.64+0x180], R81 ;  /* 0x000180510200798e */ /* 0x000fe8000c10e786 */
[----:B------:R-:W-:Y:S01]  /*5f70*/  LDSM.16.MT88.4 R72, [R174+0x1e800] ;  /* 0x01e80000ae48783b */ /* 0x000fe20000004200 */
[CC--:B-1----:R-:W-:Y:S04]  /*5f80*/  LEA R4, P1, R246.reuse, R188.reuse, 0x2 ;  /* 0x000000bcf6047211 */ /* 0x0c2fe800078210ff */
[-C--:B------:R-:W-:Y:S02]  /*5f90*/  LEA.HI.X.SX32 R5, R246, R189.reuse, 0x2, P1 ;  /* 0x000000bdf6057211 */ /* 0x080fe400008f16ff */
[CC--:B--2---:R-:W-:Y:S02]  /*5fa0*/  LEA R6, P2, R239.reuse, R188.reuse, 0x2 ;  /* 0x000000bcef067211 */ /* 0x0c4fe400078410ff */
[CC--:B------:R-:W-:Y:S01]  /*5fb0*/  LEA R10, P1, R0.reuse, R188.reuse, 0x2 ;  /* 0x000000bc000a7211 */ /* 0x0c0fe200078210ff */
        /* <DEDUP_REMOVED lines=21> */
[-C--:B--2---:R-:W-:Y:S02]  /*6110*/  LEA R6, P2, R238, R188.reuse, 0x2 ;  /* 0x000000bcee067211 */ /* 0x084fe400078410ff */
[-C--:B------:R-:W-:Y:S01]  /*6120*/  LEA R10, P1, R0, R188.reuse, 0x2 ;  /* 0x000000bc000a7211 */ /* 0x080fe200078210ff */
[----:B------:R1:W-:Y:S01]  /*6130*/  RED.E.ADD.F32.FTZ.RN.STRONG.GPU [R4.64], R86 ;  /* 0x000000560400798e */ /* 0x0003e2000c10e786 */
[-C--:B------:R-:W-:Y:S02]  /*6140*/  LEA.HI.X.SX32 R7, R238, R189.reuse, 0x2, P2 ;  /* 0x000000bdee077211 */ /* 0x080fe400010f16ff */
[-C--:B------:R-:W-:Y:S01]  /*6150*/  LEA.HI.X.SX32 R11, R0, R189.reuse, 0x2, P1 ;  /* 0x000000bd000b7211 */ /* 0x080fe200008f16ff */
[----:B------:R-:W-:Y:S02]  /*6160*/  IMAD.IADD R0, R198, 0x1, R237 ;  /* 0x00000001c6007824 */ /* 0x000fe400078e02ed */
[----:B------:R2:W-:Y:S04]  /*6170*/  RED.E.ADD.F32.FTZ.RN.STRONG.GPU [R6.64], R87 ;  /* 0x000000570600798e */ /* 0x0005e8000c10e786 */
[----:B------:R3:W-:Y:S04]  /*6180*/  RED.E.ADD.F32.FTZ.RN.STRONG.GPU [R10.64], R88 ;  /* 0x000000580a00798e */ /* 0x0007e8000c10e786 */
[----:B------:R4:W-:Y:S04]  /*6190*/  RED.E.ADD.F32.FTZ.RN.STRONG.GPU [R8.64], R89 ;  /* 0x000000590800798e */ /* 0x0009e8000c10e786 */
[----:B------:R-:W-:Y:S01]  /*61a0*/  LDSM.16.MT88.4 R84, [R168+0x2800] ;  /* 0x00280000a854783b */ /* 0x000fe20000004200 */
[CC--:B-1----:R-:W-:Y:S04]  /*61b0*/  LEA R4, P2, R216.reuse, R188.reuse, 0x2 ;  /* 0x000000bcd8047211 */ /* 0x0c2fe800078410ff */
[-C--:B------:R-:W-:Y:S02]  /*61c0*/  LEA.HI.X.SX32 R5, R216, R189.reuse, 0x2, P2 ;  /* 0x000000bdd8057211 */ /* 0x080fe400010f16ff */
[CC--:B--2---:R-:W-:Y:S03]  /*61d0*/  LEA R6, P1, R225.reuse, R188.reuse, 0x2 ;  /* 0x000000bce1067211 */ /* 0x0c4fe600078210ff */
[----:B------:R1:W-:Y:S01]  /*61e0*/  RED.E.ADD.F32.FTZ.RN.STRONG.GPU [R4.64], R90 ;  /* 0x0000005a0400798e */ /* 0x0003e2000c10e786 */
[-C--:B------:R-:W-:Y:S02]  /*61f0*/  LEA.HI.X.SX32 R7, R225, R189.reuse, 0x2, P1 ;  /* 0x000000bde1077211 */ /* 0x080fe400008f16ff */
[CC--:B---3--:R-:W-:Y:S02]  /*6200*/  LEA R10, P1, R237.reuse, R188.reuse, 0x2 ;  /* 0x000000bced0a7211 */ /* 0x0c8fe400078210ff */
[CC--:B----4-:R-:W-:Y:S01]  /*6210*/  LEA R8, P4, R0.reuse, R188.reuse, 0x2 ;  /* 0x000000bc00087211 */ /* 0x0d0fe200078810ff */
[----:B------:R2:W-:Y:S01]  /*6220*/  RED.E.ADD.F32.FTZ.RN.STRONG.GPU [R6.64], R91 ;  /* 0x0000005b0600798e */ /* 0x0005e2000c10e786 */
[-C--:B------:R-:W-:Y:S02]  /*6230*/  LEA.HI.X.SX32 R11, R237, R189.reuse, 0x2, P1 ;  /* 0x000000bded0b7211 */ /* 0x080fe400008f16ff */
[-C--:B------:R-:W-:Y:S01]  /*6240*/  LEA.HI.X.SX32 R9, R0, R189.reuse, 0x2, P4 ;  /* 0x000000bd00097211 */ /* 0x080fe200020f16ff */
[----:B------:R-:W-:Y:S01]  /*6250*/  RED.E.ADD.F32.FTZ.RN.STRONG.GPU [R188.64+0x280], R96 ;  /* 0x00028060bc00798e */ /* 0x000fe2000c10e786 */
[----:B------:R-:W-:Y:S03]  /*6260*/  LOP3.LUT R0, R199, 0x1, RZ, 0xc0, !PT ;  /* 0x00000001c7007812 */ /* 0x000fe600078ec0ff */
[----:B------:R3:W-:Y:S04]  /*6270*/  RED.E.ADD.F32.FTZ.RN.STRONG.GPU [R2.64+0x280], R97 ;  /* 0x000280610200798e */ /* 0x0007e8000c10e786 */
[----:B------:R-:W-:Y:S01]  /*6280*/  LDSM.16.MT88.4 R88, [R173+0x1f800] ;  /* 0x01f80000ad58783b */ /* 0x000fe20000004200 */
[CC--:B-1----:R-:W-:Y:S04]  /*6290*/  LEA R4, P2, R244.reuse, R188.reuse, 0x2 ;  /* 0x000000bcf4047211 */ /* 0x0c2fe800078410ff */
[-C--:B------:R-:W-:Y:S02]  /*62a0*/  LEA.HI.X.SX32 R5, R244, R189.reuse, 0x2, P2 ;  /* 0x000000bdf4057211 */ /* 0x080fe400010f16ff */
[CC--:B--2---:R-:W-:Y:S03]  /*62b0*/  LEA R6, P3, R215.reuse, R188.reuse, 0x2 ;  /* 0x000000bcd7067211 */ /* 0x0c4fe600078610ff */
[----:B------:R1:W-:Y:S01]  /*62c0*/  RED.E.ADD.F32.FTZ.RN.STRONG.GPU [R4.64], R98 ;  /* 0x000000620400798e */ /* 0x0003e2000c10e786 */
[-C--:B------:R-:W-:Y:S03]  /*62d0*/  LEA.HI.X.SX32 R7, R215, R189.reuse, 0x2, P3 ;  /* 0x000000bdd7077211 */ /* 0x080fe600018f16ff */
[----:B------:R-:W-:Y:S01]  /*62e0*/  RED.E.ADD.F32.FTZ.RN.STRONG.GPU [R10.64], R99 ;  /* 0x000000630a00798e */ /* 0x000fe2000c10e786 */
[CC--:B---3--:R-:W-:Y:S03]  /*62f0*/  LEA R2, P1, R224.reuse, R188.reuse, 0x2 ;  /* 0x000000bce0027211 */ /* 0x0c8fe600078210ff */
[----:B------:R-:W-:Y:S01]  /*6300*/  RED.E.ADD.F32.FTZ.RN.STRONG.GPU [R8.64], R92 ;  /* 0x0000005c0800798e */ /* 0x000fe2000c10e786 */
[-C--:B------:R-:W-:Y:S02]  /*6310*/  LEA.HI.X.SX32 R3, R224, R189.reuse, 0x2, P1 ;  /* 0x000000bde0037211 */ /* 0x080fe400008f16ff */
[----:B------:R-:W-:Y:S01]  /*6320*/  ISETP.NE.U32.AND P1, PT, R0, 0x1, PT ;  /* 0x000000010000780c */ /* 0x000fe20003f25070 */
[----:B------:R-:W-:Y:S01]  /*6330*/  RED.E.ADD.F32.FTZ.RN.STRONG.GPU [R6.64], R93 ;  /* 0x0000005d0600798e */ /* 0x000fe2000c10e786 */
[----:B------:R-:W-:Y:S03]  /*6340*/  @P6 IADD3 R0, P3, R209, -0x100, RZ ;  /* 0xffffff00d1006810 */ /* 0x000fe60007f7e0ff */
[----:B------:R-:W-:Y:S02]  /*6350*/  LDSM.16.MT88.4 R8, [R168] ;  /* 0x00000000a808783b */ /* 0x000fe40000004200 */
[----:B------:R-:W-:Y:S01]  /*6360*/  @P6 IMAD.MOV.U32 R209, RZ, RZ, R0 ;  /* 0x000000ffffd16224 */ /* 0x000fe200078e0000 */
[C---:B------:R-:W-:Y:S05]  /*6370*/  IADD3 R0, R168.reuse, -0x6000, RZ ;  /* 0xffffa000a8007810 */ /* 0x040fea0007ffe0ff */
[----:B------:R-:W-:Y:S02]  /*6380*/  @P1 IADD3 R0, R168, 0x6000, RZ ;  /* 0x00006000a8001810 */ /* 0x000fe40007ffe0ff */
[C---:B-1----:R-:W-:Y:S04]  /*6390*/  LEA R4, P2, R214.reuse, R188, 0x2 ;  /* 0x000000bcd6047211 */ /* 0x042fe800078410ff */
[----:B------:R-:W-:Y:S02]  /*63a0*/  LEA.HI.X.SX32 R5, R214, R189, 0x2, P2 ;  /* 0x000000bdd6057211 */ /* 0x000fe400010f16ff */
[----:B------:R-:W-:Y:S03]  /*63b0*/  @P6 IADD3 R213, P2, R213, -0x100, RZ ;  /* 0xffffff00d5d56810 */ /* 0x000fe60007f5e0ff */
[----:B------:R-:W-:Y:S01]  /*63c0*/  RED.E.ADD.F32.FTZ.RN.STRONG.GPU [R4.64], R94 ;  /* 0x0000005e0400798e */ /* 0x000fe2000c10e786 */
[----:B------:R-:W-:Y:S03]  /*63d0*/  @P6 IADD3.X R212, R212, -0x1, RZ, P2, !PT ;  /* 0xffffffffd4d46810 */ /* 0x000fe600017fe4ff */
[----:B------:R-:W1:Y:S04]  /*63e0*/  LDSM.16.MT88.4 R4, [R174+0x1e000] ;  /* 0x01e00000ae04783b */ /* 0x000e680000004200 */
[----:B------:R2:W-:Y:S04]  /*63f0*/  RED.E.ADD.F32.FTZ.RN.STRONG.GPU [R2.64], R95 ;  /* 0x0000005f0200798e */ /* 0x0005e8000c10e786 */
[----:B------:R-:W-:Y:S01]  /*6400*/  LDSM.16.MT88.4 R92, [R168+0x3800] ;  /* 0x00380000a85c783b */ /* 0x000fe20000004200 */
[----:B--2---:R-:W-:Y:S02]  /*6410*/  @P6 IADD3.X R2, R208, -0x1, RZ, P3, !PT ;  /* 0xffffffffd0026810 */ /* 0x004fe40001ffe4ff */
[C---:B------:R-:W-:Y:S02]  /*6420*/  ISETP.GT.AND P3, PT, R199.reuse, RZ, PT ;  /* 0x000000ffc700720c */ /* 0x040fe40003f64270 */
[----:B------:R-:W-:Y:S01]  /*6430*/  IADD3 R3, R199, -0x1, RZ ;  /* 0xffffffffc7037810 */ /* 0x000fe20007ffe0ff */
[----:B------:R-:W-:Y:S01]  /*6440*/  @P6 IMAD.MOV.U32 R208, RZ, RZ, R2 ;  /* 0x000000ffffd06224 */ /* 0x000fe200078e0002 */
[-C--:B-1----:R-:W-:Y:S05]  /*6450*/  HMMA.16816.F32.BF16 R100, R4, R8.reuse, R100 ;  /* 0x000000080464723c */ /* 0x082fea0000041864 */
[----:B------:R-:W-:Y:S03]  /*6460*/  IMAD.MOV.U32 R199, RZ, RZ, R3 ;  /* 0x000000ffffc77224 */ /* 0x000fe600078e0003 */
        /* <DEDUP_REMOVED lines=14> */
[----:B------:R-:W2:Y:S04]  /*6550*/  LDSM.16.MT88.4 R4, [R174+0x1f000] ;  /* 0x01f00000ae04783b */ /* 0x000ea80000004200 */
[----:B------:R-:W3:Y:S03]  /*6560*/  LDSM.16.MT88.4 R68, [R168+0x3000] ;  /* 0x00300000a844783b */ /* 0x000ee60000004200 */
[-C--:B------:R-:W-:Y:S08]  /*6570*/  HMMA.16816.F32.BF16 R100, R72, R76.reuse, R100 ;  /* 0x0000004c4864723c */ /* 0x080ff00000041864 */
        /* <DEDUP_REMOVED lines=14> */
[----:B------:R3:W1:Y:S07]  /*6660*/  LDSM.16.MT88.4 R8, [R168+0x5800] ;  /* 0x00580000a808783b */ /* 0x00066e0000004200 */
[-C--:B--2---:R-:W-:Y:S08]  /*6670*/  HMMA.16816.F32.BF16 R100, R4, R12.reuse, R100 ;  /* 0x0000000c0464723c */ /* 0x084ff00000041864 */
[C---:B------:R-:W-:Y:S08]  /*6680*/  HMMA.16816.F32.BF16 R104, R16.reuse, R12, R104 ;  /* 0x0000000c1068723c */ /* 0x040ff00000041868 */
[-C--:B------:R-:W-:Y:S04]  /*6690*/  HMMA.16816.F32.BF16 R108, R16, R14.reuse, R108 ;  /* 0x0000000e106c723c */ /* 0x080fe8000004186c */
[----:B---3--:R-:W-:Y:S04]  /*66a0*/  IMAD.MOV.U32 R168, RZ, RZ, R0 ;  /* 0x000000ffffa87224 */ /* 0x008fe800078e0000 */
[C---:B------:R-:W-:Y:S08]  /*66b0*/  HMMA.16816.F32.BF16 R112, R4.reuse, R14, R112 ;  /* 0x0000000e0470723c */ /* 0x040ff00000041870 */
[-C--:B------:R-:W-:Y:S08]  /*66c0*/  HMMA.16816.F32.BF16 R116, R4, R68.reuse, R116 ;  /* 0x000000440474723c */ /* 0x080ff00000041874 */
        /* <DEDUP_REMOVED lines=19> */
[----:B------:R-:W-:-:S07]  /*6800*/  @P3 BRA `(.L_x_277) ;  /* 0xffffcd8000003947 */ /* 0x000fce000383ffff */
[----:B------:R-:W-:Y:S01]  /*6810*/  BAR.SYNC.DEFER_BLOCKING 0x0 ;  /* 0x0000000000007b1d */ /* 0x000fe20000010000 */
        /* <DEDUP_REMOVED lines=26> */
[----:B------:R-:W-:Y:S01]  /*69c0*/  STS [R235], R24 ;  /* 0x00000018eb007388 */ /* 0x000fe20000000800 */
[----:B------:R-:W-:Y:S01]  /*69d0*/  FMUL.FTZ R18, R109, c[0x0][0x2e0] ;  /* 0x0000b8006d127a20 */ /* 0x000fe20000410000 */
[----:B------:R-:W-:Y:S01]  /*69e0*/  F2FP.BF16.PACK_AB R21, R21, R106 ;  /* 0x0000006a1515723e */ /* 0x000fe200000010ff */
[----:B------:R-:W-:Y:S01]  /*69f0*/  FMUL.FTZ R110, R110, c[0x0][0x2e0] ;  /* 0x0000b8006e6e7a20 */ /* 0x000fe20000410000 */
[----:B------:R-:W-:Y:S01]  /*6a00*/  STS [R235+0x400], R23 ;  /* 0x00040017eb007388 */ /* 0x000fe20000000800 */
        /* <DEDUP_REMOVED lines=65> */
[----:B------:R-:W-:-:S02]  /*6e20*/  F2FP.BF16.PACK_AB R2, R2, R140 ;  /* 0x0000008c0202723e */ /* 0x000fc400000010ff */
[----:B------:R-:W-:Y:S01]  /*6e30*/  STS [R236+0x4000], R4 ;  /* 0x00400004ec007388 */ /* 0x000fe20000000800 */
[----:B------:R-:W-:Y:S02]  /*6e40*/  F2FP.BF16.PACK_AB R36, R37, R36 ;  /* 0x000000242524723e */ /* 0x000fe400000010ff */
[----:B------:R-:W-:Y:S01]  /*6e50*/  F2FP.BF16.PACK_AB R0, R0, R142 ;  /* 0x0000008e0000723e */ /* 0x000fe200000010ff */
[----:B------:R-:W-:Y:S01]  /*6e60*/  STS [R236+0x4400], R3 ;  /* 0x00440003ec007388 */ /* 0x000fe20000000800 */
[----:B------:R-:W-:Y:S02]  /*6e70*/  F2FP.BF16.PACK_AB R38, R39, R38 ;  /* 0x000000262726723e */ /* 0x000fe400000010ff */
[----:B------:R-:W-:Y:S01]  /*6e80*/  F2FP.BF16.PACK_AB R48, R49, R48 ;  /* 0x000000303130723e */ /* 0x000fe200000010ff */
[----:B------:R-:W-:Y:S01]  /*6e90*/  STS [R235+0x5000], R6 ;  /* 0x00500006eb007388 */ /* 0x000fe20000000800 */
[----:B------:R-:W-:Y:S02]  /*6ea0*/  F2FP.BF16.PACK_AB R50, R51, R50 ;  /* 0x000000323332723e */ /* 0x000fe400000010ff */
[----:B------:R-:W-:Y:S01]  /*6eb0*/  F2FP.BF16.PACK_AB R40, R41, R40 ;  /* 0x000000282928723e */ /* 0x000fe200000010ff */
[----:B------:R-:W-:Y:S01]  /*6ec0*/  STS [R235+0x5400], R5 ;  /* 0x00540005eb007388 */ /* 0x000fe20000000800 */
[----:B------:R-:W-:-:S02]  /*6ed0*/  F2FP.BF16.PACK_AB R42, R43, R42 ;  /* 0x0000002a2b2a723e */ /* 0x000fc400000010ff */
[----:B------:R-:W-:Y:S01]  /*6ee0*/  F2FP.BF16.PACK_AB R44, R45, R44 ;  /* 0x0000002c2d2c723e */ /* 0x000fe200000010ff */
[----:B------:R-:W-:Y:S01]  /*6ef0*/  STS [R236+0x5000], R2 ;  /* 0x00500002ec007388 */ /* 0x000fe20000000800 */
[----:B------:R-:W-:Y:S02]  /*6f00*/  F2FP.BF16.PACK_AB R46, R47, R46 ;  /* 0x0000002e2f2e723e */ /* 0x000fe400000010ff */
[----:B------:R-:W-:Y:S01]  /*6f10*/  F2FP.BF16.PACK_AB R52, R53, R52 ;  /* 0x000000343534723e */ /* 0x000fe200000010ff */
[----:B------:R1:W-:Y:S01]  /*6f20*/  STS [R236+0x5400], R0 ;  /* 0x00540000ec007388 */ /* 0x0003e20000000800 */
[----:B------:R-:W-:Y:S02]  /*6f30*/  F2FP.BF16.PACK_AB R54, R55, R54 ;  /* 0x000000363736723e */ /* 0x000fe400000010ff */
[----:B------:R-:W-:Y:S01]  /*6f40*/  F2FP.BF16.PACK_AB R64, R65, R64 ;  /* 0x000000404140723e */ /* 0x000fe200000010ff */
[----:B------:R2:W-:Y:S01]  /*6f50*/  STS [R235+0x6000], R69 ;  /* 0x00600045eb007388 */ /* 0x0005e20000000800 */
[----:B------:R-:W-:-:S02]  /*6f60*/  F2FP.BF16.PACK_AB R66, R67, R66 ;  /* 0x000000424342723e */ /* 0x000fc400000010ff */
[----:B------:R-:W-:Y:S01]  /*6f70*/  F2FP.BF16.PACK_AB R56, R57, R56 ;  /* 0x000000383938723e */ /* 0x000fe200000010ff */
[----:B------:R2:W-:Y:S01]  /*6f80*/  STS [R235+0x6400], R68 ;  /* 0x00640044eb007388 */ /* 0x0005e20000000800 */
[----:B------:R-:W-:Y:S02]  /*6f90*/  F2FP.BF16.PACK_AB R58, R59, R58 ;  /* 0x0000003a3b3a723e */ /* 0x000fe400000010ff */
[----:B------:R-:W-:Y:S01]  /*6fa0*/  F2FP.BF16.PACK_AB R60, R61, R60 ;  /* 0x0000003c3d3c723e */ /* 0x000fe200000010ff */
[----:B------:R2:W-:Y:S01]  /*6fb0*/  STS [R236+0x6000], R32 ;  /* 0x00600020ec007388 */ /* 0x0005e20000000800 */
[----:B------:R-:W-:Y:S02]  /*6fc0*/  F2FP.BF16.PACK_AB R62, R63, R62 ;  /* 0x0000003e3f3e723e */ /* 0x000fe400000010ff */
[----:B------:R-:W-:Y:S01]  /*6fd0*/  ISETP.NE.AND P0, PT, R249, -0x1, PT ;  /* 0xfffffffff900780c */ /* 0x000fe20003f05270 */
[----:B------:R2:W-:Y:S04]  /*6fe0*/  STS [R236+0x6400], R34 ;  /* 0x00640022ec007388 */ /* 0x0005e80000000800 */
[----:B------:R2:W-:Y:S04]  /*6ff0*/  STS [R235+0x7000], R25 ;  /* 0x00700019eb007388 */ /* 0x0005e80000000800 */
[----:B------:R2:W-:Y:S04]  /*7000*/  STS [R235+0x7400], R26 ;  /* 0x0074001aeb007388 */ /* 0x0005e80000000800 */
[----:B------:R2:W-:Y:S01]  /*7010*/  STS [R236+0x7000], R28 ;  /* 0x0070001cec007388 */ /* 0x0005e20000000800 */
[----:B-1----:R-:W-:-:S03]  /*7020*/  @P0 IADD3 R0, R232, R249, RZ ;  /* 0x000000f9e8000210 */ /* 0x002fc60007ffe0ff */
[----:B------:R2:W-:Y:S02]  /*7030*/  STS [R236+0x7400], R30 ;  /* 0x0074001eec007388 */ /* 0x0005e40000000800 */
[C---:B------:R-:W-:Y:S02]  /*7040*/  @P0 IMAD.WIDE.U32 R2, R0.reuse, c[0x0][0x3a0], RZ ;  /* 0x0000e80000020a25 */ /* 0x040fe400078e00ff */
[----:B------:R2:W-:Y:S02]  /*7050*/  STS [R235+0x8000], R36 ;  /* 0x00800024eb007388 */ /* 0x0005e40000000800 */
[----:B------:R-:W-:Y:S01]  /*7060*/  @P0 IMAD R5, R0, c[0x0][0x3a4], R3 ;  /* 0x0000e90000050a24 */ /* 0x000fe200078e0203 */
[----:B------:R-:W-:Y:S01]  /*7070*/  @P0 MOV R4, R2 ;  /* 0x0000000200040202 */ /* 0x000fe20000000f00 */
[----:B------:R2:W-:Y:S04]  /*7080*/  STS [R235+0x8400], R38 ;  /* 0x00840026eb007388 */ /* 0x0005e80000000800 */
[----:B------:R2:W-:Y:S04]  /*7090*/  STS [R236+0x8000], R48 ;  /* 0x00800030ec007388 */ /* 0x0005e80000000800 */
[----:B------:R2:W-:Y:S04]  /*70a0*/  STS [R236+0x8400], R50 ;  /* 0x00840032ec007388 */ /* 0x0005e80000000800 */
[----:B------:R2:W-:Y:S04]  /*70b0*/  STS [R235+0x9000], R40 ;  /* 0x00900028eb007388 */ /* 0x0005e80000000800 */
[----:B------:R2:W-:Y:S04]  /*70c0*/  STS [R235+0x9400], R42 ;  /* 0x0094002aeb007388 */ /* 0x0005e80000000800 */
[----:B------:R2:W-:Y:S04]  /*70d0*/  STS [R236+0x9000], R44 ;  /* 0x0090002cec007388 */ /* 0x0005e80000000800 */
[----:B------:R2:W-:Y:S04]  /*70e0*/  STS [R236+0x9400], R46 ;  /* 0x0094002eec007388 */ /* 0x0005e80000000800 */
[----:B------:R-:W1:Y:S04]  /*70f0*/  S2R R157, SR_CTAID.Y ;  /* 0x00000000009d7919 */ /* 0x000e680000002600 */
[----:B------:R2:W-:Y:S04]  /*7100*/  STS [R235+0xa000], R52 ;  /* 0x00a00034eb007388 */ /* 0x0005e80000000800 */
[----:B------:R2:W-:Y:S04]  /*7110*/  STS [R235+0xa400], R54 ;  /* 0x00a40036eb007388 */ /* 0x0005e80000000800 */
[----:B------:R2:W-:Y:S04]  /*7120*/  STS [R236+0xa000], R64 ;  /* 0x00a00040ec007388 */ /* 0x0005e80000000800 */
[----:B------:R2:W-:Y:S04]  /*7130*/  STS [R236+0xa400], R66 ;  /* 0x00a40042ec007388 */ /* 0x0005e80000000800 */
[----:B------:R2:W-:Y:S04]  /*7140*/  STS [R235+0xb000], R56 ;  /* 0x00b00038eb007388 */ /* 0x0005e80000000800 */
[----:B------:R2:W-:Y:S01]  /*7150*/  STS [R235+0xb400], R58 ;  /* 0x00b4003aeb007388 */ /* 0x0005e20000000800 */
[----:B-1----:R-:W-:-:S03]  /*7160*/  SHF.R.S32.HI R97, RZ, 0x1f, R157 ;  /* 0x0000001fff617819 */ /* 0x002fc6000001149d */
[----:B------:R2:W-:Y:S04]  /*7170*/  STS [R236+0xb000], R60 ;  /* 0x00b0003cec007388 */ /* 0x0005e80000000800 */
[----:B------:R2:W-:Y:S04]  /*7180*/  STS [R236+0xb400], R62 ;  /* 0x00b4003eec007388 */ /* 0x0005e80000000800 */
[----:B------:R-:W1:Y:S01]  /*7190*/  S2R R96, SR_CTAID.Y ;  /* 0x0000000000607919 */ /* 0x000e620000002600 */
[----:B------:R-:W-:Y:S05]  /*71a0*/  @P0 BRA `(.L_x_278) ;  /* 0x000000a000000947 */ /* 0x000fea0003800000 */
[----:B------:R-:W-:Y:S01]  /*71b0*/  SHF.R.S32.HI R0, RZ, 0x1f, R232 ;  /* 0x0000001fff007819 */ /* 0x000fe200000114e8 */
[----:B------:R-:W-:-:S04]  /*71c0*/  IMAD.WIDE.U32 R2, R232, c[0x0][0x3a0], RZ ;  /* 0x0000e800e8027a25 */ /* 0x000fc800078e00ff */
[----:B------:R-:W-:Y:S02]  /*71d0*/  IMAD R0, R0, c[0x0][0x3a0], RZ ;  /* 0x0000e80000007a24 */ /* 0x000fe400078e02ff */
[----:B------:R-:W-:Y:S02]  /*71e0*/  IMAD R4, R97, c[0x0][0x388], RZ ;  /* 0x0000e20061047a24 */ /* 0x000fe400078e02ff */
[----:B------:R-:W-:-:S05]  /*71f0*/  IMAD R0, R232, c[0x0][0x3a4], R0 ;  /* 0x0000e900e8007a24 */ /* 0x000fca00078e0200 */
[----:B------:R-:W-:Y:S01]  /*7200*/  IADD3 R3, R3, R0, RZ ;  /* 0x0000000003037210 */ /* 0x000fe20007ffe0ff */
[----:B-1----:R-:W-:-:S04]  /*7210*/  IMAD R0, R96, c[0x0][0x38c], R4 ;  /* 0x0000e30060007a24 */ /* 0x002fc800078e0204 */
[----:B------:R-:W-:-:S05]  /*7220*/  IMAD.WIDE.U32 R2, R96, c[0x0][0x388], R2 ;  /* 0x0000e20060027a25 */ /* 0x000fca00078e0002 */
[----:B------:R-:W-:Y:S02]  /*7230*/  IADD3 R5, R3, R0, RZ ;  /* 0x0000000003057210 */ /* 0x000fe40007ffe0ff */
[----:B------:R-:W-:Y:S02]  /*7240*/  MOV R4, R2 ;  /* 0x0000000200047202 */ /* 0x000fe40000000f00 */
.L_x_278:
[----:B------:R-:W-:-:S05]  /*7250*/  @P0 IADD3 R0, R232, R249, RZ ;  /* 0x000000f9e8000210 */ /* 0x000fca0007ffe0ff */
[----:B------:R-:W-:-:S04]  /*7260*/  @P0 IMAD.WIDE.U32 R2, R0, c[0x0][0x3a8], RZ ;  /* 0x0000ea0000020a25 */ /* 0x000fc800078e00ff */
[----:B------:R-:W-:Y:S01]  /*7270*/  @P0 IMAD R37, R0, c[0x0][0x3ac], R3 ;  /* 0x0000eb0000250a24 */ /* 0x000fe200078e0203 */
[----:B--2---:R-:W-:Y:S01]  /*7280*/  @P0 MOV R36, R2 ;  /* 0x0000000200240202 */ /* 0x004fe20000000f00 */
        /* <DEDUP_REMOVED lines=11> */
.L_x_279:
[----:B------:R-:W-:Y:S01]  /*7340*/  BAR.SYNC.DEFER_BLOCKING 0x0 ;  /* 0x0000000000007b1d */ /* 0x000fe20000010000 */
[----:B------:R-:W-:Y:S01]  /*7350*/  MOV R20, R200 ;  /* 0x000000c800147202 */ /* 0x000fe20000000f00 */
[----:B------:R-:W-:Y:S01]  /*7360*/  IMAD R23, R234, -0x40, R193 ;  /* 0xffffffc0ea177824 */ /* 0x000fe200078e02c1 */
[----:B------:R-:W-:Y:S01]  /*7370*/  MOV R21, R201 ;  /* 0x000000c900157202 */ /* 0x000fe20000000f00 */
[----:B------:R-:W-:Y:S01]  /*7380*/  IMAD R0, R250, c[0x0][0x3a0], RZ ;  /* 0x0000e800fa007a24 */ /* 0x000fe200078e02ff */
[----:B------:R-:W-:Y:S01]  /*7390*/  SHF.R.S32.HI R38, RZ, 0x1f, R233 ;  /* 0x0000001fff267819 */ /* 0x000fe200000114e9 */
[----:B------:R-:W2:Y:S01]  /*73a0*/  S2R R6, SR_CTAID.Z ;  /* 0x0000000000067919 */ /* 0x000ea20000002700 */
[----:B------:R-:W-:Y:S01]  /*73b0*/  ISETP.GE.AND P4, PT, R233, R23, PT ;  /* 0x00000017e900720c */ /* 0x000fe20003f86270 */
[C---:B------:R-:W-:Y:S01]  /*73c0*/  IMAD.WIDE.U32 R2, R242.reuse, c[0x0][0x3a0], R20 ;  /* 0x0000e800f2027a25 */ /* 0x040fe200078e0014 */
[----:B------:R-:W-:Y:S01]  /*73d0*/  BSSY B0, `(.L_x_280) ;  /* 0x0000025000007945 */ /* 0x000fe20003800000 */
[----:B------:R-:W3:Y:S02]  /*73e0*/  S2R R39, SR_CTAID.Z ;  /* 0x0000000000277919 */ /* 0x000ee40000002700 */
[----:B------:R-:W-:Y:S01]  /*73f0*/  IMAD R0, R242, c[0x0][0x3a4], R0 ;  /* 0x0000e900f2007a24 */ /* 0x000fe200078e0200 */
[----:B------:R-:W-:-:S04]  /*7400*/  IADD3 R2, P0, R4, R2, RZ ;  /* 0x0000000204027210 */ /* 0x000fc80007f1e0ff */
[----:B------:R-:W-:Y:S01]  /*7410*/  IADD3.X R3, R5, R3, R0, P0, !PT ;  /* 0x0000000305037210 */ /* 0x000fe200007fe400 */
[----:B------:R4:W1:Y:S04]  /*7420*/  LDS.128 R32, [R191+0x13000] ;  /* 0x01300000bf207984 */ /* 0x0008680000000c00 */
[----:B------:R4:W1:Y:S01]  /*7430*/  LDS.128 R28, [R191+0x15000] ;  /* 0x01500000bf1c7984 */ /* 0x0008620000000c00 */
[----:B--2---:R-:W-:-:S03]  /*7440*/  SHF.R.S32.HI R64, RZ, 0x1f, R6 ;  /* 0x0000001fff407819 */ /* 0x004fc60000011406 */
[----:B------:R4:W2:Y:S01]  /*7450*/  LDS.128 R24, [R191+0x17000] ;  /* 0x01700000bf187984 */ /* 0x0008a20000000c00 */
[----:B---3--:R-:W-:-:S03]  /*7460*/  IMAD.WIDE.U32 R4, R39, c[0x0][0x3b8], R2 ;  /* 0x0000ee0027047a25 */ /* 0x008fc600078e0002 */
[----:B------:R4:W3:Y:S01]  /*7470*/  LDS.128 R48, [R191+0x18000] ;  /* 0x01800000bf307984 */ /* 0x0008e20000000c00 */
[----:B------:R-:W-:-:S03]  /*7480*/  IMAD R0, R64, c[0x0][0x3b8], RZ ;  /* 0x0000ee0040007a24 */ /* 0x000fc600078e02ff */
[----:B------:R4:W1:Y:S01]  /*7490*/  LDS.128 R60, [R191+0x19000] ;  /* 0x01900000bf3c7984 */ /* 0x0008620000000c00 */
[----:B------:R-:W-:-:S03]  /*74a0*/  IMAD R0, R39, c[0x0][0x3bc], R0 ;  /* 0x0000ef0027007a24 */ /* 0x000fc600078e0200 */
[----:B------:R4:W1:Y:S02]  /*74b0*/  LDS.128 R44, [R191+0x1a000] ;  /* 0x01a00000bf2c7984 */ /* 0x0008640000000c00 */
[----:B------:R-:W-:Y:S02]  /*74c0*/  IADD3 R22, R5, R0, RZ ;  /* 0x0000000005167210 */ /* 0x000fe40007ffe0ff */
[----:B------:R4:W1:Y:S04]  /*74d0*/  LDS.128 R56, [R191+0x1b000] ;  /* 0x01b00000bf387984 */ /* 0x0008680000000c00 */
[----:B------:R4:W1:Y:S04]  /*74e0*/  LDS.128 R40, [R191+0x1c000] ;  /* 0x01c00000bf287984 */ /* 0x0008680000000c00 */
[----:B------:R4:W1:Y:S01]  /*74f0*/  LDS.128 R52, [R191+0x1d000] ;  /* 0x01d00000bf347984 */ /* 0x0008620000000c00 */
[----:B------:R-:W-:Y:S05]  /*7500*/  @P4 BRA `(.L_x_281) ;  /* 0x0000011000004947 */ /* 0x000fea0003800000 */
[----:B------:R-:W-:Y:S01]  /*7510*/  ISETP.GE.AND P3, PT, R200, c[0x0][0x220], PT ;  /* 0x00008800c8007a0c */ /* 0x000fe20003f66270 */
[----:B------:R-:W4:Y:S01]  /*7520*/  LDS.128 R16, [R191+0x14000] ;  /* 0x01400000bf107984 */ /* 0x000f220000000c00 */
[----:B------:R-:W-:Y:S01]  /*7530*/  MOV R3, R22 ;  /* 0x0000001600037202 */ /* 0x000fe20000000f00 */
[----:B------:R-:W-:Y:S01]  /*7540*/  IMAD R0, R38, c[0x0][0x3a0], RZ ;  /* 0x0000e80026007a24 */ /* 0x000fe200078e02ff */
[----:B------:R-:W-:Y:S01]  /*7550*/  ISETP.GE.AND P2, PT, R210, c[0x0][0x220], PT ;  /* 0x00008800d2007a0c */ /* 0x000fe20003f46270 */
[----:B------:R-:W3:Y:S01]  /*7560*/  LDS.128 R12, [R191+0x16000] ;  /* 0x01600000bf0c7984 */ /* 0x000ee20000000c00 */
[----:B------:R-:W-:Y:S01]  /*7570*/  IMAD.MOV.U32 R2, RZ, RZ, R4 ;  /* 0x000000ffff027224 */ /* 0x000fe200078e0004 */
[----:B------:R-:W-:Y:S01]  /*7580*/  ISETP.GE.AND P1, PT, R211, c[0x0][0x220], PT ;  /* 0x00008800d3007a0c */ /* 0x000fe20003f26270 */
[----:B------:R-:W-:-:S02]  /*7590*/  IMAD R0, R233, c[0x0][0x3a4], R0 ;  /* 0x0000e900e9007a24 */ /* 0x000fc400078e0200 */
[----:B------:R-:W-:-:S03]  /*75a0*/  IMAD.WIDE.U32 R6, R233, c[0x0][0x3a0], R2 ;  /* 0x0000e800e9067a25 */ /* 0x000fc600078e0002 */
[----:B------:R-:W2:Y:S01]  /*75b0*/  @!P3 LDS.128 R8, [R191+0x12000] ;  /* 0x01200000bf08b984 */ /* 0x000ea20000000c00 */
[----:B------:R-:W-:Y:S01]  /*75c0*/  IMAD.IADD R0, R7, 0x1, R0 ;  /* 0x0000000107007824 */ /* 0x000fe200078e0200 */
[----:B------:R-:W-:-:S04]  /*75d0*/  LEA R2, P0, R6, c[0x0][0x340], 0x1 ;  /* 0x0000d00006027a11 */ /* 0x000fc800078008ff */
[----:B------:R-:W-:-:S05]  /*75e0*/  LEA.HI.X R3, R6, c[0x0][0x344], R0, 0x1, P0 ;  /* 0x0000d10006037a11 */ /* 0x000fca00000f0c00 */
[----:B----4-:R4:W-:Y:S04]  /*75f0*/  @!P2 STG.E.128 [R2.64+0x80], R16 ;  /* 0x000080100200a986 */ /* 0x0109e8000c101d06 */
[----:B---3--:R4:W-:Y:S04]  /*7600*/  @!P1 STG.E.128 [R2.64+0x100], R12 ;  /* 0x0001000c02009986 */ /* 0x0089e8000c101d06 */
[----:B--2---:R4:W-:Y:S02]  /*7610*/  @!P3 STG.E.128 [R2.64], R8 ;  /* 0x000000080200b986 */ /* 0x0049e4000c101d06 */
.L_x_281:
[----:B------:R-:W-:Y:S05]  /*7620*/  BSYNC B0 ;  /* 0x0000000000007941 */ /* 0x000fea0003800000 */
.L_x_280:
[----:B------:R-:W-:Y:S01]  /*7630*/  IADD3 R0, R233, 0x20, RZ ;  /* 0x00000020e9007810 */ /* 0x000fe20007ffe0ff */
[----:B------:R-:W-:Y:S03]  /*7640*/  BSSY B0, `(.L_x_282) ;  /* 0x0000013000007945 */ /* 0x000fe60003800000 */
[----:B------:R-:W-:-:S13]  /*7650*/  ISETP.GE.AND P3, PT, R0, R23, PT ;  /* 0x000000170000720c */ /* 0x000fda0003f66270 */
[----:B------:R-:W-:Y:S05]  /*7660*/  @P3 BRA `(.L_x_283) ;  /* 0x0000010000003947 */ /* 0x000fea0003800000 */
[----:B------:R-:W-:Y:S02]  /*7670*/  IADD3 R0, P0, R233, 0x20, RZ ;  /* 0x00000020e9007810 */ /* 0x000fe40007f1e0ff */
[----:B----4-:R-:W-:Y:S02]  /*7680*/  MOV R3, R22 ;  /* 0x0000001600037202 */ /* 0x010fe40000000f00 */
[----:B------:R-:W-:Y:S01]  /*7690*/  ISETP.GE.AND P2, PT, R200, c[0x0][0x220], PT ;  /* 0x00008800c8007a0c */ /* 0x000fe20003f46270 */
[----:B------:R-:W-:Y:S01]  /*76a0*/  IMAD.X R2, RZ, RZ, R38, P0 ;  /* 0x000000ffff027224 */ /* 0x000fe200000e0626 */
[----:B------:R-:W-:Y:S02]  /*76b0*/  ISETP.GE.AND P1, PT, R210, c[0x0][0x220], PT ;  /* 0x00008800d2007a0c */ /* 0x000fe40003f26270 */
[----:B------:R-:W-:Y:S01]  /*76c0*/  ISETP.GE.AND P0, PT, R211, c[0x0][0x220], PT ;  /* 0x00008800d3007a0c */ /* 0x000fe20003f06270 */
[----:B------:R-:W-:Y:S02]  /*76d0*/  IMAD R5, R2, c[0x0][0x3a0], RZ ;  /* 0x0000e80002057a24 */ /* 0x000fe400078e02ff */
[----:B------:R-:W-:-:S04]  /*76e0*/  IMAD.MOV.U32 R2, RZ, RZ, R4 ;  /* 0x000000ffff027224 */ /* 0x000fc800078e0004 */
[----:B------:R-:W-:-:S04]  /*76f0*/  IMAD.WIDE.U32 R6, R0, c[0x0][0x3a0], R2 ;  /* 0x0000e80000067a25 */ /* 0x000fc800078e0002 */
[----:B------:R-:W-:Y:S01]  /*7700*/  IMAD R0, R0, c[0x0][0x3a4], R5 ;  /* 0x0000e90000007a24 */ /* 0x000fe200078e0205 */
[----:B------:R-:W-:-:S03]  /*7710*/  LEA R2, P5, R6, c[0x0][0x340], 0x1 ;  /* 0x0000d00006027a11 */ /* 0x000fc600078a08ff */
[----:B------:R-:W-:-:S05]  /*7720*/  IMAD.IADD R0, R7, 0x1, R0 ;  /* 0x0000000107007824 */ /* 0x000fca00078e0200 */
[----:B------:R-:W-:-:S05]  /*7730*/  LEA.HI.X R3, R6, c[0x0][0x344], R0, 0x1, P5 ;  /* 0x0000d10006037a11 */ /* 0x000fca00028f0c00 */
[----:B-1----:R1:W-:Y:S04]  /*7740*/  @!P2 STG.E.128 [R2.64], R32 ;  /* 0x000000200200a986 */ /* 0x0023e8000c101d06 */
[----:B------:R1:W-:Y:S04]  /*7750*/  @!P1 STG.E.128 [R2.64+0x80], R28 ;  /* 0x0000801c02009986 */ /* 0x0003e8000c101d06 */
[----:B--2---:R1:W-:Y:S02]  /*7760*/  @!P0 STG.E.128 [R2.64+0x100], R24 ;  /* 0x0001001802008986 */ /* 0x0043e4000c101d06 */
.L_x_283:
[----:B------:R-:W-:Y:S05]  /*7770*/  BSYNC B0 ;  /* 0x0000000000007941 */ /* 0x000fea0003800000 */
.L_x_282:
[----:B-1--4-:R-:W-:Y:S01]  /*7780*/  IMAD.WIDE.U32 R2, R242, c[0x0][0x3a8], R20 ;  /* 0x0000ea00f2027a25 */ /* 0x012fe200078e0014 */
[----:B------:R-:W-:Y:S03]  /*7790*/  BSSY B0, `(.L_x_284) ;  /* 0x0000018000007945 */ /* 0x000fe60003800000 */
[----:B------:R-:W-:Y:S01]  /*77a0*/  IMAD R0, R250, c[0x0][0x3a8], RZ ;  /* 0x0000ea00fa007a24 */ /* 0x000fe200078e02ff */
[----:B------:R-:W-:Y:S01]  /*77b0*/  IADD3 R2, P0, R36, R2, RZ ;  /* 0x0000000224027210 */ /* 0x000fe20007f1e0ff */
[----:B------:R-:W-:-:S02]  /*77c0*/  IMAD R4, R64, c[0x0][0x3c0], RZ ;  /* 0x0000f00040047a24 */ /* 0x000fc400078e02ff */
[----:B------:R-:W-:-:S05]  /*77d0*/  IMAD R0, R242, c[0x0][0x3ac], R0 ;  /* 0x0000eb00f2007a24 */ /* 0x000fca00078e0200 */
[----:B------:R-:W-:Y:S01]  /*77e0*/  IADD3.X R3, R37, R3, R0, P0, !PT ;  /* 0x0000000325037210 */ /* 0x000fe200007fe400 */
[----:B------:R-:W-:-:S04]  /*77f0*/  IMAD R0, R39, c[0x0][0x3c4], R4 ;  /* 0x0000f10027007a24 */ /* 0x000fc800078e0204 */
[----:B------:R-:W-:-:S05]  /*7800*/  IMAD.WIDE.U32 R4, R39, c[0x0][0x3c0], R2 ;  /* 0x0000f00027047a25 */ /* 0x000fca00078e0002 */
[----:B------:R-:W-:Y:S01]  /*7810*/  IADD3 R8, R5, R0, RZ ;  /* 0x0000000005087210 */ /* 0x000fe20007ffe0ff */
[----:B------:R-:W-:Y:S05]  /*7820*/  @P4 BRA `(.L_x_285) ;  /* 0x000000e000004947 */ /* 0x000fea0003800000 */
[----:B------:R-:W-:Y:S01]  /*7830*/  MOV R3, R8 ;  /* 0x0000000800037202 */ /* 0x000fe20000000f00 */
[----:B------:R-:W-:Y:S01]  /*7840*/  IMAD R0, R38, c[0x0][0x3a8], RZ ;  /* 0x0000ea0026007a24 */ /* 0x000fe200078e02ff */
[----:B------:R-:W-:Y:S01]  /*7850*/  ISETP.GE.AND P2, PT, R200, c[0x0][0x220], PT ;  /* 0x00008800c8007a0c */ /* 0x000fe20003f46270 */
[----:B------:R-:W-:Y:S01]  /*7860*/  IMAD.MOV.U32 R2, RZ, RZ, R4 ;  /* 0x000000ffff027224 */ /* 0x000fe200078e0004 */
[----:B------:R-:W-:Y:S01]  /*7870*/  ISETP.GE.AND P1, PT, R210, c[0x0][0x220], PT ;  /* 0x00008800d2007a0c */ /* 0x000fe20003f26270 */
[----:B------:R-:W-:Y:S01]  /*7880*/  IMAD R0, R233, c[0x0][0x3ac], R0 ;  /* 0x0000eb00e9007a24 */ /* 0x000fe200078e0200 */
[----:B------:R-:W-:Y:S01]  /*7890*/  ISETP.GE.AND P0, PT, R211, c[0x0][0x220], PT ;  /* 0x00008800d3007a0c */ /* 0x000fe20003f06270 */
[----:B------:R-:W-:-:S04]  /*78a0*/  IMAD.WIDE.U32 R6, R233, c[0x0][0x3a8], R2 ;  /* 0x0000ea00e9067a25 */ /* 0x000fc800078e0002 */
[----:B------:R-:W-:Y:S01]  /*78b0*/  IMAD.IADD R0, R7, 0x1, R0 ;  /* 0x0000000107007824 */ /* 0x000fe200078e0200 */
[----:B------:R-:W-:-:S04]  /*78c0*/  LEA R2, P4, R6, c[0x0][0x348], 0x1 ;  /* 0x0000d20006027a11 */ /* 0x000fc800078808ff */
[----:B------:R-:W-:-:S05]  /*78d0*/  LEA.HI.X R3, R6, c[0x0][0x34c], R0, 0x1, P4 ;  /* 0x0000d30006037a11 */ /* 0x000fca00020f0c00 */
[----:B---3--:R1:W-:Y:S04]  /*78e0*/  @!P2 STG.E.128 [R2.64], R48 ;  /* 0x000000300200a986 */ /* 0x0083e8000c101d06 */
[----:B------:R1:W-:Y:S04]  /*78f0*/  @!P1 STG.E.128 [R2.64+0x80], R44 ;  /* 0x0000802c02009986 */ /* 0x0003e8000c101d06 */
[----:B------:R1:W-:Y:S02]  /*7900*/  @!P0 STG.E.128 [R2.64+0x100], R40 ;  /* 0x0001002802008986 */ /* 0x0003e4000c101d06 */
.L_x_285:
[----:B------:R-:W-:Y:S05]  /*7910*/  BSYNC B0 ;  /* 0x0000000000007941 */ /* 0x000fea0003800000 */
.L_x_284:
[----:B------:R-:W-:Y:S05]  /*7920*/  @P3 BRA `(.L_x_286) ;  /* 0x0000092000003947 */ /* 0x000fea0003800000 */
[----:B------:R-:W-:Y:S02]  /*7930*/  IADD3 R0, P0, R233, 0x20, RZ ;  /* 0x00000020e9007810 */ /* 0x000fe40007f1e0ff */
[----:B-1----:R-:W-:-:S02]  /*7940*/  MOV R3, R8 ;  /* 0x0000000800037202 */ /* 0x002fc40000000f00 */
[----:B------:R-:W-:Y:S01]  /*7950*/  ISETP.GE.AND P1, PT, R200, c[0x0][0x220], PT ;  /* 0x00008800c8007a0c */ /* 0x000fe20003f26270 */
[----:B------:R-:W-:Y:S01]  /*7960*/  IMAD.X R2, RZ, RZ, R38, P0 ;  /* 0x000000ffff027224 */ /* 0x000fe200000e0626 */
[----:B------:R-:W-:-:S03]  /*7970*/  ISETP.GE.AND P0, PT, R210, c[0x0][0x220], PT ;  /* 0x00008800d2007a0c */ /* 0x000fc60003f06270 */
[----:B------:R-:W-:Y:S02]  /*7980*/  IMAD R5, R2, c[0x0][0x3a8], RZ ;  /* 0x0000ea0002057a24 */ /* 0x000fe400078e02ff */
[----:B------:R-:W-:-:S04]  /*7990*/  IMAD.MOV.U32 R2, RZ, RZ, R4 ;  /* 0x000000ffff027224 */ /* 0x000fc800078e0004 */
[----:B------:R-:W-:-:S04]  /*79a0*/  IMAD.WIDE.U32 R6, R0, c[0x0][0x3a8], R2 ;  /* 0x0000ea0000067a25 */ /* 0x000fc800078e0002 */
        /* <DEDUP_REMOVED lines=10> */
.L_x_256:
[----:B------:R-:W1:Y:S01]  /*7a50*/  S2R R4, SR_CTAID.Y ;  /* 0x0000000000047919 */ /* 0x000e620000002600 */
[----:B------:R-:W-:-:S03]  /*7a60*/  ISETP.NE.AND P0, PT, R249, -0x1, PT ;  /* 0xfffffffff900780c */ /* 0x000fc60003f05270 */
[----:B------:R-:W2:Y:S10]  /*7a70*/  S2R R7, SR_CTAID.Y ;  /* 0x0000000000077919 */ /* 0x000eb40000002600 */
[----:B------:R-:W-:-:S05]  /*7a80*/  @P0 IADD3 R0, R232, R249, RZ ;  /* 0x000000f9e8000210 */ /* 0x000fca0007ffe0ff */
[----:B------:R-:W-:-:S04]  /*7a90*/  @P0 IMAD.WIDE.U32 R2, R0, c[0x0][0x3a0], RZ ;  /* 0x0000e80000020a25 */ /* 0x000fc800078e00ff */
[----:B------:R-:W-:Y:S01]  /*7aa0*/  @P0 IMAD R5, R0, c[0x0][0x3a4], R3 ;  /* 0x0000e90000050a24 */ /* 0x000fe200078e0203 */
[----:B-1----:R-:W-:Y:S02]  /*7ab0*/  SHF.R.S32.HI R6, RZ, 0x1f, R4 ;  /* 0x0000001fff067819 */ /* 0x002fe40000011404 */
[----:B------:R-:W-:Y:S01]  /*7ac0*/  @P0 MOV R4, R2 ;  /* 0x0000000200040202 */ /* 0x000fe20000000f00 */
[----:B------:R-:W-:Y:S05]  /*7ad0*/  @P0 BRA `(.L_x_287) ;  /* 0x000000a000000947 */ /* 0x000fea0003800000 */
[----:B------:R-:W-:Y:S01]  /*7ae0*/  SHF.R.S32.HI R0, RZ, 0x1f, R232 ;  /* 0x0000001fff007819 */ /* 0x000fe200000114e8 */
[----:B------:R-:W-:-:S04]  /*7af0*/  IMAD.WIDE.U32 R2, R232, c[0x0][0x3a0], RZ ;  /* 0x0000e800e8027a25 */ /* 0x000fc800078e00ff */
[----:B------:R-:W-:Y:S02]  /*7b00*/  IMAD R0, R0, c[0x0][0x3a0], RZ ;  /* 0x0000e80000007a24 */ /* 0x000fe400078e02ff */
[----:B------:R-:W-:Y:S02]  /*7b10*/  IMAD R4, R6, c[0x0][0x388], RZ ;  /* 0x0000e20006047a24 */ /* 0x000fe400078e02ff */
[----:B------:R-:W-:-:S05]  /*7b20*/  IMAD R0, R232, c[0x0][0x3a4], R0 ;  /* 0x0000e900e8007a24 */ /* 0x000fca00078e0200 */
[----:B------:R-:W-:Y:S01]  /*7b30*/  IADD3 R3, R3, R0, RZ ;  /* 0x0000000003037210 */ /* 0x000fe20007ffe0ff */
[----:B--2---:R-:W-:-:S04]  /*7b40*/  IMAD R0, R7, c[0x0][0x38c], R4 ;  /* 0x0000e30007007a24 */ /* 0x004fc800078e0204 */
[----:B------:R-:W-:-:S05]  /*7b50*/  IMAD.WIDE.U32 R2, R7, c[0x0][0x388], R2 ;  /* 0x0000e20007027a25 */ /* 0x000fca00078e0002 */
[----:B------:R-:W-:Y:S02]  /*7b60*/  IADD3 R5, R3, R0, RZ ;  /* 0x0000000003057210 */ /* 0x000fe40007ffe0ff */
[----:B------:R-:W-:Y:S02]  /*7b70*/  MOV R4, R2 ;  /* 0x0000000200047202 */ /* 0x000fe40000000f00 */
.L_x_287:
[----:B------:R-:W-:-:S05]  /*7b80*/  @P0 IADD3 R0, R232, R249, RZ ;  /* 0x000000f9e8000210 */ /* 0x000fca0007ffe0ff */
[----:B------:R-:W-:-:S04]  /*7b90*/  @P0 IMAD.WIDE.U32 R2, R0, c[0x0][0x3a8], RZ ;  /* 0x0000ea0000020a25 */ /* 0x000fc800078e00ff */
[----:B------:R-:W-:Y:S01]  /*7ba0*/  @P0 IMAD R11, R0, c[0x0][0x3ac], R3 ;  /* 0x0000eb00000b0a24 */ /* 0x000fe200078e0203 */
        /* <DEDUP_REMOVED lines=12> */
.L_x_288:
[----:B------:R-:W1:Y:S01]  /*7c70*/  S2R R6, SR_CTAID.Z ;  /* 0x0000000000067919 */ /* 0x000e620000002700 */
[----:B------:R-:W-:Y:S01]  /*7c80*/  IMAD R9, R234, -0x40, R193 ;  /* 0xffffffc0ea097824 */ /* 0x000fe200078e02c1 */
[----:B------:R-:W-:Y:S01]  /*7c90*/  BSSY B0, `(.L_x_289) ;  /* 0x000001d000007945 */ /* 0x000fe20003800000 */
[----:B------:R-:W-:Y:S01]  /*7ca0*/  IMAD R0, R250, c[0x0][0x3a0], RZ ;  /* 0x0000e800fa007a24 */ /* 0x000fe200078e02ff */
[----:B------:R-:W3:Y:S01]  /*7cb0*/  S2R R13, SR_CTAID.Z ;  /* 0x00000000000d7919 */ /* 0x000ee20000002700 */
[C---:B------:R-:W-:Y:S01]  /*7cc0*/  IMAD.WIDE.U32 R2, R242.reuse, c[0x0][0x3a0], R200 ;  /* 0x0000e800f2027a25 */ /* 0x040fe200078e00c8 */
[----:B------:R-:W-:Y:S02]  /*7cd0*/  ISETP.GE.AND P4, PT, R233, R9, PT ;  /* 0x00000009e900720c */ /* 0x000fe40003f86270 */
[----:B------:R-:W-:Y:S01]  /*7ce0*/  SHF.R.S32.HI R12, RZ, 0x1f, R233 ;  /* 0x0000001fff0c7819 */ /* 0x000fe200000114e9 */
[----:B------:R-:W-:Y:S01]  /*7cf0*/  IMAD R0, R242, c[0x0][0x3a4], R0 ;  /* 0x0000e900f2007a24 */ /* 0x000fe200078e0200 */
[----:B------:R-:W-:-:S04]  /*7d00*/  IADD3 R4, P0, R4, R2, RZ ;  /* 0x0000000204047210 */ /* 0x000fc80007f1e0ff */
[----:B------:R-:W-:Y:S02]  /*7d10*/  IADD3.X R5, R5, R3, R0, P0, !PT ;  /* 0x0000000305057210 */ /* 0x000fe400007fe400 */
[----:B-1----:R-:W-:-:S03]  /*7d20*/  SHF.R.S32.HI R14, RZ, 0x1f, R6 ;  /* 0x0000001fff0e7819 */ /* 0x002fc60000011406 */
[----:B---3--:R-:W-:-:S04]  /*7d30*/  IMAD.WIDE.U32 R4, R13, c[0x0][0x3b8], R4 ;  /* 0x0000ee000d047a25 */ /* 0x008fc800078e0004 */
[----:B------:R-:W-:-:S04]  /*7d40*/  IMAD R8, R14, c[0x0][0x3b8], RZ ;  /* 0x0000ee000e087a24 */ /* 0x000fc800078e02ff */
[----:B------:R-:W-:-:S05]  /*7d50*/  IMAD R8, R13, c[0x0][0x3bc], R8 ;  /* 0x0000ef000d087a24 */ /* 0x000fca00078e0208 */
        /* <DEDUP_REMOVED lines=9> */
[----:B--2---:R-:W-:-:S04]  /*7df0*/  IMAD.WIDE.U32 R6, R233, c[0x0][0x3a0], R2 ;  /* 0x0000e800e9067a25 */ /* 0x004fc800078e0002 */
[----:B------:R-:W-:Y:S01]  /*7e00*/  IMAD.IADD R0, R0, 0x1, R7 ;  /* 0x0000000100007824 */ /* 0x000fe200078e0207 */
[----:B------:R-:W-:-:S04]  /*7e10*/  LEA R2, P3, R6, c[0x0][0x340], 0x1 ;  /* 0x0000d00006027a11 */ /* 0x000fc800078608ff */
[----:B------:R-:W-:-:S05]  /*7e20*/  LEA.HI.X R3, R6, c[0x0][0x344], R0, 0x1, P3 ;  /* 0x0000d10006037a11 */ /* 0x000fca00018f0c00 */
[----:B------:R1:W-:Y:S04]  /*7e30*/  @!P2 STG.E.128 [R2.64], RZ ;  /* 0x000000ff0200a986 */ /* 0x0003e8000c101d06 */
[----:B------:R1:W-:Y:S04]  /*7e40*/  @!P1 STG.E.128 [R2.64+0x80], RZ ;  /* 0x000080ff02009986 */ /* 0x0003e8000c101d06 */
[----:B------:R1:W-:Y:S02]  /*7e50*/  @!P0 STG.E.128 [R2.64+0x100], RZ ;  /* 0x000100ff02008986 */ /* 0x0003e4000c101d06 */
.L_x_290:
[----:B------:R-:W-:Y:S05]  /*7e60*/  BSYNC B0 ;  /* 0x0000000000007941 */ /* 0x000fea0003800000 */
.L_x_289:
[----:B------:R-:W-:Y:S01]  /*7e70*/  IADD3 R0, R233, 0x20, RZ ;  /* 0x00000020e9007810 */ /* 0x000fe20007ffe0ff */
[----:B------:R-:W-:Y:S03]  /*7e80*/  BSSY B0, `(.L_x_291) ;  /* 0x0000012000007945 */ /* 0x000fe60003800000 */
[----:B------:R-:W-:-:S13]  /*7e90*/  ISETP.GE.AND P3, PT, R0, R9, PT ;  /* 0x000000090000720c */ /* 0x000fda0003f66270 */
[----:B------:R-:W-:Y:S05]  /*7ea0*/  @P3 BRA `(.L_x_292) ;  /* 0x000000f000003947 */ /* 0x000fea0003800000 */
[----:B------:R-:W-:Y:S01]  /*7eb0*/  IADD3 R0, P0, R233, 0x20, RZ ;  /* 0x00000020e9007810 */ /* 0x000fe20007f1e0ff */
[----:B------:R-:W-:Y:S01]  /*7ec0*/  IMAD.MOV.U32 R5, RZ, RZ, R8 ;  /* 0x000000ffff057224 */ /* 0x000fe200078e0008 */
[----:B------:R-:W-:Y:S02]  /*7ed0*/  ISETP.GE.AND P2, PT, R200, c[0x0][0x220], PT ;  /* 0x00008800c8007a0c */ /* 0x000fe40003f46270 */
[----:B------:R-:W-:Y:S01]  /*7ee0*/  ISETP.GE.AND P1, PT, R210, c[0x0][0x220], PT ;  /* 0x00008800d2007a0c */ /* 0x000fe20003f26270 */
[----:B-1----:R-:W-:Y:S01]  /*7ef0*/  IMAD.X R2, RZ, RZ, R12, P0 ;  /* 0x000000ffff027224 */ /* 0x002fe200000e060c */
        /* <DEDUP_REMOVED lines=10> */
.L_x_292:
[----:B------:R-:W-:Y:S05]  /*7fa0*/  BSYNC B0 ;  /* 0x0000000000007941 */ /* 0x000fea0003800000 */
.L_x_291:
[----:B-1----:R-:W-:Y:S01]  /*7fb0*/  IMAD.WIDE.U32 R2, R242, c[0x0][0x3a8], R200 ;  /* 0x0000ea00f2027a25 */ /* 0x002fe200078e00c8 */
[----:B------:R-:W-:Y:S03]  /*7fc0*/  BSSY B0, `(.L_x_293) ;  /* 0x0000018000007945 */ /* 0x000fe60003800000 */
[----:B------:R-:W-:Y:S01]  /*7fd0*/  IMAD R0, R250, c[0x0][0x3a8], RZ ;  /* 0x0000ea00fa007a24 */ /* 0x000fe200078e02ff */
[----:B------:R-:W-:Y:S01]  /*7fe0*/  IADD3 R4, P0, R10, R2, RZ ;  /* 0x000000020a047210 */ /* 0x000fe20007f1e0ff */
[----:B------:R-:W-:-:S02]  /*7ff0*/  IMAD R8, R14, c[0x0][0x3c0], RZ ;  /* 0x0000f0000e087a24 */ /* 0x000fc400078e02ff */
[----:B------:R-:W-:Y:S02]  /*8000*/  IMAD R0, R242, c[0x0][0x3ac], R0 ;  /* 0x0000eb00f2007a24 */ /* 0x000fe400078e0200 */
[----:B------:R-:W-:-:S03]  /*8010*/  IMAD R8, R13, c[0x0][0x3c4], R8 ;  /* 0x0000f1000d087a24 */ /* 0x000fc600078e0208 */
[----:B------:R-:W-:-:S05]  /*8020*/  IADD3.X R5, R11, R3, R0, P0, !PT ;  /* 0x000000030b057210 */ /* 0x000fca00007fe400 */
        /* <DEDUP_REMOVED lines=17> */
.L_x_294:
[----:B------:R-:W-:Y:S05]  /*8140*/  BSYNC B0 ;  /* 0x0000000000007941 */ /* 0x000fea0003800000 */
.L_x_293:
[----:B------:R-:W-:Y:S05]  /*8150*/  @P3 BRA `(.L_x_286) ;  /* 0x000000f000003947 */ /* 0x000fea0003800000 */
[----:B------:R-:W-:Y:S01]  /*8160*/  IADD3 R0, P0, R233, 0x20, RZ ;  /* 0x00000020e9007810 */ /* 0x000fe20007f1e0ff */
[----:B------:R-:W-:Y:S01]  /*8170*/  IMAD.MOV.U32 R5, RZ, RZ, R8 ;  /* 0x000000ffff057224 */ /* 0x000fe200078e0008 */
[----:B------:R-:W-:-:S02]  /*8180*/  ISETP.GE.AND P2, PT, R200, c[0x0][0x220], PT ;  /* 0x00008800c8007a0c */ /* 0x000fc40003f46270 */
        /* <DEDUP_REMOVED lines=12> */
.L_x_286:
[----:B------:R-:W-:Y:S05]  /*8250*/  BSYNC B1 ;  /* 0x0000000000017941 */ /* 0x000fea0003800000 */
.L_x_251:
[----:B------:R-:W-:-:S04]  /*8260*/  IADD3 R234, R234, c[0x0][0xc], RZ ;  /* 0x00000300eaea7a10 */ /* 0x000fc80007ffe0ff */
[----:B------:R-:W-:-:S13]  /*8270*/  ISETP.GE.AND P0, PT, R234, UR4, PT ;  /* 0x00000004ea007c0c */ /* 0x000fda000bf06270 */
[----:B------:R-:W-:Y:S01]  /*8280*/  @P0 CALL.REL.NOINC `(.L_x_295) ;  /* 0x0000001000000944 */ /* 0x000fe20003c00000 */
[----:B------:R-:W-:Y:S05]  /*8290*/  BRA `(.L_x_296) ;  /* 0xffff864000007947 */ /* 0x000fea000383ffff */
.L_x_295:
[----:B------:R-:W-:Y:S05]  /*82a0*/  EXIT ;  /* 0x000000000000794d */ /* 0x000fea0003800000 */
.L_x_297:
        /* <DEDUP_REMOVED lines=13> */
.L_x_1584:


//--------------------- .text._ZN5flash44flash_bwd_dq_dk_dv_loop_seqk_parallel_kernelI23Flash_bwd_kernel_traitsILi192ELi64ELi64ELi8ELi4ELi2ELi2ELb0ELb0EN7cutlass10bfloat16_tE19Flash_kernel_traitsILi192ELi64ELi64ELi8ES3_EELb0ELb0ELb1ELb0ELb0ELb0ELb0EEEvNS_16Flash_bwd_paramsE --------------------------
	.section	.text._ZN5flash44flash_bwd_dq_dk_dv_loop_seqk_parallel_kernelI23Flash_bwd_kernel_traitsILi192ELi64ELi64ELi8ELi4ELi2ELi2ELb0ELb0EN7cutlass10bfloat16_tE19Flash_kernel_traitsILi192ELi64ELi64ELi8ES3_EELb0ELb0ELb1ELb0ELb0ELb0ELb0EEEvNS_16Flash_bwd_paramsE,"ax",@progbits
	.sectioninfo	@"SHI_REGISTERS=254"
	.align	128
        .global         _ZN5flash44flash_bwd_dq_dk_dv_loop_seqk_parallel_kernelI23Flash_bwd_kernel_traitsILi192ELi64ELi64ELi8ELi4ELi2ELi2ELb0ELb0EN7cutlass10bfloat16_tE19Flash_kernel_traitsILi192ELi64ELi64ELi8ES3_EELb0ELb0ELb1ELb0ELb0ELb0ELb0EEEvNS_16Flash_bwd_paramsE
        .type           _ZN5flash44flash_bwd_dq_dk_dv_loop_seqk_parallel_kernelI23Flash_bwd_kernel_traitsILi192ELi64ELi64ELi8ELi4ELi2ELi2ELb0ELb0EN7cutlass10bfloat16_tE19Flash_kernel_traitsILi192ELi64ELi64ELi8ES3_EELb0ELb0ELb1ELb0ELb0ELb0ELb0EEEvNS_16Flash_bwd_paramsE,@function
        .size           _ZN5flash44flash_bwd_dq_dk_dv_loop_seqk_parallel_kernelI23Flash_bwd_kernel_traitsILi192ELi64ELi64ELi8ELi4ELi2ELi2ELb0ELb0EN7cutlass10bfloat16_tE19Flash_kernel_traitsILi192ELi64ELi64ELi8ES3_EELb0ELb0ELb1ELb0ELb0ELb0ELb0EEEvNS_16Flash_bwd_paramsE,(.L_x_1585 - _ZN5flash44flash_bwd_dq_dk_dv_loop_seqk_parallel_kernelI23Flash_bwd_kernel_traitsILi192ELi64ELi64ELi8ELi4ELi2ELi2ELb0ELb0EN7cutlass10bfloat16_tE19Flash_kernel_traitsILi192ELi64ELi64ELi8ES3_EELb0ELb0ELb1ELb0ELb0ELb0ELb0EEEvNS_16Flash_bwd_paramsE)
        .other          _ZN5flash44flash_bwd_dq_dk_dv_loop_seqk_parallel_kernelI23Flash_bwd_kernel_traitsILi192ELi64ELi64ELi8ELi4ELi2ELi2ELb0ELb0EN7cutlass10bfloat16_tE19Flash_kernel_traitsILi192ELi64ELi64ELi8ES3_EELb0ELb0ELb1ELb0ELb0ELb0ELb0EEEvNS_16Flash_bwd_paramsE,@"STO_CUDA_ENTRY STV_DEFAULT"
_ZN5flash44flash_bwd_dq_dk_dv_loop_seqk_parallel_kernelI23Flash_bwd_kernel_traitsILi192ELi64ELi64ELi8ELi4ELi2ELi2ELb0ELb0EN7cutlass10bfloat16_tE19Flash_kernel_traitsILi192ELi64ELi64ELi8ES3_EELb0ELb0ELb1ELb0ELb0ELb0ELb0EEEvNS_16Flash_bwd_paramsE:
.text._ZN5flash44flash_bwd_dq_dk_dv_loop_seqk_parallel_kernelI23Flash_bwd_kernel_traitsILi192ELi64ELi64ELi8ELi4ELi2ELi2ELb0ELb0EN7cutlass10bfloat16_tE19Flash_kernel_traitsILi192ELi64ELi64ELi8ES3_EELb0ELb0ELb1ELb0ELb0ELb0ELb0EEEvNS_16Flash_bwd_paramsE:
[----:B------:R-:W-:Y:S02]  /*0000*/  MOV R1, c[0x0][0x28] ;  /* 0x00000a0000017a02 */ /* 0x000fe40000000f00 */
[----:B------:R-:W1:Y:S01]  /*0010*/  S2R R216, SR_CTAID.X ;  /* 0x0000000000d87919 */ /* 0x000e620000002500 */
[----:B------:R-:W-:Y:S02]  /*0020*/  ULDC UR5, c[0x0][0x218] ;  /* 0x0000860000057ab9 */ /* 0x000fe40000000800 */
[----:B------:R-:W-:-:S04]  /*0030*/  UIADD3 UR5, UR5, 0x3f, URZ ;  /* 0x0000003f05057890 */ /* 0x000fc8000fffe03f */
[----:B------:R-:W-:-:S04]  /*0040*/  USHF.R.S32.HI UR4, URZ, 0x1f, UR5 ;  /* 0x0000001f3f047899 */ /* 0x000fc80008011405 */
[----:B------:R-:W-:-:S04]  /*0050*/  ULEA.HI UR4, UR4, UR5, URZ, 0x6 ;  /* 0x0000000504047291 */ /* 0x000fc8000f8f303f */
[----:B------:R-:W-:-:S06]  /*0060*/  USHF.R.S32.HI UR4, URZ, 0x6, UR4 ;  /* 0x000000063f047899 */ /* 0x000fcc0008011404 */
[----:B-1----:R-:W-:-:S13]  /*0070*/  ISETP.GE.AND P0, PT, R216, UR4, PT ;  /* 0x00000004d8007c0c */ /* 0x002fda000bf06270 */
[----:B------:R-:W-:Y:S05]  /*0080*/  @P0 EXIT ;  /* 0x000000000000094d */ /* 0x000fea0003800000 */
[----:B------:R-:W1:Y:S01]  /*0090*/  S2R R6, SR_TID.X ;  /* 0x0000000000067919 */ /* 0x000e620000002100 */
[----:B------:R-:W-:-:S03]  /*00a0*/  ULDC.64 UR6, c[0x0][0x118] ;  /* 0x0000460000067ab9 */ /* 0x000fc60000000a00 */
[----:B------:R-:W2:Y:S04]  /*00b0*/  S2R R202, SR_CTAID.Y ;  /* 0x0000000000ca7919 */ /* 0x000ea80000002600 */
[----:B------:R-:W3:Y:S01]  /*00c0*/  S2R R233, SR_CTAID.Z ;  /* 0x0000000000e97919 */ /* 0x000ee20000002700 */
[----:B-1----:R-:W-:-:S04]  /*00d0*/  SHF.R.S32.HI R9, RZ, 0x1f, R6 ;  /* 0x0000001fff097819 */ /* 0x002fc80000011406 */
[CC--:B------:R-:W-:Y:S02]  /*00e0*/  LEA.HI R5, R9.reuse, R6.reuse, RZ, 0x4 ;  /* 0x0000000609057211 */ /* 0x0c0fe400078f20ff */
[CC--:B------:R-:W-:Y:S02]  /*00f0*/  LEA.HI R17, R9.reuse, R6.reuse, RZ, 0x3 ;  /* 0x0000000609117211 */ /* 0x0c0fe400078f18ff */
[----:B------:R-:W-:Y:S02]  /*0100*/  SHF.R.S32.HI R0, RZ, 0x4, R5 ;  /* 0x00000004ff007819 */ /* 0x000fe40000011405 */
[----:B------:R-:W-:Y:S02]  /*0110*/  LEA.HI R10, R9, R6, RZ, 0x5 ;  /* 0x00000006090a7211 */ /* 0x000fe400078f28ff */
[----:B------:R-:W-:Y:S02]  /*0120*/  LEA.HI R7, R5, R0, RZ, 0x1 ;  /* 0x0000000005077211 */ /* 0x000fe400078f08ff */
[----:B------:R-:W-:-:S02]  /*0130*/  LOP3.LUT R11, R17, 0xfffffff8, RZ, 0xc0, !PT ;  /* 0xfffffff8110b7812 */ /* 0x000fc400078ec0ff */
[----:B------:R-:W-:Y:S02]  /*0140*/  SHF.R.S32.HI R209, RZ, 0x3, R17 ;  /* 0x00000003ffd17819 */ /* 0x000fe40000011411 */
[----:B------:R-:W-:Y:S01]  /*0150*/  LOP3.LUT R7, R7, 0xfffffffe, RZ, 0xc0, !PT ;  /* 0xfffffffe07077812 */ /* 0x000fe200078ec0ff */
[----:B------:R-:W-:Y:S01]  /*0160*/  IMAD.IADD R2, R6, 0x1, -R11 ;  /* 0x0000000106027824 */ /* 0x000fe200078e0a0b */
[----:B------:R-:W-:Y:S01]  /*0170*/  SHF.R.S32.HI R207, RZ, 0x5, R10 ;  /* 0x00000005ffcf7819 */ /* 0x000fe2000001140a */
[----:B------:R-:W-:Y:S01]  /*0180*/  IMAD.SHL.U32 R13, R209, 0x40, RZ ;  /* 0x00000040d10d7824 */ /* 0x000fe200078e00ff */
[----:B------:R-:W-:Y:S01]  /*0190*/  LOP3.LUT R5, R5, 0xfffffff0, RZ, 0xc0, !PT ;  /* 0xfffffff005057812 */ /* 0x000fe200078ec0ff */
[----:B------:R-:W-:Y:S01]  /*01a0*/  IMAD.IADD R7, R0, 0x1, -R7 ;  /* 0x0000000100077824 */ /* 0x000fe200078e0a07 */
[----:B------:R-:W-:Y:S01]  /*01b0*/  LEA.HI R0, R10, R207, RZ, 0x1 ;  /* 0x000000cf0a007211 */ /* 0x000fe200078f08ff */
[----:B------:R-:W-:Y:S01]  /*01c0*/  IMAD.SHL.U32 R210, R2, 0x8, RZ ;  /* 0x0000000802d27824 */ /* 0x000fe200078e00ff */
[----:B------:R-:W-:Y:S01]  /*01d0*/  LEA.HI R8, R9, R6, RZ, 0x2 ;  /* 0x0000000609087211 */ /* 0x000fe200078f10ff */
[----:B------:R-:W-:Y:S01]  /*01e0*/  IMAD.IADD R14, R6, 0x1, -R5 ;  /* 0x00000001060e7824 */ /* 0x000fe200078e0a05 */
[----:B------:R-:W-:Y:S01]  /*01f0*/  LOP3.LUT R13, R13, 0x1c0, RZ, 0xc0, !PT ;  /* 0x000001c00d0d7812 */ /* 0x000fe200078ec0ff */
[----:B------:R-:W-:Y:S01]  /*0200*/  IMAD.SHL.U32 R12, R2, 0x40, RZ ;  /* 0x00000040020c7824 */ /* 0x000fe200078e00ff */
[----:B------:R-:W-:-:S02]  /*0210*/  LOP3.LUT R0, R0, 0xfffffffe, RZ, 0xc0, !PT ;  /* 0xfffffffe00007812 */ /* 0x000fc400078ec0ff */
[--C-:B------:R-:W-:Y:S02]  /*0220*/  SHF.R.S32.HI R4, RZ, 0x2, R8.reuse ;  /* 0x00000002ff047819 */ /* 0x100fe40000011408 */
[----:B------:R-:W-:Y:S01]  /*0230*/  SHF.R.S32.HI R3, RZ, 0x1f, R8 ;  /* 0x0000001fff037819 */ /* 0x000fe20000011408 */
[----:B------:R-:W-:Y:S01]  /*0240*/  IMAD.IADD R5, R207, 0x1, -R0 ;  /* 0x00000001cf057824 */ /* 0x000fe200078e0a00 */
[----:B------:R-:W-:Y:S02]  /*0250*/  LOP3.LUT R11, R13, 0x38, R210, 0xf8, !PT ;  /* 0x000000380d0b7812 */ /* 0x000fe400078ef8d2 */
[----:B------:R-:W-:Y:S02]  /*0260*/  SHF.R.U32.HI R208, RZ, 0x3, R13 ;  /* 0x00000003ffd07819 */ /* 0x000fe4000001160d */
[----:B------:R-:W-:Y:S02]  /*0270*/  LEA.HI R3, R3, R4, RZ, 0x3 ;  /* 0x0000000403037211 */ /* 0x000fe400078f18ff */
[----:B------:R-:W-:Y:S01]  /*0280*/  LOP3.LUT R208, R11, R208, RZ, 0x3c, !PT ;  /* 0x000000d00bd07212 */ /* 0x000fe200078e3cff */
[----:B------:R-:W-:Y:S01]  /*0290*/  IMAD.SHL.U32 R11, R5, 0x10, RZ ;  /* 0x00000010050b7824 */ /* 0x000fe200078e00ff */
[----:B------:R-:W-:-:S02]  /*02a0*/  LOP3.LUT R12, R12, 0x1c0, RZ, 0xc0, !PT ;  /* 0x000001c00c0c7812 */ /* 0x000fc400078ec0ff */
[----:B------:R-:W-:Y:S02]  /*02b0*/  LOP3.LUT R3, R3, 0xfffffff8, RZ, 0xc0, !PT ;  /* 0xfffffff803037812 */ /* 0x000fe400078ec0ff */
[----:B------:R-:W-:Y:S02]  /*02c0*/  SHF.R.S32.HI R13, RZ, 0x1f, R14 ;  /* 0x0000001fff0d7819 */ /* 0x000fe4000001140e */
[----:B------:R-:W-:Y:S01]  /*02d0*/  LOP3.LUT R0, R12, 0x10, R11, 0xf8, !PT ;  /* 0x000000100c007812 */ /* 0x000fe200078ef80b */
[----:B------:R-:W-:Y:S01]  /*02e0*/  IMAD.IADD R3, R4, 0x1, -R3 ;  /* 0x0000000104037824 */ /* 0x000fe200078e0a03 */
[C---:B------:R-:W-:Y:S02]  /*02f0*/  LOP3.LUT P4, RZ, R2.reuse, 0x4, RZ, 0xc0, !PT ;  /* 0x0000000402ff7812 */ /* 0x040fe4000788c0ff */
[----:B------:R-:W-:Y:S02]  /*0300*/  LOP3.LUT P3, RZ, R2, 0x2, RZ, 0xc0, !PT ;  /* 0x0000000202ff7812 */ /* 0x000fe4000786c0ff */
[----:B------:R-:W-:Y:S01]  /*0310*/  LEA.HI R2, R13, R14, RZ, 0x3 ;  /* 0x0000000e0d027211 */ /* 0x000fe200078f18ff */
[----:B------:R-:W-:Y:S01]  /*0320*/  IMAD.SHL.U32 R13, R7, 0x200, RZ ;  /* 0x00000200070d7824 */ /* 0x000fe200078e00ff */
[----:B------:R-:W-:-:S02]  /*0330*/  LOP3.LUT R198, R12, 0x8, R17, 0xf8, !PT ;  /* 0x000000080cc67812 */ /* 0x000fc400078ef811 */
[----:B------:R-:W-:Y:S02]  /*0340*/  SHF.R.U32.HI R11, RZ, 0x3, R12 ;  /* 0x00000003ff0b7819 */ /* 0x000fe4000001160c */
[----:B------:R-:W-:Y:S02]  /*0350*/  LOP3.LUT R0, R0, 0x8, R17, 0xf8, !PT ;  /* 0x0000000800007812 */ /* 0x000fe400078ef811 */
[----:B------:R-:W-:Y:S02]  /*0360*/  LEA.HI R4, R9, R6, RZ, 0x7 ;  /* 0x0000000609047211 */ /* 0x000fe400078f38ff */
[----:B------:R-:W-:Y:S02]  /*0370*/  LOP3.LUT R12, R3, 0x1, RZ, 0xc0, !PT ;  /* 0x00000001030c7812 */ /* 0x000fe400078ec0ff */
[----:B------:R-:W-:Y:S02]  /*0380*/  LOP3.LUT R198, R198, R11, RZ, 0x3c, !PT ;  /* 0x0000000bc6c67212 */ /* 0x000fe400078e3cff */
[----:B------:R-:W-:-:S02]  /*0390*/  LOP3.LUT R0, R13, R0, R11, 0xf6, !PT ;  /* 0x000000000d007212 */ /* 0x000fc400078ef60b */
[----:B------:R-:W-:Y:S02]  /*03a0*/  LEA.HI R219, R9, R6, RZ, 0x6 ;  /* 0x0000000609db7211 */ /* 0x000fe400078f30ff */
[----:B------:R-:W-:Y:S01]  /*03b0*/  LOP3.LUT R11, R10, 0xffffffe0, RZ, 0xc0, !PT ;  /* 0xffffffe00a0b7812 */ /* 0x000fe200078ec0ff */
[----:B------:R-:W-:Y:S01]  /*03c0*/  IMAD.SHL.U32 R197, R0, 0x2, RZ ;  /* 0x0000000200c57824 */ /* 0x000fe200078e00ff */
[----:B------:R-:W-:Y:S01]  /*03d0*/  LOP3.LUT R9, R8, 0x7ffffffc, RZ, 0xc0, !PT ;  /* 0x7ffffffc08097812 */ /* 0x000fe200078ec0ff */
[C---:B------:R-:W-:Y:S01]  /*03e0*/  IMAD.SHL.U32 R8, R6.reuse, 0x2, RZ ;  /* 0x0000000206087824 */ /* 0x040fe200078e00ff */
[----:B------:R-:W-:Y:S01]  /*03f0*/  SHF.R.S32.HI R4, RZ, 0x7, R4 ;  /* 0x00000007ff047819 */ /* 0x000fe20000011404 */
[----:B------:R-:W-:Y:S01]  /*0400*/  IMAD.IADD R206, R6, 0x1, -R11 ;  /* 0x0000000106ce7824 */ /* 0x000fe200078e0a0b */
[----:B------:R-:W-:Y:S02]  /*0410*/  ISETP.NE.U32.AND P0, PT, R12, 0x1, PT ;  /* 0x000000010c00780c */ /* 0x000fe40003f05070 */
[----:B------:R-:W-:Y:S01]  /*0420*/  SHF.R.S32.HI R219, RZ, 0x6, R219 ;  /* 0x00000006ffdb7819 */ /* 0x000fe200000114db */
[----:B------:R-:W-:Y:S01]  /*0430*/  IMAD R15, R4, 0x800, R13 ;  /* 0x00000800040f7824 */ /* 0x000fe200078e020d */
[----:B------:R-:W-:Y:S01]  /*0440*/  SHF.R.S32.HI R12, RZ, 0x1f, R10 ;  /* 0x0000001fff0c7819 */ /* 0x000fe2000001140a */
[----:B------:R-:W-:Y:S01]  /*0450*/  IMAD.IADD R10, R6, 0x1, -R9 ;  /* 0x00000001060a7824 */ /* 0x000fe200078e0a09 */
[----:B------:R-:W-:Y:S01]  /*0460*/  LOP3.LUT R205, R2, 0xfffffff8, RZ, 0xc0, !PT ;  /* 0xfffffff802cd7812 */ /* 0x000fe200078ec0ff */
[C---:B------:R-:W-:Y:S01]  /*0470*/  IMAD.SHL.U32 R6, R3.reuse, 0x40, RZ ;  /* 0x0000004003067824 */ /* 0x040fe200078e00ff */
[----:B------:R-:W-:Y:S01]  /*0480*/  LEA.HI R12, R12, R207, RZ, 0x2 ;  /* 0x000000cf0c0c7211 */ /* 0x000fe200078f10ff */
[----:B------:R-:W-:Y:S01]  /*0490*/  IMAD.SHL.U32 R9, R4, 0x20, RZ ;  /* 0x0000002004097824 */ /* 0x000fe200078e00ff */
[----:B------:R-:W-:Y:S01]  /*04a0*/  R2P PR, R3, 0x6 ;  /* 0x0000000603007804 */ /* 0x000fe20000000000 */
[C---:B------:R-:W-:Y:S01]  /*04b0*/  IMAD R208, R219.reuse, 0x200, R208 ;  /* 0x00000200dbd07824 */ /* 0x040fe200078e02d0 */
[----:B------:R-:W-:Y:S01]  /*04c0*/  LOP3.LUT R6, R6, 0x1c0, RZ, 0xc0, !PT ;  /* 0x000001c006067812 */ /* 0x000fe200078ec0ff */
[----:B------:R-:W-:Y:S01]  /*04d0*/  IMAD.SHL.U32 R219, R219, 0x8, RZ ;  /* 0x00000008dbdb7824 */ /* 0x000fe200078e00ff */
[----:B------:R-:W-:Y:S01]  /*04e0*/  LOP3.LUT R203, R9, 0x6, R8, 0xf8, !PT ;  /* 0x0000000609cb7812 */ /* 0x000fe200078ef808 */
[----:B------:R-:W-:Y:S01]  /*04f0*/  IMAD.SHL.U32 R8, R7, 0x20, RZ ;  /* 0x0000002007087824 */ /* 0x000fe200078e00ff */
[----:B------:R-:W-:Y:S01]  /*0500*/  SHF.R.U32.HI R218, RZ, 0x3, R6 ;  /* 0x00000003ffda7819 */ /* 0x000fe20000011606 */
[----:B------:R-:W-:Y:S01]  /*0510*/  IMAD.IADD R205, R14, 0x1, -R205 ;  /* 0x000000010ecd7824 */ /* 0x000fe200078e0acd */
[----:B------:R-:W-:Y:S01]  /*0520*/  LOP3.LUT R219, R219, 0x18, RZ, 0xc0, !PT ;  /* 0x00000018dbdb7812 */ /* 0x000fe200078ec0ff */
[----:B------:R-:W-:Y:S01]  /*0530*/  IMAD.SHL.U32 R7, R7, 0x8, RZ ;  /* 0x0000000807077824 */ /* 0x000fe200078e00ff */
[----:B------:R-:W-:Y:S01]  /*0540*/  LOP3.LUT R9, R6, 0x20, R9, 0xf8, !PT ;  /* 0x0000002006097812 */ /* 0x000fe200078ef809 */
[----:B------:R-:W-:Y:S01]  /*0550*/  IMAD.SHL.U32 R2, R2, 0x40, RZ ;  /* 0x0000004002027824 */ /* 0x000fe200078e00ff */
[----:B------:R-:W-:Y:S01]  /*0560*/  LOP3.LUT R199, R219, 0x20, R8, 0xf8, !PT ;  /* 0x00000020dbc77812 */ /* 0x000fe200078ef808 */
[----:B------:R-:W-:Y:S01]  /*0570*/  IMAD.SHL.U32 R4, R10, 0x2, RZ ;  /* 0x000000020a047824 */ /* 0x000fe200078e00ff */
[----:B------:R-:W-:Y:S01]  /*0580*/  LOP3.LUT R219, R218, R6, R219, 0x1e, !PT ;  /* 0x00000006dadb7212 */ /* 0x000fe200078e1edb */
[----:B------:R-:W-:Y:S01]  /*0590*/  IMAD.SHL.U32 R6, R205, 0x40, RZ ;  /* 0x00000040cd067824 */ /* 0x000fe200078e00ff */
[----:B------:R-:W-:Y:S01]  /*05a0*/  LOP3.LUT R218, R9, R218, RZ, 0x3c, !PT ;  /* 0x000000da09da7212 */ /* 0x000fe200078e3cff */
[----:B------:R-:W-:Y:S01]  /*05b0*/  IMAD.IADD R198, R15, 0x1, R198 ;  /* 0x000000010fc67824 */ /* 0x000fe200078e02c6 */
[----:B------:R-:W-:Y:S01]  /*05c0*/  SHF.R.S32.HI R9, RZ, 0x1f, R206 ;  /* 0x0000001fff097819 */ /* 0x000fe200000114ce */
[----:B------:R-:W-:Y:S01]  /*05d0*/  IMAD.SHL.U32 R215, R208, 0x2, RZ ;  /* 0x00000002d0d77824 */ /* 0x000fe200078e00ff */
[----:B------:R-:W-:Y:S01]  /*05e0*/  LOP3.LUT R12, R12, 0xfffffffc, RZ, 0xc0, !PT ;  /* 0xfffffffc0c0c7812 */ /* 0x000fe200078ec0ff */
[----:B------:R-:W-:Y:S01]  /*05f0*/  IMAD.SHL.U32 R198, R198, 0x2, RZ ;  /* 0x00000002c6c67824 */ /* 0x000fe200078e00ff */
[----:B------:R-:W-:-:S02]  /*0600*/  LOP3.LUT R6, R6, 0x1c0, RZ, 0xc0, !PT ;  /* 0x000001c006067812 */ /* 0x000fc400078ec0ff */
[----:B------:R-:W-:Y:S01]  /*0610*/  LEA.HI R204, R9, R206, RZ, 0x2 ;  /* 0x000000ce09cc7211 */ /* 0x000fe200078f10ff */
[----:B------:R-:W-:Y:S01]  /*0620*/  IMAD.IADD R3, R207, 0x1, -R12 ;  /* 0x00000001cf037824 */ /* 0x000fe200078e0a0c */
[----:B------:R-:W-:Y:S02]  /*0630*/  SHF.R.U32.HI R196, RZ, 0x3, R6 ;  /* 0x00000003ffc47819 */ /* 0x000fe40000011606 */
[----:B------:R-:W-:Y:S01]  /*0640*/  SHF.R.S32.HI R204, RZ, 0x2, R204 ;  /* 0x00000002ffcc7819 */ /* 0x000fe200000114cc */
[--C-:B------:R-:W-:Y:S01]  /*0650*/  IMAD R11, R3, 0x400, R4.reuse ;  /* 0x00000400030b7824 */ /* 0x100fe200078e0204 */
[----:B------:R-:W-:Y:S01]  /*0660*/  LOP3.LUT R7, R6, 0x8, R7, 0xf8, !PT ;  /* 0x0000000806077812 */ /* 0x000fe200078ef807 */
[----:B------:R-:W-:Y:S01]  /*0670*/  IMAD R4, R5, 0x400, R4 ;  /* 0x0000040005047824 */ /* 0x000fe200078e0204 */
[----:B------:R-:W-:Y:S01]  /*0680*/  LOP3.LUT R2, R2, 0xfffffe00, RZ, 0xc0, !PT ;  /* 0xfffffe0002027812 */ /* 0x000fe200078ec0ff */
[----:B------:R-:W-:Y:S01]  /*0690*/  IMAD R204, R3, 0x10, R204 ;  /* 0x0000001003cc7824 */ /* 0x000fe200078e02cc */
[----:B------:R-:W-:Y:S01]  /*06a0*/  LOP3.LUT R199, R196, R199, R6, 0x1e, !PT ;  /* 0x000000c7c4c77212 */ /* 0x000fe200078e1e06 */
[----:B------:R-:W-:Y:S01]  /*06b0*/  IMAD.IADD R218, R11, 0x1, R218 ;  /* 0x000000010bda7824 */ /* 0x000fe200078e02da */
[----:B------:R-:W-:Y:S01]  /*06c0*/  LOP3.LUT R196, R7, R196, RZ, 0x3c, !PT ;  /* 0x000000c407c47212 */ /* 0x000fe200078e3cff */
[--C-:B------:R-:W-:Y:S01]  /*06d0*/  IMAD R3, R3, 0x400, R2.reuse ;  /* 0x0000040003037824 */ /* 0x100fe200078e0202 */
[----:B------:R-:W-:Y:S01]  /*06e0*/  LOP3.LUT R199, R199, R2, RZ, 0xfc, !PT ;  /* 0x00000002c7c77212 */ /* 0x000fe200078efcff */
[----:B------:R-:W-:Y:S01]  /*06f0*/  IMAD R5, R5, 0x400, R2 ;  /* 0x0000040005057824 */ /* 0x000fe200078e0202 */
[----:B--2---:R-:W-:Y:S01]  /*0700*/  SHF.R.S32.HI R213, RZ, 0x1f, R202 ;  /* 0x0000001fffd57819 */ /* 0x004fe200000114ca */
[----:B------:R-:W-:Y:S01]  /*0710*/  IMAD.IADD R200, R3, 0x1, R196 ;  /* 0x0000000103c87824 */ /* 0x000fe200078e02c4 */
[----:B------:R-:W-:Y:S01]  /*0720*/  SHF.R.S32.HI R212, RZ, 0x1f, R209 ;  /* 0x0000001fffd47819 */ /* 0x000fe200000114d1 */
[----:B------:R-:W-:Y:S01]  /*0730*/  IMAD.MOV.U32 R3, RZ, RZ, 0x20 ;  /* 0x00000020ff037424 */ /* 0x000fe200078e00ff */
[----:B------:R-:W-:Y:S01]  /*0740*/  IADD3 R214, R210, 0x40, RZ ;  /* 0x00000040d2d67810 */ /* 0x000fe20007ffe0ff */
[----:B------:R-:W-:Y:S01]  /*0750*/  IMAD.IADD R196, R196, 0x1, R5 ;  /* 0x00000001c4c47824 */ /* 0x000fe200078e0205 */
[----:B------:R-:W-:Y:S01]  /*0760*/  IADD3 R217, R210, 0x80, RZ ;  /* 0x00000080d2d97810 */ /* 0x000fe20007ffe0ff */
[----:B------:R-:W-:Y:S01]  /*0770*/  IMAD.SHL.U32 R218, R218, 0x2, RZ ;  /* 0x00000002dada7824 */ /* 0x000fe200078e00ff */
[----:B------:R-:W-:Y:S01]  /*0780*/  SEL R3, R3, 0xffffffe0, !P3 ;  /* 0xffffffe003037807 */ /* 0x000fe20005800000 */
[----:B------:R-:W-:Y:S01]  /*0790*/  IMAD.IADD R219, R4, 0x1, R219 ;  /* 0x0000000104db7824 */ /* 0x000fe200078e02db */
[----:B------:R-:W-:Y:S01]  /*07a0*/  LEA R196, R196, 0x1e000, 0x1 ;  /* 0x0001e000c4c47811 */ /* 0x000fe200078e08ff */
[----:B------:R-:W-:Y:S01]  /*07b0*/  IMAD.MOV.U32 R5, RZ, RZ, 0x40 ;  /* 0x00000040ff057424 */ /* 0x000fe200078e00ff */
[----:B------:R-:W-:Y:S01]  /*07c0*/  IADD3 R220, R218, 0x20, RZ ;  /* 0x00000020dadc7810 */ /* 0x000fe20007ffe0ff */
[----:B------:R-:W-:Y:S01]  /*07d0*/  IMAD.MOV.U32 R7, RZ, RZ, -0x10 ;  /* 0xfffffff0ff077424 */ /* 0x000fe200078e00ff */
[----:B------:R-:W-:Y:S01]  /*07e0*/  LEA R219, R219, 0x12000, 0x1 ;  /* 0x00012000dbdb7811 */ /* 0x000fe200078e08ff */
[----:B------:R-:W-:Y:S01]  /*07f0*/  IMAD.IADD R188, R198, 0x1, R3 ;  /* 0x00000001c6bc7824 */ /* 0x000fe200078e0203 */
[----:B------:R-:W-:-:S02]  /*0800*/  SEL R5, R5, 0xffffffc0, !P4 ;  /* 0xffffffc005057807 */ /* 0x000fc40006000000 */
[----:B------:R-:W-:Y:S02]  /*0810*/  SEL R7, R7, 0x10, !P0 ;  /* 0x0000001007077807 */ /* 0x000fe40004000000 */
[----:B------:R-:W-:Y:S01]  /*0820*/  @P1 IADD3 R220, R218, -0x20, RZ ;  /* 0xffffffe0dadc1810 */ /* 0x000fe20007ffe0ff */
[--C-:B------:R-:W-:Y:S01]  /*0830*/  IMAD R0, R0, 0x2, R5.reuse ;  /* 0x0000000200007824 */ /* 0x100fe200078e0205 */
[C---:B------:R-:W-:Y:S01]  /*0840*/  IADD3 R221, R219.reuse, 0x40, RZ ;  /* 0x00000040dbdd7810 */ /* 0x040fe20007ffe0ff */
[----:B------:R-:W-:Y:S01]  /*0850*/  IMAD.IADD R3, R198, 0x1, R5 ;  /* 0x00000001c6037824 */ /* 0x000fe200078e0205 */
[----:B------:R-:W-:Y:S01]  /*0860*/  @P2 IADD3 R221, R219, -0x40, RZ ;  /* 0xffffffc0dbdd2810 */ /* 0x000fe20007ffe0ff */
[----:B------:R-:W-:Y:S02]  /*0870*/  IMAD.IADD R2, R5, 0x1, R188 ;  /* 0x0000000105027824 */ /* 0x000fe400078e02bc */
[----:B------:R-:W-:Y:S02]  /*0880*/  IMAD.IADD R222, R218, 0x1, R7 ;  /* 0x00000001dade7824 */ /* 0x000fe400078e0207 */
[----:B---3--:R-:W-:-:S02]  /*0890*/  IMAD.IADD R226, R7, 0x1, R220 ;  /* 0x0000000107e27824 */ /* 0x008fc400078e02dc */
.L_x_346:
[----:B-1----:R-:W1:Y:S01]  /*08a0*/  LDC.U8 R5, c[0x0][0x312] ;  /* 0x0000c480ff057b82 */ /* 0x002e620000000000 */
[----:B------:R-:W-:Y:S01]  /*08b0*/  ISETP.NE.U32.AND P3, PT, RZ, c[0x0][0x250], PT ;  /* 0x00009400ff007a0c */ /* 0x000fe20003f65070 */
[----:B------:R-:W-:Y:S01]  /*08c0*/  IMAD.SHL.U32 R6, R202, 0x4, RZ ;  /* 0x00000004ca067824 */ /* 0x000fe200078e00ff */
[----:B------:R-:W-:Y:S01]  /*08d0*/  ISETP.NE.U32.AND P2, PT, RZ, c[0x0][0x240], PT ;  /* 0x00009000ff007a0c */ /* 0x000fe20003f45070 */
[----:B------:R-:W-:Y:S01]  /*08e0*/  IMAD.MOV.U32 R31, RZ, RZ, -0x1 ;  /* 0xffffffffff1f7424 */ /* 0x000fe200078e00ff */
[----:B------:R-:W-:-:S02]  /*08f0*/  ISETP.NE.AND.EX P3, PT, RZ, c[0x0][0x254], PT, P3 ;  /* 0x00009500ff007a0c */ /* 0x000fc40003f65330 */
[----:B------:R-:W-:Y:S02]  /*0900*/  ISETP.NE.AND.EX P2, PT, RZ, c[0x0][0x244], PT, P2 ;  /* 0x00009100ff007a0c */ /* 0x000fe40003f45320 */
[----:B------:R-:W-:Y:S02]  /*0910*/  ISETP.EQ.U32.AND P5, PT, RZ, c[0x0][0x248], PT ;  /* 0x00009200ff007a0c */ /* 0x000fe40003fa2070 */
[----:B------:R-:W-:Y:S02]  /*0920*/  SHF.L.U64.HI R4, R202, 0x2, R213 ;  /* 0x00000002ca047819 */ /* 0x000fe400000102d5 */
[C---:B------:R-:W-:Y:S02]  /*0930*/  IADD3 R12, P0, R6.reuse, c[0x0][0x240], RZ ;  /* 0x00009000060c7a10 */ /* 0x040fe40007f1e0ff */
[----:B--23--:R-:W-:Y:S02]  /*0940*/  IADD3 R8, P1, R6, c[0x0][0x248], RZ ;  /* 0x0000920006087a10 */ /* 0x00cfe40007f3e0ff */
[----:B------:R-:W-:-:S02]  /*0950*/  IADD3.X R13, R4, c[0x0][0x244], RZ, P0, !PT ;  /* 0x00009100040d7a10 */ /* 0x000fc400007fe4ff */
[----:B------:R-:W-:Y:S02]  /*0960*/  @P3 IADD3 R10, P0, R6, c[0x0][0x250], RZ ;  /* 0x00009400060a3a10 */ /* 0x000fe40007f1e0ff */
[----:B-1----:R-:W-:Y:S01]  /*0970*/  ISETP.NE.AND P4, PT, R5, RZ, PT ;  /* 0x000000ff0500720c */ /* 0x002fe20003f85270 */
[----:B------:R-:W-:Y:S01]  /*0980*/  IMAD.MOV.U32 R241, RZ, RZ, RZ ;  /* 0x000000fffff17224 */ /* 0x000fe200078e00ff */
[----:B------:R-:W2:Y:S02]  /*0990*/  @P2 LDG.E R31, [R12.64] ;  /* 0x000000060c1f2981 */ /* 0x000ea4000c1e1900 */
[----:B------:R-:W-:Y:S01]  /*09a0*/  ISETP.EQ.OR.EX P5, PT, RZ, c[0x0][0x24c], !P4, P5 ;  /* 0x00009300ff007a0c */ /* 0x000fe200067a2750 */
[----:B------:R-:W-:Y:S01]  /*09b0*/  IMAD.MOV.U32 R244, RZ, RZ, -0x1 ;  /* 0xfffffffffff47424 */ /* 0x000fe200078e00ff */
[----:B------:R-:W2:Y:S01]  /*09c0*/  @P2 LDG.E R242, [R12.64+0x4] ;  /* 0x000004060cf22981 */ /* 0x000ea2000c1e1900 */
[C---:B------:R-:W-:Y:S02]  /*09d0*/  @P3 IADD3.X R11, R4.reuse, c[0x0][0x254], RZ, P0, !PT ;  /* 0x00009500040b3a10 */ /* 0x040fe400007fe4ff */
[----:B------:R-:W-:-:S03]  /*09e0*/  IADD3.X R9, R4, c[0x0][0x24c], RZ, P1, !PT ;  /* 0x0000930004097a10 */ /* 0x000fc60000ffe4ff */
[----:B-----5:R1:W5:Y:S05]  /*09f0*/  @P3 LDG.E R241, [R10.64] ;  /* 0x000000060af13981 */ /* 0x02036a000c1e1900 */
[----:B------:R1:W5:Y:S01]  /*0a00*/  @!P5 LDG.E R244, [R8.64] ;  /* 0x0000000608f4d981 */ /* 0x000362000c1e1900 */
[----:B------:R-:W-:-:S04]  /*0a10*/  ISETP.NE.U32.AND P0, PT, RZ, c[0x0][0x248], PT ;  /* 0x00009200ff007a0c */ /* 0x000fc80003f05070 */
[----:B------:R-:W-:Y:S01]  /*0a20*/  ISETP.NE.AND.EX P0, PT, RZ, c[0x0][0x24c], PT, P0 ;  /* 0x00009300ff007a0c */ /* 0x000fe20003f05300 */
[----:B------:R-:W-:Y:S02]  /*0a30*/  IMAD.MOV.U32 R5, RZ, RZ, c[0x0][0x218] ;  /* 0x00008600ff057624 */ /* 0x000fe400078e00ff */
[----:B--2---:R-:W-:Y:S02]  /*0a40*/  @P2 IMAD.IADD R242, R242, 0x1, -R31 ;  /* 0x00000001f2f22824 */ /* 0x004fe400078e0a1f */
[----:B------:R-:W-:-:S08]  /*0a50*/  @!P2 IMAD.MOV.U32 R242, RZ, RZ, c[0x0][0x214] ;  /* 0x00008500fff2a624 */ /* 0x000fd000078e00ff */
[----:B------:R-:W-:Y:S05]  /*0a60*/  @!P0 BRA `(.L_x_298) ;  /* 0x0000003000008947 */ /* 0x000fea0003800000 */
[----:B-1----:R-:W2:Y:S02]  /*0a70*/  @P4 LDG.E R5, [R8.64+0x4] ;  /* 0x0000040608054981 */ /* 0x002ea4000c1e1900 */
[----:B--2--5:R-:W-:-:S06]  /*0a80*/  @P4 IADD3 R5, R5, -R244, RZ ;  /* 0x800000f405054210 */ /* 0x024fcc0007ffe0ff */
[----:B------:R1:W5:Y:S02]  /*0a90*/  @!P4 LDG.E R5, [R8.64] ;  /* 0x000000060805c981 */ /* 0x000364000c1e1900 */
.L_x_298:
[----:B-1----:R-:W-:-:S04]  /*0aa0*/  ISETP.NE.U32.AND P1, PT, RZ, c[0x0][0x258], PT ;  /* 0x00009600ff007a0c */ /* 0x002fc80003f25070 */
[----:B------:R-:W-:-:S13]  /*0ab0*/  ISETP.NE.AND.EX P1, PT, RZ, c[0x0][0x25c], PT, P1 ;  /* 0x00009700ff007a0c */ /* 0x000fda0003f25310 */
[----:B------:R-:W-:-:S04]  /*0ac0*/  @P1 IADD3 R6, P0, R6, c[0x0][0x258], RZ ;  /* 0x0000960006061a10 */ /* 0x000fc80007f1e0ff */
[----:B------:R-:W-:-:S05]  /*0ad0*/  @P1 IADD3.X R7, R4, c[0x0][0x25c], RZ, P0, !PT ;  /* 0x0000970004071a10 */ /* 0x000fca00007fe4ff */
        /* <DEDUP_REMOVED lines=9> */
[----:B------:R-:W-:Y:S01]  /*0b70*/  IADD3 R5, R242, 0x40, R225 ;  /* 0x00000040f2057810 */ /* 0x000fe20007ffe0e1 */
[----:B------:R-:W-:Y:S01]  /*0b80*/  IMAD R13, R213, c[0x0][0x178], RZ ;  /* 0x00005e00d50d7a24 */ /* 0x000fe200078e02ff */
[----:B------:R-:W-:Y:S01]  /*0b90*/  ISETP.NE.AND P0, PT, R244, -0x1, PT ;  /* 0xfffffffff400780c */ /* 0x000fe20003f05270 */
[----:B------:R-:W-:Y:S01]  /*0ba0*/  IMAD.WIDE.U32 R16, R202, c[0x0][0x178], RZ ;  /* 0x00005e00ca107a25 */ /* 0x000fe200078e00ff */
[----:B------:R-:W-:Y:S02]  /*0bb0*/  IADD3 R6, R5, c[0x0][0x2e4], -R240 ;  /* 0x0000b90005067a10 */ /* 0x000fe40007ffe8f0 */
[----:B------:R-:W-:Y:S01]  /*0bc0*/  IADD3 R5, R242, 0x3f, RZ ;  /* 0x0000003ff2057810 */ /* 0x000fe20007ffe0ff */
[----:B------:R-:W-:Y:S01]  /*0bd0*/  IMAD R13, R202, c[0x0][0x17c], R13 ;  /* 0x00005f00ca0d7a24 */ /* 0x000fe200078e020d */
[----:B------:R-:W-:Y:S02]  /*0be0*/  IADD3 R6, R6, 0x3f, RZ ;  /* 0x0000003f06067810 */ /* 0x000fe40007ffe0ff */
[----:B------:R-:W-:Y:S01]  /*0bf0*/  SHF.R.S32.HI R4, RZ, 0x1f, R5 ;  /* 0x0000001fff047819 */ /* 0x000fe20000011405 */
[----:B------:R-:W-:Y:S01]  /*0c00*/  IMAD.IADD R13, R17, 0x1, R13 ;  /* 0x00000001110d7824 */ /* 0x000fe200078e020d */
[----:B------:R-:W-:-:S02]  /*0c10*/  SHF.R.S32.HI R239, RZ, 0x1f, R6 ;  /* 0x0000001fffef7819 */ /* 0x000fc40000011406 */
[----:B------:R-:W-:Y:S01]  /*0c20*/  LEA.HI R4, R4, R5, RZ, 0x6 ;  /* 0x0000000504047211 */ /* 0x000fe200078f30ff */
[----:B------:R-:W-:Y:S01]  /*0c30*/  @P0 IMAD.IADD R8, R241, 0x1, R244 ;  /* 0x00000001f1080824 */ /* 0x000fe200078e02f4 */
[----:B------:R-:W-:Y:S01]  /*0c40*/  LEA.HI R239, R239, R6, RZ, 0x6 ;  /* 0x00000006efef7211 */ /* 0x000fe200078f30ff */
[C---:B------:R-:W-:Y:S01]  /*0c50*/  IMAD.WIDE.U32 R6, R31.reuse, c[0x0][0x190], RZ ;  /* 0x000064001f067a25 */ /* 0x040fe200078e00ff */
[C---:B------:R-:W-:Y:S02]  /*0c60*/  ISETP.NE.AND P1, PT, R31.reuse, -0x1, PT ;  /* 0xffffffff1f00780c */ /* 0x040fe40003f25270 */
[----:B------:R-:W-:Y:S01]  /*0c70*/  SHF.R.S32.HI R4, RZ, 0x6, R4 ;  /* 0x00000006ff047819 */ /* 0x000fe20000011404 */
[----:B------:R-:W-:Y:S01]  /*0c80*/  @P0 IMAD.WIDE.U32 R10, R8, c[0x0][0x198], RZ ;  /* 0x00006600080a0a25 */ /* 0x000fe200078e00ff */
[----:B------:R-:W-:Y:S02]  /*0c90*/  SHF.R.S32.HI R239, RZ, 0x6, R239 ;  /* 0x00000006ffef7819 */ /* 0x000fe400000114ef */
[----:B------:R-:W-:Y:S01]  /*0ca0*/  SEL R16, R16, R6, !P1 ;  /* 0x0000000610107207 */ /* 0x000fe20004800000 */
[----:B------:R-:W-:Y:S01]  /*0cb0*/  @P0 IMAD R8, R8, c[0x0][0x19c], R11 ;  /* 0x0000670008080a24 */ /* 0x000fe200078e020b */
[----:B------:R-:W-:Y:S01]  /*0cc0*/  IMNMX R239, R4, R239, PT ;  /* 0x000000ef04ef7217 */ /* 0x000fe20003800200 */
[----:B------:R-:W-:-:S03]  /*0cd0*/  IMAD R4, R31, c[0x0][0x194], RZ ;  /* 0x000065001f047a24 */ /* 0x000fc600078e02ff */
[----:B------:R-:W-:Y:S01]  /*0ce0*/  LEA R22, R239, 0xffffffc0, 0x6 ;  /* 0xffffffc0ef167811 */ /* 0x000fe200078e30ff */
[----:B------:R-:W-:-:S03]  /*0cf0*/  @P1 IMAD.IADD R13, R7, 0x1, R4 ;  /* 0x00000001070d1824 */ /* 0x000fc600078e0204 */
[----:B------:R-:W-:Y:S01]  /*0d00*/  SHF.R.S32.HI R15, RZ, 0x1f, R22 ;  /* 0x0000001fff0f7819 */ /* 0x000fe20000011416 */
[----:B------:R-:W-:Y:S05]  /*0d10*/  @P0 BRA `(.L_x_300) ;  /* 0x0000009000000947 */ /* 0x000fea0003800000 */
[----:B------:R-:W-:Y:S01]  /*0d20*/  SHF.R.S32.HI R4, RZ, 0x1f, R241 ;  /* 0x0000001fff047819 */ /* 0x000fe200000114f1 */
[----:B------:R-:W-:-:S04]  /*0d30*/  IMAD.WIDE.U32 R6, R241, c[0x0][0x198], RZ ;  /* 0x00006600f1067a25 */ /* 0x000fc800078e00ff */
[----:B------:R-:W-:Y:S02]  /*0d40*/  IMAD R4, R4, c[0x0][0x198], RZ ;  /* 0x0000660004047a24 */ /* 0x000fe400078e02ff */
[----:B------:R-:W-:Y:S02]  /*0d50*/  IMAD R5, R213, c[0x0][0x180], RZ ;  /* 0x00006000d5057a24 */ /* 0x000fe400078e02ff */
[----:B------:R-:W-:Y:S02]  /*0d60*/  IMAD R4, R241, c[0x0][0x19c], R4 ;  /* 0x00006700f1047a24 */ /* 0x000fe400078e0204 */
[----:B------:R-:W-:-:S03]  /*0d70*/  IMAD R5, R202, c[0x0][0x184], R5 ;  /* 0x00006100ca057a24 */ /* 0x000fc600078e0205 */
[----:B------:R-:W-:-:S05]  /*0d80*/  IADD3 R7, R7, R4, RZ ;  /* 0x0000000407077210 */ /* 0x000fca0007ffe0ff */
[----:B------:R-:W-:-:S05]  /*0d90*/  IMAD.WIDE.U32 R10, R202, c[0x0][0x180], R6 ;  /* 0x00006000ca0a7a25 */ /* 0x000fca00078e0006 */
[----:B------:R-:W-:Y:S02]  /*0da0*/  IADD3 R8, R11, R5, RZ ;  /* 0x000000050b087210 */ /* 0x000fe40007ffe0ff */
.L_x_300:
        /* <DEDUP_REMOVED lines=14> */
[----:B------:R-:W-:Y:S02]  /*0e90*/  MOV R12, R6 ;  /* 0x00000006000c7202 */ /* 0x000fe40000000f00 */
.L_x_301:
[----:B------:R-:W-:Y:S01]  /*0ea0*/  IABS R6, c[0x0][0x1c8] ;  /* 0x0000720000067a13 */ /* 0x000fe20000000000 */
[----:B------:R-:W-:Y:S01]  /*0eb0*/  @P1 IMAD.WIDE.U32 R18, R31, c[0x0][0x370], RZ ;  /* 0x0000dc001f121a25 */ /* 0x000fe200078e00ff */
[----:B------:R-:W-:Y:S02]  /*0ec0*/  LOP3.LUT R14, R233, c[0x0][0x1c8], RZ, 0x3c, !PT ;  /* 0x00007200e90e7a12 */ /* 0x000fe400078e3cff */
[----:B------:R-:W1:Y:S01]  /*0ed0*/  I2F.RP R5, R6 ;  /* 0x0000000600057306 */ /* 0x000e620000209400 */
[----:B------:R-:W-:Y:S01]  /*0ee0*/  @P1 IMAD R11, R31, c[0x0][0x374], R19 ;  /* 0x0000dd001f0b1a24 */ /* 0x000fe200078e0213 */
[----:B------:R-:W-:Y:S01]  /*0ef0*/  @P1 MOV R30, R18 ;  /* 0x00000012001e1202 */ /* 0x000fe20000000f00 */
[----:B------:R-:W2:Y:S01]  /*0f00*/  LDC.U8 R19, c[0x0][0x328] ;  /* 0x0000ca00ff137b82 */ /* 0x000ea20000000000 */
[----:B------:R-:W-:Y:S01]  /*0f10*/  IMAD.MOV.U32 R23, RZ, RZ, c[0x0][0x224] ;  /* 0x00008900ff177624 */ /* 0x000fe200078e00ff */
[----:B------:R-:W-:Y:S01]  /*0f20*/  ISETP.GE.AND P4, PT, R14, RZ, PT ;  /* 0x000000ff0e00720c */ /* 0x000fe20003f86270 */
[C---:B------:R-:W-:Y:S01]  /*0f30*/  IMAD.WIDE.U32 R28, R202.reuse, c[0x0][0x224], RZ ;  /* 0x00008900ca1c7a25 */ /* 0x040fe200078e00ff */
[----:B------:R-:W-:-:S02]  /*0f40*/  SHF.L.U64.HI R24, R202, 0x7, R213 ;  /* 0x00000007ca187819 */ /* 0x000fc400000102d5 */
[----:B------:R-:W-:Y:S01]  /*0f50*/  SHF.R.S32.HI R23, RZ, 0x1f, R23 ;  /* 0x0000001fff177819 */ /* 0x000fe20000011417 */
[----:B------:R-:W-:Y:S01]  /*0f60*/  IMAD.MOV.U32 R18, RZ, RZ, c[0x0][0x22c] ;  /* 0x00008b00ff127624 */ /* 0x000fe200078e00ff */
[----:B------:R-:W-:-:S03]  /*0f70*/  SEL R24, R24, RZ, P2 ;  /* 0x000000ff18187207 */ /* 0x000fc60001000000 */
[----:B------:R-:W-:Y:S01]  /*0f80*/  IMAD.WIDE R26, R18, c[0x0][0x1c0], RZ ;  /* 0x00007000121a7a25 */ /* 0x000fe200078e02ff */
[----:B-1----:R-:W1:Y:S01]  /*0f90*/  MUFU.RCP R20, R5 ;  /* 0x0000000500147308 */ /* 0x002e620000001000 */
[----:B--2---:R-:W-:Y:S02]  /*0fa0*/  ISETP.NE.AND P3, PT, R19, RZ, PT ;  /* 0x000000ff1300720c */ /* 0x004fe40003f65270 */
[----:B-1----:R-:W-:Y:S01]  /*0fb0*/  IADD3 R20, R20, 0xffffffe, RZ ;  /* 0x0ffffffe14147810 */ /* 0x002fe20007ffe0ff */
[----:B------:R-:W-:-:S04]  /*0fc0*/  @!P1 IMAD R5, R213, c[0x0][0x368], RZ ;  /* 0x0000da00d5059a24 */ /* 0x000fc800078e02ff */
[----:B------:R-:W1:Y:S01]  /*0fd0*/  F2I.FTZ.U32.TRUNC.NTZ R21, R20 ;  /* 0x0000001400157305 */ /* 0x000e62000021f000 */
[----:B------:R-:W-:Y:S01]  /*0fe0*/  @!P1 IMAD R5, R202, c[0x0][0x36c], R5 ;  /* 0x0000db00ca059a24 */ /* 0x000fe200078e0205 */
[----:B-1----:R-:W-:Y:S01]  /*0ff0*/  IADD3 R4, RZ, -R21, RZ ;  /* 0x80000015ff047210 */ /* 0x002fe20007ffe0ff */
[----:B------:R-:W-:-:S04]  /*1000*/  IMAD.MOV.U32 R20, RZ, RZ, RZ ;  /* 0x000000ffff147224 */ /* 0x000fc800078e00ff */
[----:B------:R-:W-:Y:S01]  /*1010*/  IMAD R7, R4, R6, RZ ;  /* 0x0000000604077224 */ /* 0x000fe200078e02ff */
[----:B------:R-:W-:-:S03]  /*1020*/  IABS R4, R233 ;  /* 0x000000e900047213 */ /* 0x000fc60000000000 */
[----:B------:R-:W-:-:S04]  /*1030*/  IMAD.HI.U32 R7, R21, R7, R20 ;  /* 0x0000000715077227 */ /* 0x000fc800078e0014 */
[----:B------:R-:W-:-:S04]  /*1040*/  @!P1 IMAD.WIDE.U32 R20, R202, c[0x0][0x368], RZ ;  /* 0x0000da00ca149a25 */ /* 0x000fc800078e00ff */
[----:B------:R-:W-:Y:S01]  /*1050*/  IMAD.HI.U32 R7, R7, R4, RZ ;  /* 0x0000000407077227 */ /* 0x000fe200078e00ff */
[----:B------:R-:W-:-:S03]  /*1060*/  @!P1 IADD3 R11, R21, R5, RZ ;  /* 0x00000005150b9210 */ /* 0x000fc60007ffe0ff */
[----:B------:R-:W-:Y:S01]  /*1070*/  @!P1 IMAD.MOV.U32 R30, RZ, RZ, R20 ;  /* 0x000000ffff1e9224 */ /* 0x000fe200078e0014 */
[----:B------:R-:W-:Y:S01]  /*1080*/  IADD3 R17, -R7, RZ, RZ ;  /* 0x000000ff07117210 */ /* 0x000fe20007ffe1ff */
[----:B------:R-:W-:Y:S02]  /*1090*/  IMAD.SHL.U32 R20, R202, 0x80, RZ ;  /* 0x00000080ca147824 */ /* 0x000fe400078e00ff */
[----:B------:R-:W-:Y:S02]  /*10a0*/  IMAD R21, R27, R28, RZ ;  /* 0x0000001c1b157224 */ /* 0x000fe400078e02ff */
[----:B------:R-:W-:Y:S01]  /*10b0*/  IMAD R17, R6, R17, R4 ;  /* 0x0000001106117224 */ /* 0x000fe200078e0204 */
[----:B------:R-:W-:Y:S01]  /*10c0*/  SEL R19, R20, RZ, P2 ;  /* 0x000000ff14137207 */ /* 0x000fe20001000000 */
[----:B------:R-:W-:-:S03]  /*10d0*/  IMAD R4, R23, R202, RZ ;  /* 0x000000ca17047224 */ /* 0x000fc600078e02ff */
[----:B------:R-:W-:Y:S01]  /*10e0*/  ISETP.GT.U32.AND P5, PT, R6, R17, PT ;  /* 0x000000110600720c */ /* 0x000fe20003fa4070 */
[----:B------:R-:W-:Y:S01]  /*10f0*/  IMAD R5, R213, c[0x0][0x224], R4 ;  /* 0x00008900d5057a24 */ /* 0x000fe200078e0204 */
[----:B------:R-:W-:Y:S01]  /*1100*/  IADD3 R32, P2, R22, R19, RZ ;  /* 0x0000001316207210 */ /* 0x000fe20007f5e0ff */
[----:B------:R-:W1:Y:S03]  /*1110*/  S2R R4, SR_CTAID.X ;  /* 0x0000000000047919 */ /* 0x000e660000002500 */
[----:B------:R-:W-:Y:S01]  /*1120*/  IADD3 R14, R29, R5, RZ ;  /* 0x000000051d0e7210 */ /* 0x000fe20007ffe0ff */
[----:B------:R-:W-:Y:S01]  /*1130*/  IMAD.X R24, R15, 0x1, R24, P2 ;  /* 0x000000010f187824 */ /* 0x000fe200010e0618 */
[----:B------:R-:W2:Y:S01]  /*1140*/  LDC.U8 R5, c[0x0][0x3d0] ;  /* 0x0000f400ff057b82 */ /* 0x000ea20000000000 */
[----:B------:R-:W-:Y:S02]  /*1150*/  IMAD R19, R27, R32, RZ ;  /* 0x000000201b137224 */ /* 0x000fe400078e02ff */
[----:B------:R-:W-:-:S02]  /*1160*/  IMAD R14, R26, R14, R21 ;  /* 0x0000000e1a0e7224 */ /* 0x000fc400078e0215 */
[----:B------:R-:W-:Y:S01]  /*1170*/  @!P5 IADD3 R17, R17, -R6, RZ ;  /* 0x800000061111d210 */ /* 0x000fe20007ffe0ff */
[C---:B------:R-:W-:Y:S01]  /*1180*/  IMAD.WIDE.U32 R28, R26.reuse, R28, RZ ;  /* 0x0000001c1a1c7225 */ /* 0x040fe200078e00ff */
[----:B------:R-:W-:Y:S02]  /*1190*/  @!P5 IADD3 R7, R7, 0x1, RZ ;  /* 0x000000010707d810 */ /* 0x000fe40007ffe0ff */
[----:B------:R-:W-:Y:S01]  /*11a0*/  ISETP.GE.U32.AND P6, PT, R17, R6, PT ;  /* 0x000000061100720c */ /* 0x000fe20003fc6070 */
[C---:B------:R-:W-:Y:S01]  /*11b0*/  IMAD R19, R26.reuse, R24, R19 ;  /* 0x000000181a137224 */ /* 0x040fe200078e0213 */
[----:B------:R-:W-:Y:S01]  /*11c0*/  ISETP.NE.AND P5, PT, RZ, c[0x0][0x1c8], PT ;  /* 0x00007200ff007a0c */ /* 0x000fe20003fa5270 */
[----:B------:R-:W-:Y:S01]  /*11d0*/  IMAD.WIDE.U32 R20, R26, R31, RZ ;  /* 0x0000001f1a147225 */ /* 0x000fe200078e00ff */
[----:B------:R-:W-:-:S03]  /*11e0*/  IADD3 R14, R29, R14, RZ ;  /* 0x0000000e1d0e7210 */ /* 0x000fc60007ffe0ff */
[----:B------:R-:W-:Y:S01]  /*11f0*/  IMAD R6, R27, R31, RZ ;  /* 0x0000001f1b067224 */ /* 0x000fe200078e02ff */
[----:B------:R-:W-:Y:S01]  /*1200*/  SEL R20, R28, R20, !P1 ;  /* 0x000000141c147207 */ /* 0x000fe20004800000 */
[----:B------:R-:W-:Y:S02]  /*1210*/  @P3 IMAD R24, R202, c[0x0][0x214], RZ ;  /* 0x00008500ca183a24 */ /* 0x000fe400078e02ff */
[----:B------:R-:W-:Y:S02]  /*1220*/  IMAD.WIDE.U32 R32, R26, R32, RZ ;  /* 0x000000201a207225 */ /* 0x000fe400078e00ff */
[----:B------:R-:W-:Y:S02]  /*1230*/  @P6 IADD3 R7, R7, 0x1, RZ ;  /* 0x0000000107076810 */ /* 0x000fe40007ffe0ff */
[----:B-1----:R-:W-:Y:S01]  /*1240*/  IMAD.WIDE.U32 R26, R4, c[0x0][0x3d8], RZ ;  /* 0x0000f600041a7a25 */ /* 0x002fe200078e00ff */
[----:B--2---:R-:W-:Y:S02]  /*1250*/  ISETP.NE.AND P2, PT, R5, RZ, PT ;  /* 0x000000ff0500720c */ /* 0x004fe40003f45270 */
[----:B------:R-:W-:Y:S01]  /*1260*/  @!P4 IADD3 R7, -R7, RZ, RZ ;  /* 0x000000ff0707c210 */ /* 0x000fe20007ffe1ff */
[----:B------:R-:W-:Y:S01]  /*1270*/  @P1 IMAD.IADD R14, R21, 0x1, R6 ;  /* 0x00000001150e1824 */ /* 0x000fe200078e0206 */
[----:B------:R-:W-:Y:S01]  /*1280*/  @P3 SEL R6, R24, R31, !P1 ;  /* 0x0000001f18063207 */ /* 0x000fe20004800000 */
[----:B------:R-:W-:Y:S01]  /*1290*/  IMAD R17, R4, c[0x0][0x3dc], R27 ;  /* 0x0000f70004117a24 */ /* 0x000fe200078e021b */
[----:B------:R-:W-:Y:S01]  /*12a0*/  @!P5 LOP3.LUT R7, RZ, c[0x0][0x1c8], RZ, 0x33, !PT ;  /* 0x00007200ff07da12 */ /* 0x000fe200078e33ff */
[----:B------:R-:W-:Y:S01]  /*12b0*/  @!P3 IMAD R4, R202, c[0x0][0x1c0], R233 ;  /* 0x00007000ca04ba24 */ /* 0x000fe200078e02e9 */
[----:B------:R-:W-:Y:S01]  /*12c0*/  SEL R23, R26, RZ, P2 ;  /* 0x000000ff1a177207 */ /* 0x000fe20001000000 */
[C---:B------:R-:W-:Y:S01]  /*12d0*/  IMAD R21, R233.reuse, c[0x0][0x22c], RZ ;  /* 0x00008b00e9157a24 */ /* 0x040fe200078e02ff */
[----:B------:R-:W-:Y:S01]  /*12e0*/  SHF.R.S32.HI R5, RZ, 0x1f, R225 ;  /* 0x0000001fff057819 */ /* 0x000fe200000114e1 */
[----:B------:R-:W-:Y:S01]  /*12f0*/  @P3 IMAD R27, R233, c[0x0][0x234], R6 ;  /* 0x00008d00e91b3a24 */ /* 0x000fe200078e0206 */
[----:B------:R-:W-:Y:S01]  /*1300*/  SEL R17, R17, RZ, P2 ;  /* 0x000000ff11117207 */ /* 0x000fe20001000000 */
[----:B------:R-:W-:Y:S01]  /*1310*/  @!P3 IMAD R27, R4, c[0x0][0x214], RZ ;  /* 0x00008500041bba24 */ /* 0x000fe200078e02ff */
[----:B------:R-:W-:-:S02]  /*1320*/  SHF.R.S32.HI R4, RZ, 0x1f, R233 ;  /* 0x0000001fff047819 */ /* 0x000fc400000114e9 */
[----:B------:R-:W-:Y:S02]  /*1330*/  SHF.R.S32.HI R25, RZ, 0x1f, R21 ;  /* 0x0000001fff197819 */ /* 0x000fe40000011415 */
[----:B------:R-:W-:Y:S02]  /*1340*/  IADD3 R19, R33, R19, RZ ;  /* 0x0000001321137210 */ /* 0x000fe40007ffe0ff */
        /* <DEDUP_REMOVED lines=9> */
.L_x_302:
[----:B------:R-:W-:-:S04]  /*13e0*/  IMAD R29, R202, c[0x0][0x1c0], R233 ;  /* 0x00007000ca1d7a24 */ /* 0x000fc800078e02e9 */
[----:B------:R-:W-:Y:S02]  /*13f0*/  IMAD R29, R29, c[0x0][0x224], RZ ;  /* 0x000089001d1d7a24 */ /* 0x000fe400078e02ff */
.L_x_303:
[----:B------:R-:W-:Y:S01]  /*1400*/  IMAD R18, R18, c[0x0][0x1c0], RZ ;  /* 0x0000700012127a24 */ /* 0x000fe200078e02ff */
[----:B------:R-:W-:Y:S01]  /*1410*/  IADD3 R30, P4, R210, R30, RZ ;  /* 0x0000001ed21e7210 */ /* 0x000fe20007f9e0ff */
[----:B------:R-:W-:Y:S01]  /*1420*/  IMAD.IADD R28, R22, 0x1, R29 ;  /* 0x00000001161c7824 */ /* 0x000fe200078e021d */
[----:B------:R-:W-:Y:S01]  /*1430*/  SHF.R.S32.HI R211, RZ, 0x1f, R210 ;  /* 0x0000001fffd37819 */ /* 0x000fe200000114d2 */
[----:B------:R-:W-:Y:S01]  /*1440*/  IMAD.SHL.U32 R26, R18, 0x40, RZ ;  /* 0x00000040121a7824 */ /* 0x000fe200078e00ff */
[----:B------:R-:W-:Y:S03]  /*1450*/  BSSY B1, `(.L_x_299) ;  /* 0x00006de000017945 */ /* 0x000fe60003800000 */
[----:B------:R-:W-:Y:S01]  /*1460*/  IMAD.X R31, R211, 0x1, R11, P4 ;  /* 0x00000001d31f7824 */ /* 0x000fe200020e060b */
[----:B------:R-:W-:Y:S01]  /*1470*/  IADD3 R24, P3, P1, R32, R26, R21 ;  /* 0x0000001a20187210 */ /* 0x000fe2000797e015 */
[----:B------:R-:W-:Y:S01]  /*1480*/  IMAD R21, R15, c[0x0][0x370], RZ ;  /* 0x0000dc000f157a24 */ /* 0x000fe200078e02ff */
[----:B------:R-:W-:Y:S01]  /*1490*/  SHF.R.S32.HI R26, RZ, 0x1f, R26 ;  /* 0x0000001fff1a7819 */ /* 0x000fe2000001141a */
[----:B------:R-:W-:Y:S01]  /*14a0*/  IMAD.WIDE.U32 R30, R22, c[0x0][0x370], R30 ;  /* 0x0000dc00161e7a25 */ /* 0x000fe200078e001e */
[----:B------:R-:W-:-:S02]  /*14b0*/  MOV R11, 0x4 ;  /* 0x00000004000b7802 */ /* 0x000fc40000000f00 */
[----:B------:R-:W-:Y:S01]  /*14c0*/  IADD3.X R19, R19, R26, R25, P3, P1 ;  /* 0x0000001a13137210 */ /* 0x000fe20001fe2419 */
[C---:B------:R-:W-:Y:S01]  /*14d0*/  IMAD R21, R22.reuse, c[0x0][0x374], R21 ;  /* 0x0000dd0016157a24 */ /* 0x040fe200078e0215 */
[----:B------:R-:W-:Y:S01]  /*14e0*/  IADD3 R20, P3, P1, R23, R24, R20 ;  /* 0x0000001817147210 */ /* 0x000fe2000797e014 */
[----:B------:R-:W-:Y:S01]  /*14f0*/  IMAD.IADD R24, R22, 0x1, R27 ;  /* 0x0000000116187824 */ /* 0x000fe200078e021b */
[----:B------:R-:W-:Y:S01]  /*1500*/  IADD3 R23, P4, R209, R22, RZ ;  /* 0x00000016d1177210 */ /* 0x000fe20007f9e0ff */
[----:B------:R-:W-:Y:S01]  /*1510*/  IMAD R22, R4, c[0x0][0x378], RZ ;  /* 0x0000de0004167a24 */ /* 0x000fe200078e02ff */
[----:B------:R-:W-:Y:S01]  /*1520*/  IADD3.X R14, R17, R19, R14, P3, P1 ;  /* 0x00000013110e7210 */ /* 0x000fe20001fe240e */
[----:B------:R-:W-:Y:S01]  /*1530*/  IMAD R17, R207, R18, R206 ;  /* 0x00000012cf117224 */ /* 0x000fe200078e02ce */
[----:B------:R-:W-:Y:S01]  /*1540*/  IADD3 R19, -R240, R242, R225 ;  /* 0x000000f2f0137210 */ /* 0x000fe20007ffe1e1 */
[----:B------:R-:W-:Y:S02]  /*1550*/  IMAD.X R15, R212, 0x1, R15, P4 ;  /* 0x00000001d40f7824 */ /* 0x000fe400020e060f */
[----:B------:R-:W-:Y:S01]  /*1560*/  IMAD.WIDE.U32 R26, R23, c[0x0][0x190], R210 ;  /* 0x00006400171a7a25 */ /* 0x000fe200078e00d2 */
[----:B------:R-:W-:-:S03]  /*1570*/  IADD3 R20, P1, R17, R20, RZ ;  /* 0x0000001411147210 */ /* 0x000fc60007f3e0ff */
[----:B------:R-:W-:Y:S01]  /*1580*/  IMAD R18, R15, c[0x0][0x190], RZ ;  /* 0x000064000f127a24 */ /* 0x000fe200078e02ff */
[----:B------:R-:W-:Y:S01]  /*1590*/  IADD3 R15, R19, -c[0x0][0x2e8], RZ ;  /* 0x8000ba00130f7a10 */ /* 0x000fe20007ffe0ff */
[----:B------:R-:W-:Y:S01]  /*15a0*/  IMAD.IADD R31, R31, 0x1, R21 ;  /* 0x000000011f1f7824 */ /* 0x000fe200078e0215 */
[----:B------:R-:W-:Y:S01]  /*15b0*/  LEA.HI.X.SX32 R17, R17, R14, 0x1, P1 ;  /* 0x0000000e11117211 */ /* 0x000fe200008f0eff */
[----:B------:R-:W-:Y:S01]  /*15c0*/  IMAD R18, R23, c[0x0][0x194], R18 ;  /* 0x0000650017127a24 */ /* 0x000fe200078e0212 */
[----:B------:R-:W-:Y:S01]  /*15d0*/  SHF.R.S32.HI R14, RZ, 0x1f, R15 ;  /* 0x0000001fff0e7819 */ /* 0x000fe2000001140f */
[C---:B------:R-:W-:Y:S01]  /*15e0*/  IMAD R19, R233.reuse, c[0x0][0x37c], R22 ;  /* 0x0000df00e9137a24 */ /* 0x040fe200078e0216 */
[----:B------:R-:W-:Y:S01]  /*15f0*/  IADD3 R22, P3, R16, R26, RZ ;  /* 0x0000001a10167210 */ /* 0x000fe20007f7e0ff */
[----:B------:R-:W-:Y:S01]  /*1600*/  IMAD.WIDE.U32 R30, R233, c[0x0][0x378], R30 ;  /* 0x0000de00e91e7a25 */ /* 0x000fe200078e001e */
[----:B------:R-:W-:Y:S02]  /*1610*/  LEA.HI R14, R14, R15, RZ, 0x6 ;  /* 0x0000000f0e0e7211 */ /* 0x000fe400078f30ff */
[----:B------:R-:W-:Y:S01]  /*1620*/  LEA R246, P1, R20, c[0x0][0x350], 0x2 ;  /* 0x0000d40014f67a11 */ /* 0x000fe200078210ff */
[----:B------:R-:W-:Y:S01]  /*1630*/  IMAD R16, R212, c[0x0][0x370], RZ ;  /* 0x0000dc00d4107a24 */ /* 0x000fe200078e02ff */
[----:B------:R-:W-:Y:S01]  /*1640*/  SHF.R.S32.HI R14, RZ, 0x6, R14 ;  /* 0x00000006ff0e7819 */ /* 0x000fe2000001140e */
[----:B------:R-:W-:Y:S01]  /*1650*/  IMAD.IADD R31, R31, 0x1, R19 ;  /* 0x000000011f1f7824 */ /* 0x000fe200078e0213 */
[----:B------:R-:W-:Y:S01]  /*1660*/  IADD3.X R23, R13, R27, R18, P3, !PT ;  /* 0x0000001b0d177210 */ /* 0x000fe20001ffe412 */
[----:B------:R-:W-:Y:S01]  /*1670*/  IMAD R18, R4, c[0x0][0x1a8], RZ ;  /* 0x00006a0004127a24 */ /* 0x000fe200078e02ff */
[----:B------:R-:W-:Y:S01]  /*1680*/  IMNMX R224, RZ, R14, !PT ;  /* 0x0000000effe07217 */ /* 0x000fe20007800200 */
[----:B------:R-:W-:Y:S01]  /*1690*/  IMAD R15, R209, c[0x0][0x374], R16 ;  /* 0x0000dd00d10f7a24 */ /* 0x000fe200078e0210 */
[----:B------:R-:W-:Y:S01]  /*16a0*/  LEA.HI.X R247, R20, c[0x0][0x354], R17, 0x2, P1 ;  /* 0x0000d50014f77a11 */ /* 0x000fe200008f1411 */
[----:B------:R-:W-:Y:S01]  /*16b0*/  IMAD R13, R233, c[0x0][0x1ac], R18 ;  /* 0x00006b00e90d7a24 */ /* 0x000fe200078e0212 */
[----:B------:R-:W-:Y:S01]  /*16c0*/  ISETP.GT.AND P4, PT, R239, R224, PT ;  /* 0x000000e0ef00720c */ /* 0x000fe20003f84270 */
[----:B------:R-:W-:Y:S01]  /*16d0*/  IMAD.WIDE.U32 R20, R233, c[0x0][0x1a8], R22 ;  /* 0x00006a00e9147a25 */ /* 0x000fe200078e0016 */
[----:B------:R-:W-:-:S03]  /*16e0*/  IADD3 R239, R239, -0x1, RZ ;  /* 0xffffffffefef7810 */ /* 0x000fc60007ffe0ff */
[----:B------:R-:W-:Y:S01]  /*16f0*/  IMAD.WIDE.U32 R16, R209, c[0x0][0x370], R30 ;  /* 0x0000dc00d1107a25 */ /* 0x000fe200078e001e */
[----:B------:R-:W-:Y:S02]  /*1700*/  IADD3 R13, R21, R13, RZ ;  /* 0x0000000d150d7210 */ /* 0x000fe40007ffe0ff */
[----:B------:R-:W-:Y:S01]  /*1710*/  LEA R250, P3, R20, c[0x0][0x160], 0x1 ;  /* 0x0000580014fa7a11 */ /* 0x000fe200078608ff */
[-C--:B------:R-:W-:Y:S01]  /*1720*/  IMAD.WIDE R228, R28, R11.reuse, c[0x0][0x3c8] ;  /* 0x0000f2001ce47625 */ /* 0x080fe200078e020b */
[----:B------:R-:W-:Y:S02]  /*1730*/  LEA R248, P1, R16, c[0x0][0x330], 0x1 ;  /* 0x0000cc0010f87a11 */ /* 0x000fe400078208ff */
[----:B------:R-:W-:Y:S01]  /*1740*/  LEA.HI.X R251, R20, c[0x0][0x164], R13, 0x1, P3 ;  /* 0x0000590014fb7a11 */ /* 0x000fe200018f0c0d */
[----:B------:R-:W-:Y:S01]  /*1750*/  IMAD.WIDE R230, R24, R11, c[0x0][0x200] ;  /* 0x0000800018e67625 */ /* 0x000fe200078e020b */
[----:B------:R-:W-:-:S03]  /*1760*/  MOV R227, R229 ;  /* 0x000000e500e37202 */ /* 0x000fc60000000f00 */
[----:B------:R-:W-:Y:S01]  /*1770*/  IMAD.IADD R15, R17, 0x1, R15 ;  /* 0x00000001110f7824 */ /* 0x000fe200078e020f */
[----:B------:R-:W-:-:S04]  /*1780*/  MOV R229, R231 ;  /* 0x000000e700e57202 */ /* 0x000fc80000000f00 */
[----:B------:R-:W-:Y:S01]  /*1790*/  LEA.HI.X R249, R16, c[0x0][0x334], R15, 0x1, P1 ;  /* 0x0000cd0010f97a11 */ /* 0x000fe200008f0c0f */
[----:B------:R-:W-:Y:S05]  /*17a0*/  @P4 BRA `(.L_x_304) ;  /* 0x0000076000004947 */ /* 0x000fea0003800000 */
[----:B------:R-:W-:-:S05]  /*17b0*/  @P0 IADD3 R7, R241, R244, RZ ;  /* 0x000000f4f1070210 */ /* 0x000fca0007ffe0ff */
[----:B------:R-:W-:-:S04]  /*17c0*/  @P0 IMAD.WIDE.U32 R12, R7, c[0x0][0x3a0], RZ ;  /* 0x0000e800070c0a25 */ /* 0x000fc800078e00ff */
[----:B------:R-:W-:Y:S01]  /*17d0*/  @P0 IMAD R7, R7, c[0x0][0x3a4], R13 ;  /* 0x0000e90007070a24 */ /* 0x000fe200078e020d */
        /* <DEDUP_REMOVED lines=10> */
.L_x_305:
        /* <DEDUP_REMOVED lines=14> */
.L_x_306:
[----:B------:R-:W-:Y:S01]  /*1960*/  IMAD R240, R216, -0x40, R240 ;  /* 0xffffffc0d8f07824 */ /* 0x000fe200078e02f0 */
[----:B------:R-:W-:Y:S01]  /*1970*/  BSSY B0, `(.L_x_307) ;  /* 0x000001a000007945 */ /* 0x000fe20003800000 */
[----:B------:R-:W-:Y:S02]  /*1980*/  IMAD R10, R5, c[0x0][0x3a0], RZ ;  /* 0x0000e800050a7a24 */ /* 0x000fe400078e02ff */
[----:B------:R-:W-:Y:S01]  /*1990*/  IMAD.WIDE.U32 R14, R225, c[0x0][0x3a0], R210 ;  /* 0x0000e800e10e7a25 */ /* 0x000fe200078e00d2 */
[----:B------:R-:W-:-:S03]  /*19a0*/  ISETP.GE.AND P4, PT, R209, R240, PT ;  /* 0x000000f0d100720c */ /* 0x000fc60003f86270 */
[----:B------:R-:W-:Y:S01]  /*19b0*/  IMAD R10, R225, c[0x0][0x3a4], R10 ;  /* 0x0000e900e10a7a24 */ /* 0x000fe200078e020a */
[----:B------:R-:W-:Y:S01]  /*19c0*/  IADD3 R12, P0, R12, R14, RZ ;  /* 0x0000000e0c0c7210 */ /* 0x000fe20007f1e0ff */
[----:B------:R-:W-:-:S03]  /*19d0*/  IMAD R14, R4, c[0x0][0x3b8], RZ ;  /* 0x0000ee00040e7a24 */ /* 0x000fc600078e02ff */
        /* <DEDUP_REMOVED lines=16> */
[----:B------:R1:W-:Y:S04]  /*1ae0*/  @!P3 STG.E.128 [R10.64], RZ ;  /* 0x000000ff0a00b986 */ /* 0x0003e8000c101d06 */
[----:B------:R1:W-:Y:S04]  /*1af0*/  @!P2 STG.E.128 [R10.64+0x80], RZ ;  /* 0x000080ff0a00a986 */ /* 0x0003e8000c101d06 */
[----:B------:R1:W-:Y:S02]  /*1b00*/  @!P1 STG.E.128 [R10.64+0x100], RZ ;  /* 0x000100ff0a009986 */ /* 0x0003e4000c101d06 */
.L_x_308:
[----:B------:R-:W-:Y:S05]  /*1b10*/  BSYNC B0 ;  /* 0x0000000000007941 */ /* 0x000fea0003800000 */
.L_x_307:
[----:B------:R-:W-:Y:S01]  /*1b20*/  IADD3 R9, R209, 0x20, RZ ;  /* 0x00000020d1097810 */ /* 0x000fe20007ffe0ff */
[----:B------:R-:W-:Y:S03]  /*1b30*/  BSSY B0, `(.L_x_309) ;  /* 0x0000012000007945 */ /* 0x000fe60003800000 */
[----:B------:R-:W-:-:S13]  /*1b40*/  ISETP.GE.AND P3, PT, R9, R240, PT ;  /* 0x000000f00900720c */ /* 0x000fda0003f66270 */
[----:B------:R-:W-:Y:S05]  /*1b50*/  @P3 BRA `(.L_x_310) ;  /* 0x000000f000003947 */ /* 0x000fea0003800000 */
[----:B-1----:R-:W-:Y:S01]  /*1b60*/  IADD3 R10, P0, R209, 0x20, RZ ;  /* 0x00000020d10a7810 */ /* 0x002fe20007f1e0ff */
        /* <DEDUP_REMOVED lines=14> */
.L_x_310:
[----:B------:R-:W-:Y:S05]  /*1c50*/  BSYNC B0 ;  /* 0x0000000000007941 */ /* 0x000fea0003800000 */
.L_x_309:
[----:B------:R-:W-:Y:S01]  /*1c60*/  IMAD.WIDE.U32 R12, R225, c[0x0][0x3a8], R210 ;  /* 0x0000ea00e10c7a25 */ /* 0x000fe200078e00d2 */
[----:B------:R-:W-:Y:S03]  /*1c70*/  BSSY B0, `(.L_x_311) ;  /* 0x0000017000007945 */ /* 0x000fe60003800000 */
[----:B-1----:R-:W-:Y:S01]  /*1c80*/  IMAD R10, R5, c[0x0][0x3a8], RZ ;  /* 0x0000ea00050a7a24 */ /* 0x002fe200078e02ff */
        /* <DEDUP_REMOVED lines=21> */
.L_x_312:
[----:B------:R-:W-:Y:S05]  /*1de0*/  BSYNC B0 ;  /* 0x0000000000007941 */ /* 0x000fea0003800000 */
.L_x_311:
[----:B------:R-:W-:Y:S05]  /*1df0*/  @P3 BRA `(.L_x_313) ;  /* 0x0000643000003947 */ /* 0x000fea0003800000 */
[----:B------:R-:W-:Y:S01]  /*1e00*/  IADD3 R5, P0, R209, 0x20, RZ ;  /* 0x00000020d1057810 */ /* 0x000fe20007f1e0ff */
[----:B------:R-:W-:Y:S01]  /*1e10*/  IMAD.MOV.U32 R6, RZ, RZ, R8 ;  /* 0x000000ffff067224 */ /* 0x000fe200078e0008 */
[----:B------:R-:W-:-:S03]  /*1e20*/  ISETP.GE.AND P1, PT, R210, c[0x0][0x220], PT ;  /* 0x00008800d2007a0c */ /* 0x000fc60003f26270 */
[----:B------:R-:W-:Y:S01]  /*1e30*/  IMAD.X R4, RZ, RZ, R212, P0 ;  /* 0x000000ffff047224 */ /* 0x000fe200000e06d4 */
[----:B------:R-:W-:Y:S01]  /*1e40*/  ISETP.GE.AND P0, PT, R214, c[0x0][0x220], PT ;  /* 0x00008800d6007a0c */ /* 0x000fe20003f06270 */
[----:B------:R-:W-:-:S04]  /*1e50*/  IMAD.WIDE.U32 R6, R5, c[0x0][0x3a8], R6 ;  /* 0x0000ea0005067a25 */ /* 0x000fc800078e0006 */
[----:B------:R-:W-:Y:S01]  /*1e60*/  IMAD R4, R4, c[0x0][0x3a8], RZ ;  /* 0x0000ea0004047a24 */ /* 0x000fe200078e02ff */
[----:B------:R-:W-:-:S03]  /*1e70*/  LEA R8, P2, R6, c[0x0][0x348], 0x1 ;  /* 0x0000d20006087a11 */ /* 0x000fc600078408ff */
[----:B------:R-:W-:-:S04]  /*1e80*/  IMAD R4, R5, c[0x0][0x3ac], R4 ;  /* 0x0000eb0005047a24 */ /* 0x000fc800078e0204 */
        /* <DEDUP_REMOVED lines=8> */
.L_x_304:
[----:B------:R-:W-:Y:S01]  /*1f10*/  @P2 BAR.SYNC.DEFER_BLOCKING 0x0 ;  /* 0x0000000000002b1d */ /* 0x000fe20000010000 */
[C---:B------:R-:W-:Y:S01]  /*1f20*/  IMAD R11, R239.reuse, -0x40, R242 ;  /* 0xffffffc0ef0b7824 */ /* 0x040fe200078e02f2 */
[----:B------:R-:W-:-:S04]  /*1f30*/  LEA.HI R4, R239, R239, RZ, 0x1 ;  /* 0x000000efef047211 */ /* 0x000fc800078f08ff */
[----:B------:R-:W-:Y:S01]  /*1f40*/  ISETP.GE.AND P5, PT, R209, R11, PT ;  /* 0x0000000bd100720c */ /* 0x000fe20003fa6270 */
[----:B------:R-:W-:Y:S01]  /*1f50*/  BSSY B0, `(.L_x_314) ;  /* 0x000001b000007945 */ /* 0x000fe20003800000 */
[----:B------:R-:W-:-:S05]  /*1f60*/  LOP3.LUT R4, R4, 0xfffffffe, RZ, 0xc0, !PT ;  /* 0xfffffffe04047812 */ /* 0x000fca00078ec0ff */
        /* <DEDUP_REMOVED lines=25> */
.L_x_315:
[----:B------:R-:W-:Y:S05]  /*2100*/  BSYNC B0 ;  /* 0x0000000000007941 */ /* 0x000fea0003800000 */
.L_x_314:
        /* <DEDUP_REMOVED lines=10> */
[----:B------:R-:W-:-:S04]  /*21b0*/  ISETP.GE.AND P2, PT, R214, c[0x0][0x220], PT ;  /* 0x00008800d6007a0c */ /* 0x000fc80003f46270 */
[----:B------:R-:W-:Y:S01]  /*21c0*/  IADD3 R14, P6, R16, R22, RZ ;  /* 0x00000016100e7210 */ /* 0x000fe20007fde0ff */
[----:B------:R-:W-:-:S05]  /*21d0*/  IMAD R16, R193, c[0x0][0x374], RZ ;  /* 0x0000dd00c1107a24 */ /* 0x000fca00078e02ff */
[----:B------:R-:W-:Y:S01]  /*21e0*/  IADD3.X R15, R15, R23, R16, P6, !PT ;  /* 0x000000170f0f7210 */ /* 0x000fe200037fe410 */
[----:B------:R-:W-:Y:S01]  /*21f0*/  @!P3 IMAD.MOV.U32 R19, RZ, RZ, c[0x0][0x370] ;  /* 0x0000dc00ff13b624 */ /* 0x000fe200078e00ff */
[----:B------:R1:W-:Y:S01]  /*2200*/  @P3 STS.128 [R215+0xd000], RZ ;  /* 0x00d000ffd7003388 */ /* 0x0003e20000000c00 */
[----:B------:R-:W-:Y:S01]  /*2210*/  @!P3 IMAD.MOV.U32 R17, RZ, RZ, c[0x0][0x374] ;  /* 0x0000dd00ff11b624 */ /* 0x000fe200078e00ff */
[----:B------:R-:W-:Y:S02]  /*2220*/  @!P2 LEA R16, P6, R14, c[0x0][0x330], 0x1 ;  /* 0x0000cc000e10aa11 */ /* 0x000fe400078c08ff */
[----:B------:R-:W-:-:S04]  /*2230*/  @!P3 LEA R18, P1, R19, R248, 0x6 ;  /* 0x000000f81312b211 */ /* 0x000fc800078230ff */
[----:B------:R-:W-:Y:S02]  /*2240*/  @!P3 LEA.HI.X R19, R19, R249, R17, 0x6, P1 ;  /* 0x000000f91313b211 */ /* 0x000fe400008f3411 */
[----:B------:R-:W-:Y:S02]  /*2250*/  ISETP.GE.AND P1, PT, R217, c[0x0][0x220], PT ;  /* 0x00008800d9007a0c */ /* 0x000fe40003f26270 */
[----:B------:R-:W-:Y:S01]  /*2260*/  @!P2 LEA.HI.X R17, R14, c[0x0][0x334], R15, 0x1, P6 ;  /* 0x0000cd000e11aa11 */ /* 0x000fe200030f0c0f */
        /* <DEDUP_REMOVED lines=17> */
.L_x_317:
[----:B------:R-:W-:Y:S05]  /*2380*/  BSYNC B0 ;  /* 0x0000000000007941 */ /* 0x000fea0003800000 */
.L_x_316:
[----:B------:R-:W-:Y:S01]  /*2390*/  IADD3 R15, R208, 0x3000, RZ ;  /* 0x00003000d00f7810 */ /* 0x000fe20007ffe0ff */
[----:B------:R-:W-:Y:S03]  /*23a0*/  BSSY B0, `(.L_x_318) ;  /* 0x000002d000007945 */ /* 0x000fe60003800000 */
        /* <DEDUP_REMOVED lines=16> */
.L_x_319:
        /* <DEDUP_REMOVED lines=28> */
.L_x_320:
[----:B------:R-:W-:Y:S05]  /*2670*/  BSYNC B0 ;  /* 0x0000000000007941 */ /* 0x000fea0003800000 */
.L_x_318:
        /* <DEDUP_REMOVED lines=17> */
.L_x_322:
        /* <DEDUP_REMOVED lines=32> */
[----:B------:R-:W-:-:S04]  /*2990*/  LEA R14, P1, R20, c[0x0][0x160], 0x1 ;  /* 0x00005800140e7a11 */ /* 0x000fc800078208ff */
[----:B------:R-:W-:-:S05]  /*29a0*/  LEA.HI.X R15, R20, c[0x0][0x164], R13, 0x1, P1 ;  /* 0x00005900140f7a11 */ /* 0x000fca00008f0c0d */
[----:B------:R-:W-:Y:S01]  /*29b0*/  @!PT LDS RZ, [RZ] ;  /* 0x00000000fffff984 */ /* 0x000fe20000000800 */
[----:B------:R-:W-:Y:S01]  /*29c0*/  @!PT LDS RZ, [RZ] ;  /* 0x00000000fffff984 */ /* 0x000fe20000000800 */
[----:B------:R-:W-:Y:S01]  /*29d0*/  @!PT LDS RZ, [RZ] ;  /* 0x00000000fffff984 */ /* 0x000fe20000000800 */
[----:B------:R1:W-:Y:S04]  /*29e0*/  LDGSTS.E.BYPASS.LTC128B.128 [R238+0x5000], [R14.64+0x100] ;  /* 0x050001000eee7fae */ /* 0x0003e8000b901d46 */
.L_x_323:
[----:B------:R-:W-:Y:S05]  /*29f0*/  BSYNC B0 ;  /* 0x0000000000007941 */ /* 0x000fea0003800000 */
.L_x_321:
[C---:B-1----:R-:W-:Y:S01]  /*2a00*/  IADD3 R14, R204.reuse, 0x8, RZ ;  /* 0x00000008cc0e7810 */ /* 0x042fe20007ffe0ff */
[C---:B------:R-:W-:Y:S01]  /*2a10*/  IMAD.SHL.U32 R231, R204.reuse, 0x4, RZ ;  /* 0x00000004cce77824 */ /* 0x040fe200078e00ff */
[----:B------:R-:W-:Y:S01]  /*2a20*/  SHF.R.S32.HI R13, RZ, 0x1f, R204 ;  /* 0x0000001fff0d7819 */ /* 0x000fe200000114cc */
[----:B------:R-:W-:Y:S01]  /*2a30*/  IMAD.MOV.U32 R235, RZ, RZ, 0x7f800000 ;  /* 0x7f800000ffeb7424 */ /* 0x000fe200078e00ff */
[-C--:B------:R-:W-:Y:S02]  /*2a40*/  ISETP.GE.AND P3, PT, R204, R11.reuse, PT ;  /* 0x0000000bcc00720c */ /* 0x080fe40003f66270 */
[----:B------:R-:W-:Y:S02]  /*2a50*/  ISETP.GE.AND P2, PT, R14, R11, PT ;  /* 0x0000000b0e00720c */ /* 0x000fe40003f46270 */
[----:B------:R-:W-:Y:S02]  /*2a60*/  SHF.L.U64.HI R232, R204, 0x2, R13 ;  /* 0x00000002cce87819 */ /* 0x000fe4000001020d */
[----:B------:R-:W-:-:S02]  /*2a70*/  IADD3 R18, P1, R231, R230, RZ ;  /* 0x000000e6e7127210 */ /* 0x000fc40007f3e0ff */
[----:B------:R-:W-:Y:S02]  /*2a80*/  MOV R237, 0x7f800000 ;  /* 0x7f80000000ed7802 */ /* 0x000fe40000000f00 */
[----:B------:R-:W-:-:S05]  /*2a90*/  IADD3.X R19, R232, R229, RZ, P1, !PT ;  /* 0x000000e5e8137210 */ /* 0x000fca0000ffe4ff */
[----:B------:R1:W5:Y:S04]  /*2aa0*/  @!P3 LDG.E R235, [R18.64] ;  /* 0x0000000612ebb981 */ /* 0x000368000c1e1900 */
[----:B------:R1:W5:Y:S01]  /*2ab0*/  @!P2 LDG.E R237, [R18.64+0x20] ;  /* 0x0000200612eda981 */ /* 0x000362000c1e1900 */
[----:B------:R-:W-:Y:S01]  /*2ac0*/  IMAD R11, R216, -0x40, R240 ;  /* 0xffffffc0d80b7824 */ /* 0x000fe200078e02f0 */
[----:B------:R-:W-:Y:S01]  /*2ad0*/  BSSY B0, `(.L_x_324) ;  /* 0x000002e000007945 */ /* 0x000fe20003800000 */
[----:B------:R-:W-:Y:S02]  /*2ae0*/  IMAD R14, R5, c[0x0][0x198], RZ ;  /* 0x00006600050e7a24 */ /* 0x000fe400078e02ff */
[----:B------:R-:W-:Y:S01]  /*2af0*/  IMAD.WIDE.U32 R16, R225, c[0x0][0x198], R210 ;  /* 0x00006600e1107a25 */ /* 0x000fe200078e00d2 */
[----:B------:R-:W-:-:S03]  /*2b00*/  ISETP.GE.AND P6, PT, R209, R11, PT ;  /* 0x0000000bd100720c */ /* 0x000fc60003fc6270 */
[----:B------:R-:W-:Y:S01]  /*2b10*/  IMAD R13, R225, c[0x0][0x19c], R14 ;  /* 0x00006700e10d7a24 */ /* 0x000fe200078e020e */
[----:B------:R-:W-:-:S04]  /*2b20*/  IADD3 R14, P1, R10, R16, RZ ;  /* 0x000000100a0e7210 */ /* 0x000fc80007f3e0ff */
[----:B------:R-:W-:Y:S01]  /*2b30*/  IADD3.X R15, R8, R17, R13, P1, !PT ;  /* 0x00000011080f7210 */ /* 0x000fe20000ffe40d */
[----:B------:R-:W-:-:S04]  /*2b40*/  IMAD R8, R6, c[0x0][0x1b0], RZ ;  /* 0x00006c0006087a24 */ /* 0x000fc800078e02ff */
[----:B------:R1:W-:Y:S01]  /*2b50*/  @P6 STS.128 [R215+0x12000], RZ ;  /* 0x012000ffd7006388 */ /* 0x0003e20000000c00 */
[C---:B------:R-:W-:Y:S02]  /*2b60*/  IMAD R13, R7.reuse, c[0x0][0x1b4], R8 ;  /* 0x00006d00070d7a24 */ /* 0x040fe400078e0208 */
[----:B------:R-:W-:Y:S01]  /*2b70*/  IMAD.WIDE.U32 R14, R7, c[0x0][0x1b0], R14 ;  /* 0x00006c00070e7a25 */ /* 0x000fe200078e000e */
[----:B------:R1:W-:Y:S03]  /*2b80*/  @P6 STS.128 [R215+0x14000], RZ ;  /* 0x014000ffd7006388 */ /* 0x0003e60000000c00 */
[----:B------:R-:W-:Y:S01]  /*2b90*/  IMAD.IADD R13, R15, 0x1, R13 ;  /* 0x000000010f0d7824 */ /* 0x000fe200078e020d */
[----:B------:R1:W-:Y:S01]  /*2ba0*/  @P6 STS.128 [R215+0x16000], RZ ;  /* 0x016000ffd7006388 */ /* 0x0003e20000000c00 */
[----:B------:R-:W-:Y:S05]  /*2bb0*/  @P6 BRA `(.L_x_325) ;  /* 0x000001f000006947 */ /* 0x000fea0003800000 */
[----:B------:R-:W-:Y:S01]  /*2bc0*/  ISETP.GE.AND P4, PT, R210, c[0x0][0x220], PT ;  /* 0x00008800d2007a0c */ /* 0x000fe20003f86270 */
[----:B------:R-:W-:Y:S01]  /*2bd0*/  IMAD R8, R212, c[0x0][0x198], RZ ;  /* 0x00006600d4087a24 */ /* 0x000fe200078e02ff */
[----:B------:R-:W-:Y:S01]  /*2be0*/  ISETP.GE.AND P3, PT, R214, c[0x0][0x220], PT ;  /* 0x00008800d6007a0c */ /* 0x000fe20003f66270 */
[----:B------:R-:W-:Y:S01]  /*2bf0*/  IMAD.MOV.U32 R16, RZ, RZ, R14 ;  /* 0x000000ffff107224 */ /* 0x000fe200078e000e */
[----:B------:R-:W-:Y:S01]  /*2c00*/  ISETP.GE.AND P1, PT, R217, c[0x0][0x220], PT ;  /* 0x00008800d9007a0c */ /* 0x000fe20003f26270 */
[----:B------:R-:W-:-:S02]  /*2c10*/  IMAD.MOV.U32 R17, RZ, RZ, R13 ;  /* 0x000000ffff117224 */ /* 0x000fc400078e000d */
[C---:B------:R-:W-:Y:S02]  /*2c20*/  IMAD R8, R209.reuse, c[0x0][0x19c], R8 ;  /* 0x00006700d1087a24 */ /* 0x040fe400078e0208 */
[----:B------:R-:W-:-:S04]  /*2c30*/  IMAD.WIDE.U32 R16, R209, c[0x0][0x198], R16 ;  /* 0x00006600d1107a25 */ /* 0x000fc800078e0010 */
[----:B------:R-:W-:Y:S01]  /*2c40*/  IMAD.IADD R8, R17, 0x1, R8 ;  /* 0x0000000111087824 */ /* 0x000fe200078e0208 */
[C---:B------:R-:W-:Y:S01]  /*2c50*/  @!P4 LEA R20, P5, R16.reuse, c[0x0][0x168], 0x1 ;  /* 0x00005a001014ca11 */ /* 0x040fe200078a08ff */
[----:B------:R1:W-:Y:S02]  /*2c60*/  @P4 STS.128 [R215+0x12000], RZ ;  /* 0x012000ffd7004388 */ /* 0x0003e40000000c00 */
[C---:B-1----:R-:W-:Y:S02]  /*2c70*/  @!P3 LEA R18, P2, R16.reuse, c[0x0][0x168], 0x1 ;  /* 0x00005a001012ba11 */ /* 0x042fe400078408ff */
        /* <DEDUP_REMOVED lines=19> */
.L_x_325:
[----:B------:R-:W-:Y:S05]  /*2db0*/  BSYNC B0 ;  /* 0x0000000000007941 */ /* 0x000fea0003800000 */
.L_x_324:
        /* <DEDUP_REMOVED lines=38> */
.L_x_327:
[----:B------:R-:W-:Y:S05]  /*3020*/  BSYNC B0 ;  /* 0x0000000000007941 */ /* 0x000fea0003800000 */
.L_x_326:
[----:B------:R1:W-:Y:S02]  /*3030*/  @P6 STS.128 [R215+0x18000], RZ ;  /* 0x018000ffd7006388 */ /* 0x0003e40000000c00 */
[----:B-1----:R-:W-:Y:S01]  /*3040*/  IMAD.WIDE.U32 R10, R225, c[0x0][0x1a0], R210 ;  /* 0x00006800e10a7a25 */ /* 0x002fe200078e00d2 */
[----:B------:R-:W-:Y:S01]  /*3050*/  BSSY B0, `(.L_x_328) ;  /* 0x000002a000007945 */ /* 0x000fe20003800000 */
[----:B------:R1:W-:Y:S02]  /*3060*/  @P6 STS.128 [R215+0x1a000], RZ ;  /* 0x01a000ffd7006388 */ /* 0x0003e40000000c00 */
[----:B------:R-:W-:Y:S01]  /*3070*/  IMAD R4, R5, c[0x0][0x1a0], RZ ;  /* 0x0000680005047a24 */ /* 0x000fe200078e02ff */
[----:B------:R-:W-:Y:S01]  /*3080*/  IADD3 R8, P1, R12, R10, RZ ;  /* 0x0000000a0c087210 */ /* 0x000fe20007f3e0ff */
[----:B------:R-:W-:Y:S01]  /*3090*/  IMAD R6, R6, c[0x0][0x1b8], RZ ;  /* 0x00006e0006067a24 */ /* 0x000fe200078e02ff */
[----:B------:R1:W-:Y:S01]  /*30a0*/  @P6 STS.128 [R215+0x1c000], RZ ;  /* 0x01c000ffd7006388 */ /* 0x0003e20000000c00 */
[----:B------:R-:W-:-:S02]  /*30b0*/  IMAD R4, R225, c[0x0][0x1a4], R4 ;  /* 0x00006900e1047a24 */ /* 0x000fc400078e0204 */
[----:B------:R-:W-:-:S03]  /*30c0*/  IMAD R5, R7, c[0x0][0x1bc], R6 ;  /* 0x00006f0007057a24 */ /* 0x000fc600078e0206 */
[----:B------:R-:W-:-:S05]  /*30d0*/  IADD3.X R9, R9, R11, R4, P1, !PT ;  /* 0x0000000b09097210 */ /* 0x000fca0000ffe404 */
        /* <DEDUP_REMOVED lines=8> */
[C---:B------:R-:W-:Y:S02]  /*3160*/  IMAD R4, R209.reuse, c[0x0][0x1a4], R4 ;  /* 0x00006900d1047a24 */ /* 0x040fe400078e0204 */
[----:B------:R-:W-:-:S04]  /*3170*/  IMAD.WIDE.U32 R10, R209, c[0x0][0x1a0], R6 ;  /* 0x00006800d10a7a25 */ /* 0x000fc800078e0006 */
[----:B------:R-:W-:Y:S02]  /*3180*/  IMAD.IADD R4, R11, 0x1, R4 ;  /* 0x000000010b047824 */ /* 0x000fe400078e0204 */
        /* <DEDUP_REMOVED lines=22> */
.L_x_329:
[----:B------:R-:W-:Y:S05]  /*32f0*/  BSYNC B0 ;  /* 0x0000000000007941 */ /* 0x000fea0003800000 */
.L_x_328:
        /* <DEDUP_REMOVED lines=37> */
.L_x_331:
[----:B------:R-:W-:Y:S05]  /*3550*/  BSYNC B0 ;  /* 0x0000000000007941 */ /* 0x000fea0003800000 */
.L_x_330:
[----:B------:R-:W0:Y:S01]  /*3560*/  LDGDEPBAR ;  /* 0x00000000000079af */ /* 0x000e220000000000 */
[----:B------:R-:W-:Y:S01]  /*3570*/  R2P PR, R205, 0x6 ;  /* 0x00000006cd007804 */ /* 0x000fe20000000000 */
[----:B------:R-:W-:Y:S01]  /*3580*/  IMAD.MOV.U32 R192, RZ, RZ, 0x40 ;  /* 0x00000040ffc07424 */ /* 0x000fe200078e00ff */
[----:B------:R-:W-:Y:S01]  /*3590*/  IADD3 R195, R200, 0x3000, RZ ;  /* 0x00003000c8c37810 */ /* 0x000fe20007ffe0ff */
[----:B------:R-:W-:Y:S01]  /*35a0*/  IMAD.IADD R223, R225, 0x1, R242 ;  /* 0x00000001e1df7824 */ /* 0x000fe200078e02f2 */
[----:B------:R-:W-:Y:S01]  /*35b0*/  IADD3 R194, R199, 0x3000, RZ ;  /* 0x00003000c7c27810 */ /* 0x000fe20007ffe0ff */
[----:B------:R-:W-:Y:S01]  /*35c0*/  IMAD.MOV.U32 R236, RZ, RZ, c[0x0][0x2e4] ;  /* 0x0000b900ffec7624 */ /* 0x000fe200078e00ff */
[----:B------:R-:W-:Y:S01]  /*35d0*/  SEL R193, R193, 0xffffffe0, !P1 ;  /* 0xffffffe0c1c17807 */ /* 0x000fe20004800000 */
[----:B------:R-:W-:Y:S01]  /*35e0*/  IMAD.MOV.U32 R234, RZ, RZ, R238 ;  /* 0x000000ffffea7224 */ /* 0x000fe200078e00ee */
[----:B------:R-:W-:Y:S01]  /*35f0*/  SEL R195, R195, R200, !P0 ;  /* 0x000000c8c3c37207 */ /* 0x000fe20004000000 */
[----:B------:R-:W-:Y:S01]  /*3600*/  CS2R R142, SRZ ;  /* 0x00000000008e7805 */ /* 0x000fe2000001ff00 */
[----:B------:R-:W-:Y:S01]  /*3610*/  SEL R194, R194, R199, !P0 ;  /* 0x000000c7c2c27207 */ /* 0x000fe20004000000 */
[----:B------:R-:W-:Y:S01]  /*3620*/  IMAD.IADD R191, R196, 0x1, R193 ;  /* 0x00000001c4bf7824 */ /* 0x000fe200078e02c1 */
[----:B------:R-:W-:Y:S01]  /*3630*/  SEL R192, R192, 0xffffffc0, !P2 ;  /* 0xffffffc0c0c07807 */ /* 0x000fe20005000000 */
[----:B------:R-:W-:Y:S01]  /*3640*/  CS2R R140, SRZ ;  /* 0x00000000008c7805 */ /* 0x000fe2000001ff00 */
[----:B------:R-:W-:Y:S01]  /*3650*/  IADD3 R243, -R240, 0x40, R223 ;  /* 0x00000040f0f37810 */ /* 0x000fe20007ffe1df */
        /* <DEDUP_REMOVED lines=46> */
[----:B------:R-:W-:Y:S01]  /*3940*/  IMAD.SHL.U32 R195, R195, 0x2, RZ ;  /* 0x00000002c3c37824 */ /* 0x000fe200078e00ff */
[----:B------:R-:W-:Y:S01]  /*3950*/  IADD3 R243, R243, -c[0x0][0x2e8], RZ ;  /* 0x8000ba00f3f37a10 */ /* 0x000fe20007ffe0ff */
[----:B------:R-:W-:-:S02]  /*3960*/  IMAD.SHL.U32 R194, R194, 0x2, RZ ;  /* 0x00000002c2c27824 */ /* 0x000fc400078e00ff */
[----:B------:R-:W-:Y:S02]  /*3970*/  IMAD.IADD R189, R196, 0x1, R192 ;  /* 0x00000001c4bd7824 */ /* 0x000fe400078e02c0 */
[----:B------:R-:W-:Y:S02]  /*3980*/  IMAD.IADD R190, R192, 0x1, R191 ;  /* 0x00000001c0be7824 */ /* 0x000fe400078e02bf */
.L_x_336:
[----:B------:R-:W0:Y:S01]  /*3990*/  LDGDEPBAR ;  /* 0x00000000000079af */ /* 0x000e220000000000 */
[C---:B------:R-:W-:Y:S01]  /*39a0*/  IMAD.IADD R95, R195.reuse, 0x1, R193 ;  /* 0x00000001c35f7824 */ /* 0x040fe200078e02c1 */
[----:B------:R-:W-:Y:S02]  /*39b0*/  IADD3 R93, R195, R192, RZ ;  /* 0x000000c0c35d7210 */ /* 0x000fe40007ffe0ff */
[----:B------:R-:W-:Y:S01]  /*39c0*/  IADD3 R96, P0, R231, R228, RZ ;  /* 0x000000e4e7607210 */ /* 0x000fe20007f1e0ff */
[----:B------:R-:W-:Y:S01]  /*39d0*/  IMAD.IADD R92, R95, 0x1, R192 ;  /* 0x000000015f5c7824 */ /* 0x000fe200078e02c0 */
[----:B------:R-:W-:Y:S03]  /*39e0*/  SHF.L.U32 R94, R239, 0x6, RZ ;  /* 0x00000006ef5e7819 */ /* 0x000fe600000006ff */
[----:B------:R-:W-:Y:S01]  /*39f0*/  IMAD.X R97, R232, 0x1, R227, P0 ;  /* 0x00000001e8617824 */ /* 0x000fe200000e06e3 */
[----:B------:R-:W-:Y:S01]  /*3a00*/  ISETP.GE.AND P0, PT, R94, R243, PT ;  /* 0x000000f35e00720c */ /* 0x000fe20003f06270 */
[----:B------:R-:W-:Y:S04]  /*3a10*/  DEPBAR.LE SB0, 0x0 ;  /* 0x000080000000791a */ /* 0x000fe80000000000 */
[----:B------:R-:W-:Y:S06]  /*3a20*/  BAR.SYNC.DEFER_BLOCKING 0x0 ;  /* 0x0000000000007b1d */ /* 0x000fec0000010000 */
[----:B------:R-:W-:Y:S04]  /*3a30*/  LDSM.16.M88.4 R20, [R195] ;  /* 0x00000000c314783b */ /* 0x000fe80000000200 */
[----:B------:R-:W1:Y:S04]  /*3a40*/  LDSM.16.M88.4 R24, [R198+0x12000] ;  /* 0x01200000c618783b */ /* 0x000e680000000200 */
[----:B------:R-:W2:Y:S04]  /*3a50*/  LDSM.16.M88.4 R28, [R198+0x12800] ;  /* 0x01280000c61c783b */ /* 0x000ea80000000200 */
[----:B------:R-:W-:Y:S04]  /*3a60*/  LDSM.16.M88.4 R32, [R95] ;  /* 0x000000005f20783b */ /* 0x000fe80000000200 */
[----:B------:R-:W3:Y:S04]  /*3a70*/  LDSM.16.M88.4 R84, [R188+0x12000] ;  /* 0x01200000bc54783b */ /* 0x000ee80000000200 */
[----:B------:R-:W4:Y:S04]  /*3a80*/  LDSM.16.M88.4 R88, [R188+0x12800] ;  /* 0x01280000bc58783b */ /* 0x000f280000000200 */
[----:B-----5:R2:W5:Y:S04]  /*3a90*/  LDG.E R169, [R96.64] ;  /* 0x0000000660a97981 */ /* 0x020568000c1e1900 */
[----:B------:R2:W5:Y:S01]  /*3aa0*/  LDG.E R168, [R96.64+0x20] ;  /* 0x0000200660a87981 */ /* 0x000562000c1e1900 */
[C---:B-1----:R-:W-:Y:S08]  /*3ab0*/  HMMA.16816.F32.BF16 R4, R20.reuse, R24, RZ ;  /* 0x000000181404723c */ /* 0x042ff000000418ff */
[C---:B------:R-:W-:Y:S01]  /*3ac0*/  HMMA.16816.F32.BF16 R8, R20.reuse, R26, RZ ;  /* 0x0000001a1408723c */ /* 0x040fe200000418ff */
[----:B------:R-:W-:Y:S03]  /*3ad0*/  LDSM.16.M88.4 R24, [R3+0x12000] ;  /* 0x012000000318783b */ /* 0x000fe60000000200 */
[----:B--2---:R-:W-:Y:S04]  /*3ae0*/  IMAD.MOV.U32 R97, RZ, RZ, c[0x0][0x2e4] ;  /* 0x0000b900ff617624 */ /* 0x004fe800078e00ff */
[C---:B------:R-:W-:Y:S08]  /*3af0*/  HMMA.16816.F32.BF16 R12, R20.reuse, R28, RZ ;  /* 0x0000001c140c723c */ /* 0x040ff000000418ff */
[----:B------:R-:W-:Y:S01]  /*3b00*/  HMMA.16816.F32.BF16 R16, R20, R30, RZ ;  /* 0x0000001e1410723c */ /* 0x000fe200000418ff */
[----:B------:R-:W1:Y:S04]  /*3b10*/  LDSM.16.M88.4 R20, [R93] ;  /* 0x000000005d14783b */ /* 0x000e680000000200 */
[----:B------:R-:W2:Y:S03]  /*3b20*/  LDSM.16.M88.4 R28, [R3+0x12800] ;  /* 0x01280000031c783b */ /* 0x000ea60000000200 */
[C---:B---3--:R-:W-:Y:S08]  /*3b30*/  HMMA.16816.F32.BF16 R4, R32.reuse, R84, R4 ;  /* 0x000000542004723c */ /* 0x048ff00000041804 */
[C---:B------:R-:W-:Y:S01]  /*3b40*/  HMMA.16816.F32.BF16 R8, R32.reuse, R86, R8 ;  /* 0x000000562008723c */ /* 0x040fe20000041808 */
[----:B------:R-:W-:Y:S07]  /*3b50*/  LDSM.16.M88.4 R84, [R2+0x12000] ;  /* 0x012000000254783b */ /* 0x000fee0000000200 */
[C---:B----4-:R-:W-:Y:S08]  /*3b60*/  HMMA.16816.F32.BF16 R12, R32.reuse, R88, R12 ;  /* 0x00000058200c723c */ /* 0x050ff0000004180c */
[----:B------:R-:W-:Y:S01]  /*3b70*/  HMMA.16816.F32.BF16 R16, R32, R90, R16 ;  /* 0x0000005a2010723c */ /* 0x000fe20000041810 */
[----:B------:R-:W3:Y:S04]  /*3b80*/  LDSM.16.M88.4 R32, [R92] ;  /* 0x000000005c20783b */ /* 0x000ee80000000200 */
[----:B------:R-:W4:Y:S03]  /*3b90*/  LDSM.16.M88.4 R88, [R2+0x12800] ;  /* 0x012800000258783b */ /* 0x000f260000000200 */
[C---:B-1----:R-:W-:Y:S08]  /*3ba0*/  HMMA.16816.F32.BF16 R4, R20.reuse, R24, R4 ;  /* 0x000000181404723c */ /* 0x042ff00000041804 */
[C---:B------:R-:W-:Y:S01]  /*3bb0*/  HMMA.16816.F32.BF16 R8, R20.reuse, R26, R8 ;  /* 0x0000001a1408723c */ /* 0x040fe20000041808 */
[----:B------:R-:W-:Y:S07]  /*3bc0*/  LDSM.16.M88.4 R24, [R198+0x14000] ;  /* 0x01400000c618783b */ /* 0x000fee0000000200 */
[C---:B--2---:R-:W-:Y:S08]  /*3bd0*/  HMMA.16816.F32.BF16 R12, R20.reuse, R28, R12 ;  /* 0x0000001c140c723c */ /* 0x044ff0000004180c */
[----:B------:R-:W-:Y:S01]  /*3be0*/  HMMA.16816.F32.BF16 R16, R20, R30, R16 ;  /* 0x0000001e1410723c */ /* 0x000fe20000041810 */
[----:B------:R-:W1:Y:S04]  /*3bf0*/  LDSM.16.M88.4 R20, [R195+0x2000] ;  /* 0x00200000c314783b */ /* 0x000e680000000200 */
[----:B------:R-:W2:Y:S03]  /*3c00*/  LDSM.16.M88.4 R28, [R198+0x14800] ;  /* 0x01480000c61c783b */ /* 0x000ea60000000200 */
[C---:B---3--:R-:W-:Y:S08]  /*3c10*/  HMMA.16816.F32.BF16 R4, R32.reuse, R84, R4 ;  /* 0x000000542004723c */ /* 0x048ff00000041804 */
[C---:B------:R-:W-:Y:S01]  /*3c20*/  HMMA.16816.F32.BF16 R8, R32.reuse, R86, R8 ;  /* 0x000000562008723c */ /* 0x040fe20000041808 */
[----:B------:R-:W-:Y:S07]  /*3c30*/  LDSM.16.M88.4 R84, [R188+0x14000] ;  /* 0x01400000bc54783b */ /* 0x000fee0000000200 */
[C---:B----4-:R-:W-:Y:S08]  /*3c40*/  HMMA.16816.F32.BF16 R12, R32.reuse, R88, R12 ;  /* 0x00000058200c723c */ /* 0x050ff0000004180c */
[----:B------:R-:W-:Y:S01]  /*3c50*/  HMMA.16816.F32.BF16 R16, R32, R90, R16 ;  /* 0x0000005a2010723c */ /* 0x000fe20000041810 */
[----:B------:R-:W3:Y:S04]  /*3c60*/  LDSM.16.M88.4 R32, [R95+0x2000] ;  /* 0x002000005f20783b */ /* 0x000ee80000000200 */
        /* <DEDUP_REMOVED lines=44> */
[C---:B------:R-:W-:Y:S08]  /*3f30*/  HMMA.16816.F32.BF16 R8, R20.reuse, R26, R8 ;  /* 0x0000001a1408723c */ /* 0x040ff00000041808 */
[C---:B--2---:R-:W-:Y:S08]  /*3f40*/  HMMA.16816.F32.BF16 R12, R20.reuse, R28, R12 ;  /* 0x0000001c140c723c */ /* 0x044ff0000004180c */
[----:B------:R-:W-:Y:S08]  /*3f50*/  HMMA.16816.F32.BF16 R16, R20, R30, R16 ;  /* 0x0000001e1410723c */ /* 0x000ff00000041810 */
[C---:B---3--:R-:W-:Y:S08]  /*3f60*/  HMMA.16816.F32.BF16 R4, R32.reuse, R84, R4 ;  /* 0x000000542004723c */ /* 0x048ff00000041804 */
[C---:B------:R-:W-:Y:S08]  /*3f70*/  HMMA.16816.F32.BF16 R8, R32.reuse, R86, R8 ;  /* 0x000000562008723c */ /* 0x040ff00000041808 */
[C---:B----4-:R-:W-:Y:S08]  /*3f80*/  HMMA.16816.F32.BF16 R12, R32.reuse, R88, R12 ;  /* 0x00000058200c723c */ /* 0x050ff0000004180c */
[----:B------:R-:W-:Y:S01]  /*3f90*/  HMMA.16816.F32.BF16 R16, R32, R90, R16 ;  /* 0x0000005a2010723c */ /* 0x000fe20000041810 */
[----:B------:R-:W-:-:S07]  /*3fa0*/  @!P0 BRA `(.L_x_332) ;  /* 0x0000008000008947 */ /* 0x000fce0003800000 */
[----:B------:R-:W-:Y:S01]  /*3fb0*/  IADD3 R21, R236, R223, -R240 ;  /* 0x000000dfec157210 */ /* 0x000fe20007ffe8f0 */
[----:B------:R-:W-:Y:S01]  /*3fc0*/  IMAD.MOV.U32 R97, RZ, RZ, R236 ;  /* 0x000000ffff617224 */ /* 0x000fe200078e00ec */
[----:B------:R-:W-:Y:S02]  /*3fd0*/  IADD3 R20, R94, 0x40, RZ ;  /* 0x000000405e147810 */ /* 0x000fe40007ffe0ff */
[----:B------:R-:W-:Y:S02]  /*3fe0*/  IADD3 R23, R225, 0x40, RZ ;  /* 0x00000040e1177810 */ /* 0x000fe40007ffe0ff */
[----:B------:R-:W-:Y:S02]  /*3ff0*/  ISETP.GE.AND P1, PT, R20, R21, PT ;  /* 0x000000151400720c */ /* 0x000fe40003f26270 */
[----:B------:R-:W-:Y:S11]  /*4000*/  ISETP.LT.AND P0, PT, R23, R240, PT ;  /* 0x000000f01700720c */ /* 0x000ff60003f01270 */
[----:B------:R-:W-:Y:S02]  /*4010*/  @!UPT UIADD3 URZ, URZ, URZ, URZ ;  /* 0x0000003f3f3ff290 */ /* 0x000fe4000fffe03f */
[----:B------:R-:W-:-:S05]  /*4020*/  @!P1 BRA P0, `(.L_x_333) ;  /* 0x0000046000009947 */ /* 0x000fca0000000000 */
.L_x_332:
[----:B------:R-:W-:Y:S01]  /*4030*/  IADD3 R22, R240, 0x1, -R242 ;  /* 0x00000001f0167810 */ /* 0x000fe20007ffe8f2 */
[----:B------:R-:W-:Y:S01]  /*4040*/  IMAD.IADD R87, R204, 0x1, R94 ;  /* 0x00000001cc577824 */ /* 0x000fe200078e025e */
[----:B------:R-:W-:Y:S01]  /*4050*/  IADD3 R20, -R97, R240, -R242 ;  /* 0x000000f061147210 */ /* 0x000fe20007ffe9f2 */
[----:B------:R-:W-:Y:S01]  /*4060*/  IMAD R85, R216, 0x40, R203 ;  /* 0x00000040d8557824 */ /* 0x000fe200078e02cb */
[----:B------:R-:W-:Y:S01]  /*4070*/  IADD3 R22, R22, c[0x0][0x2e8], RZ ;  /* 0x0000ba0016167a10 */ /* 0x000fe20007ffe0ff */
[----:B------:R-:W-:Y:S01]  /*4080*/  IMAD.MOV.U32 R236, RZ, RZ, R97 ;  /* 0x000000ffffec7224 */ /* 0x000fe200078e0061 */
[C---:B------:R-:W-:Y:S01]  /*4090*/  IADD3 R21, R87.reuse, 0x8, RZ ;  /* 0x0000000857157810 */ /* 0x040fe20007ffe0ff */
[----:B------:R-:W-:Y:S01]  /*40a0*/  IMAD.IADD R24, R87, 0x1, R20 ;  /* 0x0000000157187824 */ /* 0x000fe200078e0214 */
[----:B------:R-:W-:Y:S01]  /*40b0*/  IADD3 R35, R85, 0x1, RZ ;  /* 0x0000000155237810 */ /* 0x000fe20007ffe0ff */
[----:B------:R-:W-:Y:S01]  /*40c0*/  IMAD.IADD R87, R87, 0x1, R22 ;  /* 0x0000000157577824 */ /* 0x000fe200078e0216 */
[----:B------:R-:W-:Y:S01]  /*40d0*/  IADD3 R33, R85, 0x8, RZ ;  /* 0x0000000855217810 */ /* 0x000fe20007ffe0ff */
[--C-:B------:R-:W-:Y:S01]  /*40e0*/  IMAD.IADD R20, R20, 0x1, R21.reuse ;  /* 0x0000000114147824 */ /* 0x100fe200078e0215 */
[----:B------:R-:W-:Y:S01]  /*40f0*/  IMNMX R24, RZ, R24, !PT ;  /* 0x00000018ff187217 */ /* 0x000fe20007800200 */
[----:B------:R-:W-:Y:S01]  /*4100*/  IMAD.IADD R21, R22, 0x1, R21 ;  /* 0x0000000116157824 */ /* 0x000fe200078e0215 */
[----:B------:R-:W-:Y:S02]  /*4110*/  IMNMX R22, R87, R240, PT ;  /* 0x000000f057167217 */ /* 0x000fe40003800200 */
[-C--:B------:R-:W-:Y:S02]  /*4120*/  ISETP.GE.AND P1, PT, R85, R24.reuse, PT ;  /* 0x000000185500720c */ /* 0x080fe40003f26270 */
[----:B------:R-:W-:Y:S02]  /*4130*/  ISETP.GE.AND P0, PT, R35, R24, PT ;  /* 0x000000182300720c */ /* 0x000fe40003f06270 */
[C---:B------:R-:W-:Y:S02]  /*4140*/  IADD3 R31, R85.reuse, 0x9, RZ ;  /* 0x00000009551f7810 */ /* 0x040fe40007ffe0ff */
[C---:B------:R-:W-:Y:S02]  /*4150*/  IADD3 R29, R85.reuse, 0x10, RZ ;  /* 0x00000010551d7810 */ /* 0x040fe40007ffe0ff */
[C---:B------:R-:W-:Y:S02]  /*4160*/  IADD3 R27, R85.reuse, 0x11, RZ ;  /* 0x00000011551b7810 */ /* 0x040fe40007ffe0ff */
[C---:B------:R-:W-:Y:S02]  /*4170*/  IADD3 R25, R85.reuse, 0x18, RZ ;  /* 0x0000001855197810 */ /* 0x040fe40007ffe0ff */
[C---:B------:R-:W-:Y:S02]  /*4180*/  IADD3 R23, R85.reuse, 0x19, RZ ;  /* 0x0000001955177810 */ /* 0x040fe40007ffe0ff */
[----:B------:R-:W-:Y:S02]  /*4190*/  IMNMX R20, RZ, R20, !PT ;  /* 0x00000014ff147217 */ /* 0x000fe40007800200 */
[-C--:B------:R-:W-:Y:S02]  /*41a0*/  ISETP.GE.OR P1, PT, R85, R22.reuse, !P1 ;  /* 0x000000165500720c */ /* 0x080fe40004f26670 */
[----:B------:R-:W-:Y:S02]  /*41b0*/  ISETP.GE.OR P0, PT, R35, R22, !P0 ;  /* 0x000000162300720c */ /* 0x000fe40004706670 */
[-C--:B------:R-:W-:Y:S02]  /*41c0*/  ISETP.GE.AND P6, PT, R33, R24.reuse, PT ;  /* 0x000000182100720c */ /* 0x080fe40003fc6270 */
[-C--:B------:R-:W-:Y:S02]  /*41d0*/  ISETP.GE.AND P5, PT, R31, R24.reuse, PT ;  /* 0x000000181f00720c */ /* 0x080fe40003fa6270 */
[-C--:B------:R-:W-:Y:S02]  /*41e0*/  ISETP.GE.AND P4, PT, R29, R24.reuse, PT ;  /* 0x000000181d00720c */ /* 0x080fe40003f86270 */
[-C--:B------:R-:W-:Y:S02]  /*41f0*/  ISETP.GE.AND P3, PT, R27, R24.reuse, PT ;  /* 0x000000181b00720c */ /* 0x080fe40003f66270 */
[-C--:B------:R-:W-:Y:S02]  /*4200*/  ISETP.GE.AND P2, PT, R25, R24.reuse, PT ;  /* 0x000000181900720c */ /* 0x080fe40003f46270 */
[----:B------:R-:W-:Y:S02]  /*4210*/  FSEL R4, R4, -INF , !P1 ;  /* 0xff80000004047808 */ /* 0x000fe40004800000 */
[----:B------:R-:W-:Y:S02]  /*4220*/  ISETP.GE.AND P1, PT, R23, R24, PT ;  /* 0x000000181700720c */ /* 0x000fe40003f26270 */
[----:B------:R-:W-:Y:S02]  /*4230*/  IMNMX R24, R21, R240, PT ;  /* 0x000000f015187217 */ /* 0x000fe40003800200 */
[----:B------:R-:W-:Y:S02]  /*4240*/  FSEL R5, R5, -INF , !P0 ;  /* 0xff80000005057808 */ /* 0x000fe40004000000 */
[----:B------:R-:W-:Y:S02]  /*4250*/  ISETP.GE.AND P0, PT, R85, R20, PT ;  /* 0x000000145500720c */ /* 0x000fe40003f06270 */
[-C--:B------:R-:W-:Y:S02]  /*4260*/  ISETP.GE.OR P6, PT, R33, R22.reuse, !P6 ;  /* 0x000000162100720c */ /* 0x080fe400077c6670 */
[-C--:B------:R-:W-:Y:S02]  /*4270*/  ISETP.GE.OR P5, PT, R31, R22.reuse, !P5 ;  /* 0x000000161f00720c */ /* 0x080fe40006fa6670 */
[-C--:B------:R-:W-:Y:S02]  /*4280*/  ISETP.GE.OR P4, PT, R29, R22.reuse, !P4 ;  /* 0x000000161d00720c */ /* 0x080fe40006786670 */
[-C--:B------:R-:W-:Y:S02]  /*4290*/  ISETP.GE.OR P3, PT, R27, R22.reuse, !P3 ;  /* 0x000000161b00720c */ /* 0x080fe40005f66670 */
[-C--:B------:R-:W-:Y:S02]  /*42a0*/  ISETP.GE.OR P2, PT, R25, R22.reuse, !P2 ;  /* 0x000000161900720c */ /* 0x080fe40005746670 */
[----:B------:R-:W-:Y:S02]  /*42b0*/  ISETP.GE.OR P1, PT, R23, R22, !P1 ;  /* 0x000000161700720c */ /* 0x000fe40004f26670 */
[----:B------:R-:W-:Y:S02]  /*42c0*/  ISETP.GE.OR P0, PT, R85, R24, !P0 ;  /* 0x000000185500720c */ /* 0x000fe40004706670 */
        /* <DEDUP_REMOVED lines=28> */
.L_x_333:
[C---:B------:R-:W-:Y:S01]  /*4490*/  FMUL.FTZ R21, R235.reuse, 1.4426950216293334961 ;  /* 0x3fb8aa3beb157820 */ /* 0x040fe20000410000 */
[----:B------:R-:W-:Y:S01]  /*44a0*/  FSETP.NEU.FTZ.AND P0, PT, R235, -INF , PT ;  /* 0xff800000eb00780b */ /* 0x000fe20003f1d000 */
[----:B------:R-:W-:Y:S01]  /*44b0*/  FMUL.FTZ R20, R237, 1.4426950216293334961 ;  /* 0x3fb8aa3bed147820 */ /* 0x000fe20000410000 */
[----:B------:R-:W-:Y:S02]  /*44c0*/  SHF.L.U32 R166, R200, 0x1, RZ ;  /* 0x00000001c8a67819 */ /* 0x000fe400000006ff */
[----:B------:R-:W-:Y:S02]  /*44d0*/  FSEL R21, R21, RZ, P0 ;  /* 0x000000ff15157208 */ /* 0x000fe40000000000 */
[----:B------:R-:W-:Y:S02]  /*44e0*/  FSETP.NEU.FTZ.AND P0, PT, R237, -INF , PT ;  /* 0xff800000ed00780b */ /* 0x000fe40003f1d000 */
[-C--:B------:R-:W-:Y:S01]  /*44f0*/  IADD3 R167, R193, R166.reuse, RZ ;  /* 0x000000a6c1a77210 */ /* 0x080fe20007ffe0ff */
[--C-:B------:R-:W-:Y:S01]  /*4500*/  FFMA.FTZ R170, R4, c[0x0][0x23c], -R21.reuse ;  /* 0x00008f0004aa7a23 */ /* 0x100fe20000010815 */
[----:B------:R-:W-:Y:S01]  /*4510*/  FSEL R20, R20, RZ, P0 ;  /* 0x000000ff14147208 */ /* 0x000fe20000000000 */
[--C-:B------:R-:W-:Y:S01]  /*4520*/  FFMA.FTZ R171, R5, c[0x0][0x23c], -R21.reuse ;  /* 0x00008f0005ab7a23 */ /* 0x100fe20000010815 */
[----:B------:R-:W-:Y:S01]  /*4530*/  IADD3 R165, R192, R166, RZ ;  /* 0x000000a6c0a57210 */ /* 0x000fe20007ffe0ff */
[--C-:B------:R-:W-:Y:S01]  /*4540*/  FFMA.FTZ R174, R8, c[0x0][0x23c], -R21.reuse ;  /* 0x00008f0008ae7a23 */ /* 0x100fe20000010815 */
[----:B------:R-:W-:Y:S01]  /*4550*/  IADD3 R164, R192, R167, RZ ;  /* 0x000000a7c0a47210 */ /* 0x000fe20007ffe0ff */
[--C-:B------:R-:W-:Y:S01]  /*4560*/  FFMA.FTZ R172, R6, c[0x0][0x23c], -R20.reuse ;  /* 0x00008f0006ac7a23 */ /* 0x100fe20000010814 */
[----:B------:R-:W-:Y:S01]  /*4570*/  MUFU.EX2 R170, R170 ;  /* 0x000000aa00aa7308 */ /* 0x000fe20000000800 */
[--C-:B------:R-:W-:Y:S01]  /*4580*/  FFMA.FTZ R173, R7, c[0x0][0x23c], -R20.reuse ;  /* 0x00008f0007ad7a23 */ /* 0x100fe20000010814 */
[----:B------:R-:W-:Y:S01]  /*4590*/  MOV R245, c[0x0][0x22c] ;  /* 0x00008b0000f57a02 */ /* 0x000fe20000000f00 */
[--C-:B------:R-:W-:Y:S01]  /*45a0*/  FFMA.FTZ R175, R9, c[0x0][0x23c], -R21.reuse ;  /* 0x00008f0009af7a23 */ /* 0x100fe20000010815 */
[----:B------:R-:W-:Y:S01]  /*45b0*/  ISETP.GT.AND P6, PT, R239, R224, PT ;  /* 0x000000e0ef00720c */ /* 0x000fe20003fc4270 */
[--C-:B------:R-:W-:Y:S02]  /*45c0*/  FFMA.FTZ R176, R10, c[0x0][0x23c], -R20.reuse ;  /* 0x00008f000ab07a23 */ /* 0x100fe40000010814 */
[--C-:B------:R-:W-:Y:S02]  /*45d0*/  FFMA.FTZ R177, R11, c[0x0][0x23c], -R20.reuse ;  /* 0x00008f000bb17a23 */ /* 0x100fe40000010814 */
[--C-:B------:R-:W-:Y:S01]  /*45e0*/  FFMA.FTZ R178, R12, c[0x0][0x23c], -R21.reuse ;  /* 0x00008f000cb27a23 */ /* 0x100fe20000010815 */
[----:B------:R-:W-:Y:S01]  /*45f0*/  MUFU.EX2 R171, R171 ;  /* 0x000000ab00ab7308 */ /* 0x000fe20000000800 */
[--C-:B------:R-:W-:Y:S02]  /*4600*/  FFMA.FTZ R179, R13, c[0x0][0x23c], -R21.reuse ;  /* 0x00008f000db37a23 */ /* 0x100fe40000010815 */
[--C-:B------:R-:W-:Y:S02]  /*4610*/  FFMA.FTZ R180, R14, c[0x0][0x23c], -R20.reuse ;  /* 0x00008f000eb47a23 */ /* 0x100fe40000010814 */
[--C-:B------:R-:W-:Y:S02]  /*4620*/  FFMA.FTZ R181, R15, c[0x0][0x23c], -R20.reuse ;  /* 0x00008f000fb57a23 */ /* 0x100fe40000010814 */
[--C-:B------:R-:W-:Y:S02]  /*4630*/  FFMA.FTZ R182, R16, c[0x0][0x23c], -R21.reuse ;  /* 0x00008f0010b67a23 */ /* 0x100fe40000010815 */
[--C-:B------:R-:W-:Y:S01]  /*4640*/  FFMA.FTZ R184, R18, c[0x0][0x23c], -R20.reuse ;  /* 0x00008f0012b87a23 */ /* 0x100fe20000010814 */
[----:B------:R-:W-:Y:S01]  /*4650*/  MUFU.EX2 R172, R172 ;  /* 0x000000ac00ac7308 */ /* 0x000fe20000000800 */
[----:B------:R-:W-:Y:S02]  /*4660*/  FFMA.FTZ R21, R17, c[0x0][0x23c], -R21 ;  /* 0x00008f0011157a23 */ /* 0x000fe40000010815 */
[----:B------:R-:W-:Y:S02]  /*4670*/  FFMA.FTZ R20, R19, c[0x0][0x23c], -R20 ;  /* 0x00008f0013147a23 */ /* 0x000fe40000010814 */
[----:B------:R-:W-:Y:S05]  /*4680*/  IMAD R245, R245, c[0x0][0x1c0], RZ ;  /* 0x00007000f5f57a24 */ /* 0x000fea00078e02ff */
[----:B------:R-:W-:Y:S10]  /*4690*/  MUFU.EX2 R173, R173 ;  /* 0x000000ad00ad7308 */ /* 0x000ff40000000800 */
        /* <DEDUP_REMOVED lines=11> */
[----:B------:R-:W1:Y:S02]  /*4750*/  MUFU.EX2 R185, R20 ;  /* 0x0000001400b97308 */ /* 0x000e640000000800 */
[----:B-1----:R-:W-:Y:S02]  /*4760*/  F2FP.BF16.PACK_AB R25, R185, R184 ;  /* 0x000000b8b919723e */ /* 0x002fe400000010ff */
[----:B------:R-:W-:Y:S02]  /*4770*/  F2FP.BF16.PACK_AB R153, R171, R170 ;  /* 0x000000aaab99723e */ /* 0x000fe400000010ff */
[----:B------:R-:W-:Y:S02]  /*4780*/  F2FP.BF16.PACK_AB R35, R173, R172 ;  /* 0x000000acad23723e */ /* 0x000fe400000010ff */
[----:B------:R-:W-:Y:S01]  /*4790*/  F2FP.BF16.PACK_AB R33, R175, R174 ;  /* 0x000000aeaf21723e */ /* 0x000fe200000010ff */
[----:B------:R-:W-:Y:S01]  /*47a0*/  STS [R218+0x20000], R153 ;  /* 0x02000099da007388 */ /* 0x000fe20000000800 */
[----:B------:R-:W-:Y:S02]  /*47b0*/  F2FP.BF16.PACK_AB R23, R177, R176 ;  /* 0x000000b0b117723e */ /* 0x000fe400000010ff */
[----:B------:R-:W-:Y:S02]  /*47c0*/  F2FP.BF16.PACK_AB R31, R179, R178 ;  /* 0x000000b2b31f723e */ /* 0x000fe400000010ff */
[----:B------:R-:W-:Y:S01]  /*47d0*/  F2FP.BF16.PACK_AB R29, R181, R180 ;  /* 0x000000b4b51d723e */ /* 0x000fe200000010ff */
[----:B------:R-:W-:Y:S01]  /*47e0*/  STS [R218+0x20400], R35 ;  /* 0x02040023da007388 */ /* 0x000fe20000000800 */
[----:B------:R-:W-:Y:S05]  /*47f0*/  F2FP.BF16.PACK_AB R27, R183, R182 ;  /* 0x000000b6b71b723e */ /* 0x000fea00000010ff */
[----:B------:R-:W-:Y:S06]  /*4800*/  STS [R222+0x20000], R33 ;  /* 0x02000021de007388 */ /* 0x000fec0000000800 */
[----:B------:R-:W-:Y:S06]  /*4810*/  STS [R222+0x20400], R23 ;  /* 0x02040017de007388 */ /* 0x000fec0000000800 */
[----:B------:R-:W-:Y:S06]  /*4820*/  STS [R220+0x20000], R31 ;  /* 0x0200001fdc007388 */ /* 0x000fec0000000800 */
[----:B------:R-:W-:Y:S06]  /*4830*/  STS [R220+0x20400], R29 ;  /* 0x0204001ddc007388 */ /* 0x000fec0000000800 */
[----:B------:R-:W-:Y:S06]  /*4840*/  STS [R226+0x20000], R27 ;  /* 0x0200001be2007388 */ /* 0x000fec0000000800 */
[----:B------:R-:W-:Y:S06]  /*4850*/  STS [R226+0x20400], R25 ;  /* 0x02040019e2007388 */ /* 0x000fec0000000800 */
[----:B------:R-:W-:Y:S06]  /*4860*/  LDSM.16.M88.4 R84, [R166+0xc000] ;  /* 0x00c00000a654783b */ /* 0x000fec0000000200 */
[----:B------:R-:W1:Y:S06]  /*4870*/  LDSM.16.M88.4 R88, [R198+0x18000] ;  /* 0x01800000c658783b */ /* 0x000e6c0000000200 */
[----:B------:R-:W2:Y:S06]  /*4880*/  LDSM.16.M88.4 R92, [R198+0x18800] ;  /* 0x01880000c65c783b */ /* 0x000eac0000000200 */
[----:B------:R-:W-:Y:S06]  /*4890*/  LDSM.16.M88.4 R96, [R167+0xc000] ;  /* 0x00c00000a760783b */ /* 0x000fec0000000200 */
[----:B------:R-:W3:Y:S06]  /*48a0*/  LDSM.16.M88.4 R148, [R188+0x18000] ;  /* 0x01800000bc94783b */ /* 0x000eec0000000200 */
[----:B------:R-:W4:Y:S06]  /*48b0*/  LDSM.16.M88.4 R152, [R188+0x18800] ;  /* 0x01880000bc98783b */ /* 0x000f2c0000000200 */
[----:B------:R-:W-:Y:S06]  /*48c0*/  LDSM.16.M88.4 R156, [R165+0xc000] ;  /* 0x00c00000a59c783b */ /* 0x000fec0000000200 */
[----:B------:R-:W4:Y:S01]  /*48d0*/  LDSM.16.M88.4 R160, [R3+0x18000] ;  /* 0x0180000003a0783b */ /* 0x000f220000000200 */
[C---:B-1----:R-:W-:Y:S08]  /*48e0*/  HMMA.16816.F32.BF16 R20, R84.reuse, R88, RZ ;  /* 0x000000585414723c */ /* 0x042ff000000418ff */
[C---:B------:R-:W-:Y:S01]  /*48f0*/  HMMA.16816.F32.BF16 R24, R84.reuse, R90, RZ ;  /* 0x0000005a5418723c */ /* 0x040fe200000418ff */
[----:B------:R-:W-:Y:S07]  /*4900*/  LDSM.16.M88.4 R88, [R164+0xc000] ;  /* 0x00c00000a458783b */ /* 0x000fee0000000200 */
[C---:B--2---:R-:W-:Y:S08]  /*4910*/  HMMA.16816.F32.BF16 R28, R84.reuse, R92, RZ ;  /* 0x0000005c541c723c */ /* 0x044ff000000418ff */
[----:B------:R-:W-:Y:S01]  /*4920*/  HMMA.16816.F32.BF16 R32, R84, R94, RZ ;  /* 0x0000005e5420723c */ /* 0x000fe200000418ff */
[----:B------:R-:W1:Y:S06]  /*4930*/  LDSM.16.M88.4 R84, [R3+0x18800] ;  /* 0x018800000354783b */ /* 0x000e6c0000000200 */
[----:B------:R-:W2:Y:S01]  /*4940*/  LDSM.16.M88.4 R92, [R2+0x18000] ;  /* 0x01800000025c783b */ /* 0x000ea20000000200 */
[C---:B---3--:R-:W-:Y:S08]  /*4950*/  HMMA.16816.F32.BF16 R20, R96.reuse, R148, R20 ;  /* 0x000000946014723c */ /* 0x048ff00000041814 */
[C---:B------:R-:W-:Y:S01]  /*4960*/  HMMA.16816.F32.BF16 R24, R96.reuse, R150, R24 ;  /* 0x000000966018723c */ /* 0x040fe20000041818 */
[----:B------:R-:W-:Y:S07]  /*4970*/  LDSM.16.M88.4 R148, [R166+0xe000] ;  /* 0x00e00000a694783b */ /* 0x000fee0000000200 */
[C---:B----4-:R-:W-:Y:S08]  /*4980*/  HMMA.16816.F32.BF16 R28, R96.reuse, R152, R28 ;  /* 0x00000098601c723c */ /* 0x050ff0000004181c */
[----:B------:R-:W-:Y:S01]  /*4990*/  HMMA.16816.F32.BF16 R32, R96, R154, R32 ;  /* 0x0000009a6020723c */ /* 0x000fe20000041820 */
[----:B------:R-:W3:Y:S06]  /*49a0*/  LDSM.16.M88.4 R96, [R2+0x18800] ;  /* 0x018800000260783b */ /* 0x000eec0000000200 */
[----:B------:R-:W4:Y:S01]  /*49b0*/  LDSM.16.M88.4 R152, [R198+0x1a000] ;  /* 0x01a00000c698783b */ /* 0x000f220000000200 */
[C---:B------:R-:W-:Y:S08]  /*49c0*/  HMMA.16816.F32.BF16 R20, R156.reuse, R160, R20 ;  /* 0x000000a09c14723c */ /* 0x040ff00000041814 */
[C---:B------:R-:W-:Y:S01]  /*49d0*/  HMMA.16816.F32.BF16 R24, R156.reuse, R162, R24 ;  /* 0x000000a29c18723c */ /* 0x040fe20000041818 */
[----:B------:R-:W-:Y:S07]  /*49e0*/  LDSM.16.M88.4 R160, [R188+0x1a000] ;  /* 0x01a00000bca0783b */ /* 0x000fee0000000200 */
[C---:B-1----:R-:W-:Y:S08]  /*49f0*/  HMMA.16816.F32.BF16 R28, R156.reuse, R84, R28 ;  /* 0x000000549c1c723c */ /* 0x042ff0000004181c */
[----:B------:R-:W-:Y:S01]  /*4a00*/  HMMA.16816.F32.BF16 R32, R156, R86, R32 ;  /* 0x000000569c20723c */ /* 0x000fe20000041820 */
[----:B------:R-:W1:Y:S06]  /*4a10*/  LDSM.16.M88.4 R84, [R198+0x1a800] ;  /* 0x01a80000c654783b */ /* 0x000e6c0000000200 */
[----:B------:R-:W1:Y:S01]  /*4a20*/  LDSM.16.M88.4 R156, [R167+0xe000] ;  /* 0x00e00000a79c783b */ /* 0x000e620000000200 */
[C---:B--2---:R-:W-:Y:S08]  /*4a30*/  HMMA.16816.F32.BF16 R20, R88.reuse, R92, R20 ;  /* 0x0000005c5814723c */ /* 0x044ff00000041814 */
[C---:B------:R-:W-:Y:S01]  /*4a40*/  HMMA.16816.F32.BF16 R24, R88.reuse, R94, R24 ;  /* 0x0000005e5818723c */ /* 0x040fe20000041818 */
[----:B------:R-:W-:Y:S07]  /*4a50*/  LDSM.16.M88.4 R92, [R165+0xe000] ;  /* 0x00e00000a55c783b */ /* 0x000fee0000000200 */
[C---:B---3--:R-:W-:Y:S08]  /*4a60*/  HMMA.16816.F32.BF16 R28, R88.reuse, R96, R28 ;  /* 0x00000060581c723c */ /* 0x048ff0000004181c */
[----:B------:R-:W-:Y:S01]  /*4a70*/  HMMA.16816.F32.BF16 R32, R88, R98, R32 ;  /* 0x000000625820723c */ /* 0x000fe20000041820 */
[----:B------:R-:W2:Y:S06]  /*4a80*/  LDSM.16.M88.4 R88, [R188+0x1a800] ;  /* 0x01a80000bc58783b */ /* 0x000eac0000000200 */
[----:B------:R-:W3:Y:S01]  /*4a90*/  LDSM.16.M88.4 R96, [R3+0x1a000] ;  /* 0x01a000000360783b */ /* 0x000ee20000000200 */
[C---:B----4-:R-:W-:Y:S08]  /*4aa0*/  HMMA.16816.F32.BF16 R20, R148.reuse, R152, R20 ;  /* 0x000000989414723c */ /* 0x050ff00000041814 */
[C---:B------:R-:W-:Y:S01]  /*4ab0*/  HMMA.16816.F32.BF16 R24, R148.reuse, R154, R24 ;  /* 0x0000009a9418723c */ /* 0x040fe20000041818 */
[----:B------:R-:W-:Y:S07]  /*4ac0*/  LDSM.16.M88.4 R152, [R2+0x1a000] ;  /* 0x01a000000298783b */ /* 0x000fee0000000200 */
[C---:B-1----:R-:W-:Y:S08]  /*4ad0*/  HMMA.16816.F32.BF16 R28, R148.reuse, R84, R28 ;  /* 0x00000054941c723c */ /* 0x042ff0000004181c */
[----:B------:R-:W-:Y:S01]  /*4ae0*/  HMMA.16816.F32.BF16 R32, R148, R86, R32 ;  /* 0x000000569420723c */ /* 0x000fe20000041820 */
[----:B------:R-:W1:Y:S06]  /*4af0*/  LDSM.16.M88.4 R84, [R3+0x1a800] ;  /* 0x01a800000354783b */ /* 0x000e6c0000000200 */
[----:B------:R-:W4:Y:S01]  /*4b00*/  LDSM.16.M88.4 R148, [R164+0xe000] ;  /* 0x00e00000a494783b */ /* 0x000f220000000200 */
[C---:B------:R-:W-:Y:S08]  /*4b10*/  HMMA.16816.F32.BF16 R20, R156.reuse, R160, R20 ;  /* 0x000000a09c14723c */ /* 0x040ff00000041814 */
[C---:B------:R-:W-:Y:S01]  /*4b20*/  HMMA.16816.F32.BF16 R24, R156.reuse, R162, R24 ;  /* 0x000000a29c18723c */ /* 0x040fe20000041818 */
[----:B------:R-:W-:Y:S07]  /*4b30*/  LDSM.16.M88.4 R160, [R198+0x1c000] ;  /* 0x01c00000c6a0783b */ /* 0x000fee0000000200 */
[C---:B--2---:R-:W-:Y:S08]  /*4b40*/  HMMA.16816.F32.BF16 R28, R156.reuse, R88, R28 ;  /* 0x000000589c1c723c */ /* 0x044ff0000004181c */
[----:B------:R-:W-:Y:S01]  /*4b50*/  HMMA.16816.F32.BF16 R32, R156, R90, R32 ;  /* 0x0000005a9c20723c */ /* 0x000fe20000041820 */
[----:B------:R-:W2:Y:S06]  /*4b60*/  LDSM.16.M88.4 R88, [R2+0x1a800] ;  /* 0x01a800000258783b */ /* 0x000eac0000000200 */
[----:B------:R-:W2:Y:S01]  /*4b70*/  LDSM.16.M88.4 R156, [R166+0x10000] ;  /* 0x01000000a69c783b */ /* 0x000ea20000000200 */
[C---:B---3--:R-:W-:Y:S08]  /*4b80*/  HMMA.16816.F32.BF16 R20, R92.reuse, R96, R20 ;  /* 0x000000605c14723c */ /* 0x048ff00000041814 */
[C---:B------:R-:W-:Y:S01]  /*4b90*/  HMMA.16816.F32.BF16 R24, R92.reuse, R98, R24 ;  /* 0x000000625c18723c */ /* 0x040fe20000041818 */
[----:B------:R-:W-:Y:S07]  /*4ba0*/  LDSM.16.M88.4 R96, [R188+0x1c000] ;  /* 0x01c00000bc60783b */ /* 0x000fee0000000200 */
[C---:B-1----:R-:W-:Y:S08]  /*4bb0*/  HMMA.16816.F32.BF16 R28, R92.reuse, R84, R28 ;  /* 0x000000545c1c723c */ /* 0x042ff0000004181c */
[----:B------:R-:W-:Y:S01]  /*4bc0*/  HMMA.16816.F32.BF16 R32, R92, R86, R32 ;  /* 0x000000565c20723c */ /* 0x000fe20000041820 */
[----:B------:R-:W1:Y:S06]  /*4bd0*/  LDSM.16.M88.4 R84, [R198+0x1c800] ;  /* 0x01c80000c654783b */ /* 0x000e6c0000000200 */
[----:B------:R-:W3:Y:S01]  /*4be0*/  LDSM.16.M88.4 R92, [R167+0x10000] ;  /* 0x01000000a75c783b */ /* 0x000ee20000000200 */
[C---:B----4-:R-:W-:Y:S08]  /*4bf0*/  HMMA.16816.F32.BF16 R20, R148.reuse, R152, R20 ;  /* 0x000000989414723c */ /* 0x050ff00000041814 */
[C---:B------:R-:W-:Y:S01]  /*4c00*/  HMMA.16816.F32.BF16 R24, R148.reuse, R154, R24 ;  /* 0x0000009a9418723c */ /* 0x040fe20000041818 */
[----:B------:R-:W-:Y:S07]  /*4c10*/  LDSM.16.M88.4 R152, [R3+0x1c000] ;  /* 0x01c000000398783b */ /* 0x000fee0000000200 */
[C---:B--2---:R-:W-:Y:S08]  /*4c20*/  HMMA.16816.F32.BF16 R28, R148.reuse, R88, R28 ;  /* 0x00000058941c723c */ /* 0x044ff0000004181c */
[----:B------:R-:W-:Y:S01]  /*4c30*/  HMMA.16816.F32.BF16 R32, R148, R90, R32 ;  /* 0x0000005a9420723c */ /* 0x000fe20000041820 */
[----:B------:R-:W2:Y:S06]  /*4c40*/  LDSM.16.M88.4 R88, [R188+0x1c800] ;  /* 0x01c80000bc58783b */ /* 0x000eac0000000200 */
[----:B------:R-:W4:Y:S01]  /*4c50*/  LDSM.16.M88.4 R148, [R165+0x10000] ;  /* 0x01000000a594783b */ /* 0x000f220000000200 */
[C---:B------:R-:W-:Y:S08]  /*4c60*/  HMMA.16816.F32.BF16 R20, R156.reuse, R160, R20 ;  /* 0x000000a09c14723c */ /* 0x040ff00000041814 */
[C---:B------:R-:W-:Y:S08]  /*4c70*/  HMMA.16816.F32.BF16 R24, R156.reuse, R162, R24 ;  /* 0x000000a29c18723c */ /* 0x040ff00000041818 */
[C---:B-1----:R-:W-:Y:S08]  /*4c80*/  HMMA.16816.F32.BF16 R28, R156.reuse, R84, R28 ;  /* 0x000000549c1c723c */ /* 0x042ff0000004181c */
[----:B------:R-:W-:Y:S01]  /*4c90*/  HMMA.16816.F32.BF16 R32, R156, R86, R32 ;  /* 0x000000569c20723c */ /* 0x000fe20000041820 */
[----:B------:R-:W1:Y:S06]  /*4ca0*/  LDSM.16.M88.4 R84, [R3+0x1c800] ;  /* 0x01c800000354783b */ /* 0x000e6c0000000200 */
[----:B------:R-:W-:Y:S01]  /*4cb0*/  LDSM.16.M88.4 R156, [R2+0x1c000] ;  /* 0x01c00000029c783b */ /* 0x000fe20000000200 */
[C---:B---3--:R-:W-:Y:S08]  /*4cc0*/  HMMA.16816.F32.BF16 R20, R92.reuse, R96, R20 ;  /* 0x000000605c14723c */ /* 0x048ff00000041814 */
[C---:B------:R-:W-:Y:S01]  /*4cd0*/  HMMA.16816.F32.BF16 R24, R92.reuse, R98, R24 ;  /* 0x000000625c18723c */ /* 0x040fe20000041818 */
[----:B------:R-:W3:Y:S07]  /*4ce0*/  LDSM.16.M88.4 R96, [R164+0x10000] ;  /* 0x01000000a460783b */ /* 0x000eee0000000200 */
[C---:B--2---:R-:W-:Y:S08]  /*4cf0*/  HMMA.16816.F32.BF16 R28, R92.reuse, R88, R28 ;  /* 0x000000585c1c723c */ /* 0x044ff0000004181c */
[----:B------:R-:W-:Y:S01]  /*4d00*/  HMMA.16816.F32.BF16 R32, R92, R90, R32 ;  /* 0x0000005a5c20723c */ /* 0x000fe20000041820 */
[----:B------:R-:W2:Y:S07]  /*4d10*/  LDSM.16.M88.4 R88, [R2+0x1c800] ;  /* 0x01c800000258783b */ /* 0x000eae0000000200 */
[C---:B----4-:R-:W-:Y:S07]  /*4d20*/  HMMA.16816.F32.BF16 R20, R148.reuse, R152, R20 ;  /* 0x000000989414723c */ /* 0x050fee0000041814 */
[----:B------:R-:W-:Y:S01]  /*4d30*/  LEA R153, -R245, RZ, 0x6 ;  /* 0x000000fff5997211 */ /* 0x000fe200078e31ff */
[C---:B------:R-:W-:Y:S04]  /*4d40*/  HMMA.16816.F32.BF16 R24, R148.reuse, R154, R24 ;  /* 0x0000009a9418723c */ /* 0x040fe80000041818 */
[C---:B------:R-:W-:Y:S04]  /*4d50*/  LEA R246, P0, R153.reuse, R246, 0x2 ;  /* 0x000000f699f67211 */ /* 0x040fe800078010ff */
[C---:B-1----:R-:W-:Y:S04]  /*4d60*/  HMMA.16816.F32.BF16 R28, R148.reuse, R84, R28 ;  /* 0x00000054941c723c */ /* 0x042fe8000004181c */
[----:B------:R-:W-:Y:S04]  /*4d70*/  LEA.HI.X.SX32 R247, R153, R247, 0x2, P0 ;  /* 0x000000f799f77211 */ /* 0x000fe800000f16ff */
[----:B------:R-:W-:Y:S08]  /*4d80*/  HMMA.16816.F32.BF16 R32, R148, R86, R32 ;  /* 0x000000569420723c */ /* 0x000ff00000041820 */
[C---:B---3--:R-:W-:Y:S08]  /*4d90*/  HMMA.16816.F32.BF16 R20, R96.reuse, R156, R20 ;  /* 0x0000009c6014723c */ /* 0x048ff00000041814 */
[C---:B------:R-:W-:Y:S08]  /*4da0*/  HMMA.16816.F32.BF16 R24, R96.reuse, R158, R24 ;  /* 0x0000009e6018723c */ /* 0x040ff00000041818 */
[C---:B--2---:R-:W-:Y:S08]  /*4db0*/  HMMA.16816.F32.BF16 R28, R96.reuse, R88, R28 ;  /* 0x00000058601c723c */ /* 0x044ff0000004181c */
[C---:B-----5:R-:W-:Y:S01]  /*4dc0*/  FADD.FTZ R153, -R169.reuse, R20 ;  /* 0x00000014a9997221 */ /* 0x060fe20000010100 */
[----:B------:R-:W-:Y:S03]  /*4dd0*/  HMMA.16816.F32.BF16 R32, R96, R90, R32 ;  /* 0x0000005a6020723c */ /* 0x000fe60000041820 */
[C---:B------:R-:W-:Y:S02]  /*4de0*/  FADD.FTZ R20, -R169.reuse, R21 ;  /* 0x00000015a9147221 */ /* 0x040fe40000010100 */
[C---:B------:R-:W-:Y:S02]  /*4df0*/  FADD.FTZ R21, -R168.reuse, R22 ;  /* 0x00000016a8157221 */ /* 0x040fe40000010100 */
[C---:B------:R-:W-:Y:S02]  /*4e00*/  FADD.FTZ R22, -R168.reuse, R23 ;  /* 0x00000017a8167221 */ /* 0x040fe40000010100 */
[C---:B------:R-:W-:Y:S03]  /*4e10*/  FADD.FTZ R23, -R169.reuse, R24 ;  /* 0x00000018a9177221 */ /* 0x040fe60000010100 */
[C---:B------:R-:W-:Y:S02]  /*4e20*/  FADD.FTZ R24, -R169.reuse, R25 ;  /* 0x00000019a9187221 */ /* 0x040fe40000010100 */
[C---:B------:R-:W-:Y:S02]  /*4e30*/  FADD.FTZ R25, -R168.reuse, R26 ;  /* 0x0000001aa8197221 */ /* 0x040fe40000010100 */
[C---:B------:R-:W-:Y:S02]  /*4e40*/  FADD.FTZ R26, -R168.reuse, R27 ;  /* 0x0000001ba81a7221 */ /* 0x040fe40000010100 */
[C---:B------:R-:W-:Y:S02]  /*4e50*/  FADD.FTZ R27, -R169.reuse, R28 ;  /* 0x0000001ca91b7221 */ /* 0x040fe40000010100 */
[C---:B------:R-:W-:Y:S02]  /*4e60*/  FADD.FTZ R28, -R169.reuse, R29 ;  /* 0x0000001da91c7221 */ /* 0x040fe40000010100 */
[C---:B------:R-:W-:Y:S02]  /*4e70*/  FADD.FTZ R29, -R168.reuse, R30 ;  /* 0x0000001ea81d7221 */ /* 0x040fe40000010100 */
[C---:B------:R-:W-:Y:S02]  /*4e80*/  FADD.FTZ R30, -R168.reuse, R31 ;  /* 0x0000001fa81e7221 */ /* 0x040fe40000010100 */
[C---:B------:R-:W-:Y:S02]  /*4e90*/  FADD.FTZ R31, -R169.reuse, R32 ;  /* 0x00000020a91f7221 */ /* 0x040fe40000010100 */
[----:B------:R-:W-:Y:S02]  /*4ea0*/  FADD.FTZ R32, -R169, R33 ;  /* 0x00000021a9207221 */ /* 0x000fe40000010100 */
        /* <DEDUP_REMOVED lines=22> */
[----:B------:R-:W-:Y:S01]  /*5010*/  IMAD.MOV.U32 R6, RZ, RZ, -0x6000 ;  /* 0xffffa000ff067424 */ /* 0x000fe200078e00ff */
[----:B------:R-:W-:Y:S01]  /*5020*/  ISETP.GE.AND P1, PT, R217, c[0x0][0x220], PT ;  /* 0x00008800d9007a0c */ /* 0x000fe20003f26270 */
[----:B------:R-:W-:Y:S01]  /*5030*/  IMAD.U32 R7, R5, -0x40, RZ ;  /* 0xffffffc005077824 */ /* 0x000fe200078e00ff */
[----:B------:R-:W-:Y:S04]  /*5040*/  LOP3.LUT R4, R239, 0x1, RZ, 0xc0, !PT ;  /* 0x00000001ef047812 */ /* 0x000fe800078ec0ff */
[CC--:B------:R-:W-:Y:S02]  /*5050*/  LEA R10, P0, R7.reuse, R250.reuse, 0x1 ;  /* 0x000000fa070a7211 */ /* 0x0c0fe400078008ff */
[----:B------:R-:W-:Y:S01]  /*5060*/  ISETP.NE.U32.AND P5, PT, R4, 0x1, PT ;  /* 0x000000010400780c */ /* 0x000fe20003fa5070 */
[----:B------:R-:W-:Y:S01]  /*5070*/  IMAD.MOV.U32 R4, RZ, RZ, c[0x0][0x194] ;  /* 0x00006500ff047624 */ /* 0x000fe200078e00ff */
[----:B------:R-:W-:Y:S02]  /*5080*/  LEA.HI.X.SX32 R11, R7, R251, 0x1, P0 ;  /* 0x000000fb070b7211 */ /* 0x000fe400000f0eff */
[----:B------:R-:W-:Y:S02]  /*5090*/  LEA R9, P4, R5, R7, 0x5 ;  /* 0x0000000705097211 */ /* 0x000fe400078828ff */
[----:B------:R-:W-:Y:S02]  /*50a0*/  SHF.R.S32.HI R8, RZ, 0x1f, R7 ;  /* 0x0000001fff087819 */ /* 0x000fe40000011407 */
[----:B------:R-:W-:Y:S02]  /*50b0*/  @!P1 LEA R14, P0, R9, R250, 0x1 ;  /* 0x000000fa090e9211 */ /* 0x000fe400078008ff */
[----:B------:R-:W-:Y:S02]  /*50c0*/  SEL R7, R6, 0x6000, !P5 ;  /* 0x0000600006077807 */ /* 0x000fe40006800000 */
[C---:B------:R-:W-:Y:S02]  /*50d0*/  @!P3 LEA R16, P5, R5.reuse, R10, 0x6 ;  /* 0x0000000a0510b211 */ /* 0x040fe400078a30ff */
[C-C-:B------:R-:W-:Y:S01]  /*50e0*/  LEA.HI.X R8, R5.reuse, R8, R4.reuse, 0x5, P4 ;  /* 0x0000000805087211 */ /* 0x140fe200020f2c04 */
[--C-:B------:R-:W-:Y:S01]  /*50f0*/  IMAD.IADD R238, R238, 0x1, R7.reuse ;  /* 0x00000001eeee7824 */ /* 0x100fe200078e0207 */
[----:B------:R-:W-:Y:S01]  /*5100*/  @!P3 LEA.HI.X R17, R5, R11, R4, 0x6, P5 ;  /* 0x0000000b0511b211 */ /* 0x000fe200028f3404 */
[--C-:B------:R-:W-:Y:S01]  /*5110*/  IMAD.IADD R234, R234, 0x1, R7.reuse ;  /* 0x00000001eaea7824 */ /* 0x100fe200078e0207 */
[----:B------:R-:W-:Y:S01]  /*5120*/  @!P2 LEA R12, P4, R9, R250, 0x1 ;  /* 0x000000fa090ca211 */ /* 0x000fe200078808ff */
[----:B------:R-:W-:Y:S01]  /*5130*/  IMAD.IADD R195, R195, 0x1, R7 ;  /* 0x00000001c3c37824 */ /* 0x000fe200078e0207 */
[----:B------:R1:W-:Y:S01]  /*5140*/  @P3 STS [R238], RZ ;  /* 0x000000ffee003388 */ /* 0x0003e20000000800 */
[CC--:B------:R-:W-:Y:S01]  /*5150*/  @!P1 LEA.HI.X R15, R9.reuse, R251.reuse, R8, 0x1, P0 ;  /* 0x000000fb090f9211 */ /* 0x0c0fe200000f0c08 */
[----:B------:R-:W-:Y:S01]  /*5160*/  IMAD.MOV.U32 R250, RZ, RZ, R10 ;  /* 0x000000fffffa7224 */ /* 0x000fe200078e000a */
[----:B------:R-:W-:Y:S01]  /*5170*/  @!P2 LEA.HI.X R13, R9, R251, R8, 0x1, P4 ;  /* 0x000000fb090da211 */ /* 0x000fe200020f0c08 */
        /* <DEDUP_REMOVED lines=49> */
.L_x_334:
[----:B------:R-:W-:Y:S01]  /*5490*/  F2FP.BF16.PACK_AB R153, R20, R153 ;  /* 0x000000991499723e */ /* 0x000fe200000010ff */
[----:B------:R-:W-:Y:S01]  /*54a0*/  IMAD.SHL.U32 R201, R199, 0x2, RZ ;  /* 0x00000002c7c97824 */ /* 0x000fe200078e00ff */
        /* <DEDUP_REMOVED lines=12> */
[----:B------:R-:W-:Y:S05]  /*5570*/  STS [R220+0x1e400], R29 ;  /* 0x01e4001ddc007388 */ /* 0x000fea0000000800 */
[----:B------:R-:W-:Y:S05]  /*5580*/  STS [R226+0x1e000], R85 ;  /* 0x01e00055e2007388 */ /* 0x000fea0000000800 */
[----:B------:R-:W-:Y:S05]  /*5590*/  STS [R226+0x1e400], R87 ;  /* 0x01e40057e2007388 */ /* 0x000fea0000000800 */
[----:B------:R-:W-:Y:S06]  /*55a0*/  BAR.SYNC.DEFER_BLOCKING 0x0 ;  /* 0x0000000000007b1d */ /* 0x000fec0000010000 */
[----:B------:R-:W-:Y:S05]  /*55b0*/  LDSM.16.MT88.4 R4, [R197+0x20000] ;  /* 0x02000000c504783b */ /* 0x000fea0000004200 */
[----:B-1----:R-:W1:Y:S05]  /*55c0*/  LDSM.16.MT88.4 R8, [R201+0xc000] ;  /* 0x00c00000c908783b */ /* 0x002e6a0000004200 */
        /* <DEDUP_REMOVED lines=74> */
[----:B------:R-:W-:Y:S02]  /*5a70*/  LEA R10, P0, R7, R248, 0x1 ;  /* 0x000000f8070a7211 */ /* 0x000fe400078008ff */
[----:B------:R-:W-:Y:S02]  /*5a80*/  LEA R9, P4, R5, R7, 0x5 ;  /* 0x0000000705097211 */ /* 0x000fe400078828ff */
[----:B------:R-:W-:Y:S01]  /*5a90*/  LEA.HI.X.SX32 R11, R7, R249, 0x1, P0 ;  /* 0x000000f9070b7211 */ /* 0x000fe200000f0eff */
[----:B------:R1:W-:Y:S01]  /*5aa0*/  @P3 STS.128 [R215+0xc000], RZ ;  /* 0x00c000ffd7003388 */ /* 0x0003e20000000c00 */
[C---:B------:R-:W-:Y:S02]  /*5ab0*/  @!P3 LEA R14, P5, R5.reuse, R10, 0x6 ;  /* 0x0000000a050eb211 */ /* 0x040fe400078a30ff */
[----:B------:R-:W-:Y:S01]  /*5ac0*/  SHF.R.S32.HI R6, RZ, 0x1f, R7 ;  /* 0x0000001fff067819 */ /* 0x000fe20000011407 */
[----:B------:R-:W-:Y:S01]  /*5ad0*/  @!PT LDS RZ, [RZ] ;  /* 0x00000000fffff984 */ /* 0x000fe20000000800 */
[----:B------:R-:W-:Y:S01]  /*5ae0*/  @!PT LDS RZ, [RZ] ;  /* 0x00000000fffff984 */ /* 0x000fe20000000800 */
[----:B------:R-:W-:Y:S01]  /*5af0*/  @!PT LDS RZ, [RZ] ;  /* 0x00000000fffff984 */ /* 0x000fe20000000800 */
[----:B------:R1:W-:Y:S01]  /*5b00*/  @!P3 LDGSTS.E.BYPASS.LTC128B.128 [R215+0xc000], [R10.64] ;  /* 0x0c0000000ad7bfae */ /* 0x0003e2000b901d46 */
[--C-:B------:R-:W-:Y:S02]  /*5b10*/  @!P3 LEA.HI.X R15, R5, R11, R4.reuse, 0x6, P5 ;  /* 0x0000000b050fb211 */ /* 0x100fe400028f3404 */
[----:B------:R-:W-:Y:S01]  /*5b20*/  @!P1 LEA R8, P0, R9, R248, 0x1 ;  /* 0x000000f809089211 */ /* 0x000fe200078008ff */
[----:B------:R1:W-:Y:S01]  /*5b30*/  @P2 STS.128 [R215+0xe000], RZ ;  /* 0x00e000ffd7002388 */ /* 0x0003e20000000c00 */
[----:B------:R-:W-:Y:S02]  /*5b40*/  LEA.HI.X R6, R5, R6, R4, 0x5, P4 ;  /* 0x0000000605067211 */ /* 0x000fe400020f2c04 */
[C---:B------:R-:W-:Y:S01]  /*5b50*/  @!P2 LEA R12, P4, R9.reuse, R248, 0x1 ;  /* 0x000000f8090ca211 */ /* 0x040fe200078808ff */
[----:B------:R-:W-:Y:S01]  /*5b60*/  @!PT LDS RZ, [RZ] ;  /* 0x00000000fffff984 */ /* 0x000fe20000000800 */
[----:B------:R-:W-:Y:S01]  /*5b70*/  @!PT LDS RZ, [RZ] ;  /* 0x00000000fffff984 */ /* 0x000fe20000000800 */
[----:B------:R-:W-:Y:S01]  /*5b80*/  @!PT LDS RZ, [RZ] ;  /* 0x00000000fffff984 */ /* 0x000fe20000000800 */
[----:B------:R1:W-:Y:S01]  /*5b90*/  @!P2 LDGSTS.E.BYPASS.LTC128B.128 [R215+0xe000], [R10.64+0x80] ;  /* 0x0e0000800ad7afae */ /* 0x0003e2000b901d46 */
[----:B------:R-:W-:Y:S02]  /*5ba0*/  IMAD.MOV.U32 R248, RZ, RZ, R10 ;  /* 0x000000fffff87224 */ /* 0x000fe400078e000a */
[CCC-:B------:R-:W-:Y:S01]  /*5bb0*/  @!P2 LEA.HI.X R13, R9.reuse, R249.reuse, R6.reuse, 0x1, P4 ;  /* 0x000000f9090da211 */ /* 0x1c0fe200020f0c06 */
[----:B------:R1:W-:Y:S01]  /*5bc0*/  @P1 STS.128 [R215+0x10000], RZ ;  /* 0x010000ffd7001388 */ /* 0x0003e20000000c00 */
[----:B------:R-:W-:Y:S01]  /*5bd0*/  @!P1 LEA.HI.X R9, R9, R249, R6, 0x1, P0 ;  /* 0x000000f909099211 */ /* 0x000fe200000f0c06 */
[----:B------:R-:W-:Y:S02]  /*5be0*/  IMAD.MOV.U32 R249, RZ, RZ, R11 ;  /* 0x000000fffff97224 */ /* 0x000fe400078e000b */
        /* <DEDUP_REMOVED lines=20> */
.L_x_335:
[----:B------:R-:W-:Y:S04]  /*5d30*/  LDSM.16.M88.4 R148, [R196] ;  /* 0x00000000c494783b */ /* 0x000fe80000000200 */
[----:B------:R-:W2:Y:S04]  /*5d40*/  LDSM.16.MT88.4 R16, [R201+0x12000] ;  /* 0x01200000c910783b */ /* 0x000ea80000004200 */
[----:B------:R-:W3:Y:S04]  /*5d50*/  LDSM.16.M88.4 R92, [R196+0x1000] ;  /* 0x00100000c45c783b */ /* 0x000ee80000000200 */
[----:B------:R-:W4:Y:S04]  /*5d60*/  LDSM.16.MT88.4 R32, [R201+0x14000] ;  /* 0x01400000c920783b */ /* 0x000f280000004200 */
[----:B------:R-:W1:Y:S04]  /*5d70*/  LDSM.16.MT88.4 R96, [R201+0x16000] ;  /* 0x01600000c960783b */ /* 0x000e680000004200 */
[----:B------:R-:W-:Y:S04]  /*5d80*/  LDSM.16.M88.4 R152, [R191] ;  /* 0x00000000bf98783b */ /* 0x000fe80000000200 */
[----:B------:R-:W1:Y:S04]  /*5d90*/  LDSM.16.MT88.4 R156, [R201+0x12800] ;  /* 0x01280000c99c783b */ /* 0x000e680000004200 */
[----:B------:R-:W1:Y:S04]  /*5da0*/  LDSM.16.M88.4 R160, [R191+0x1000] ;  /* 0x00100000bfa0783b */ /* 0x000e680000000200 */
[----:B------:R-:W1:Y:S04]  /*5db0*/  LDSM.16.MT88.4 R164, [R201+0x14800] ;  /* 0x01480000c9a4783b */ /* 0x000e680000004200 */
[----:B------:R-:W1:Y:S04]  /*5dc0*/  LDSM.16.MT88.4 R168, [R201+0x16800] ;  /* 0x01680000c9a8783b */ /* 0x000e680000004200 */
[----:B------:R-:W-:Y:S01]  /*5dd0*/  LDSM.16.MT88.4 R172, [R201+0x13000] ;  /* 0x01300000c9ac783b */ /* 0x000fe20000004200 */
[-C--:B--2---:R-:W-:Y:S03]  /*5de0*/  HMMA.16816.F32.BF16 R4, R148, R16.reuse, RZ ;  /* 0x000000109404723c */ /* 0x084fe600000418ff */
[----:B------:R-:W-:Y:S04]  /*5df0*/  LDSM.16.M88.4 R176, [R189+0x1000] ;  /* 0x00100000bdb0783b */ /* 0x000fe80000000200 */
[----:B------:R-:W-:Y:S01]  /*5e00*/  LDSM.16.MT88.4 R180, [R201+0x15000] ;  /* 0x01500000c9b4783b */ /* 0x000fe20000004200 */
[C---:B-1-3--:R-:W-:Y:S03]  /*5e10*/  HMMA.16816.F32.BF16 R8, R92.reuse, R16, RZ ;  /* 0x000000105c08723c */ /* 0x04afe600000418ff */
[----:B------:R-:W-:Y:S05]  /*5e20*/  LDSM.16.M88.4 R184, [R190+0x1000] ;  /* 0x00100000beb8783b */ /* 0x000fea0000000200 */
[-C--:B------:R-:W-:Y:S08]  /*5e30*/  HMMA.16816.F32.BF16 R12, R92, R18.reuse, RZ ;  /* 0x000000125c0c723c */ /* 0x080ff000000418ff */
[C---:B------:R-:W-:Y:S08]  /*5e40*/  HMMA.16816.F32.BF16 R16, R148.reuse, R18, RZ ;  /* 0x000000129410723c */ /* 0x040ff000000418ff */
[-C--:B----4-:R-:W-:Y:S08]  /*5e50*/  HMMA.16816.F32.BF16 R20, R148, R32.reuse, RZ ;  /* 0x000000209414723c */ /* 0x090ff000000418ff */
[C---:B------:R-:W-:Y:S08]  /*5e60*/  HMMA.16816.F32.BF16 R24, R92.reuse, R32, RZ ;  /* 0x000000205c18723c */ /* 0x040ff000000418ff */
[-C--:B------:R-:W-:Y:S08]  /*5e70*/  HMMA.16816.F32.BF16 R28, R92, R34.reuse, RZ ;  /* 0x000000225c1c723c */ /* 0x080ff000000418ff */
[C---:B------:R-:W-:Y:S08]  /*5e80*/  HMMA.16816.F32.BF16 R32, R148.reuse, R34, RZ ;  /* 0x000000229420723c */ /* 0x040ff000000418ff */
[-C--:B------:R-:W-:Y:S08]  /*5e90*/  HMMA.16816.F32.BF16 R84, R148, R96.reuse, RZ ;  /* 0x000000609454723c */ /* 0x080ff000000418ff */
[C---:B------:R-:W-:Y:S08]  /*5ea0*/  HMMA.16816.F32.BF16 R88, R92.reuse, R96, RZ ;  /* 0x000000605c58723c */ /* 0x040ff000000418ff */
[-C--:B------:R-:W-:Y:S08]  /*5eb0*/  HMMA.16816.F32.BF16 R92, R92, R98.reuse, RZ ;  /* 0x000000625c5c723c */ /* 0x080ff000000418ff */
[----:B------:R-:W-:Y:S01]  /*5ec0*/  HMMA.16816.F32.BF16 R96, R148, R98, RZ ;  /* 0x000000629460723c */ /* 0x000fe200000418ff */
[----:B------:R-:W1:Y:S07]  /*5ed0*/  LDSM.16.M88.4 R148, [R189] ;  /* 0x00000000bd94783b */ /* 0x000e6e0000000200 */
        /* <DEDUP_REMOVED lines=13> */
[----:B------:R-:W3:Y:S07]  /*5fb0*/  LDSM.16.M88.4 R160, [R190] ;  /* 0x00000000bea0783b */ /* 0x000eee0000000200 */
[----:B------:R-:W-:Y:S01]  /*5fc0*/  HMMA.16816.F32.BF16 R96, R152, R170, R96 ;  /* 0x000000aa9860723c */ /* 0x000fe20000041860 */
[----:B------:R-:W4:Y:S04]  /*5fd0*/  LDSM.16.MT88.4 R152, [R201+0x15800] ;  /* 0x01580000c998783b */ /* 0x000f280000004200 */
[----:B------:R-:W2:Y:S03]  /*5fe0*/  LDSM.16.MT88.4 R168, [R201+0x17800] ;  /* 0x01780000c9a8783b */ /* 0x000ea60000004200 */
        /* <DEDUP_REMOVED lines=8> */
[-C--:B--2---:R-:W-:Y:S08]  /*6070*/  HMMA.16816.F32.BF16 R84, R148, R156.reuse, R84 ;  /* 0x0000009c9454723c */ /* 0x084ff00000041854 */
[C---:B------:R-:W-:Y:S07]  /*6080*/  HMMA.16816.F32.BF16 R88, R176.reuse, R156, R88 ;  /* 0x0000009cb058723c */ /* 0x040fee0000041858 */
[----:B------:R-:W-:Y:S01]  /*6090*/  IMAD.SHL.U32 R157, R245, 0x10, RZ ;  /* 0x00000010f59d7824 */ /* 0x000fe200078e00ff */
[-C--:B------:R-:W-:Y:S08]  /*60a0*/  HMMA.16816.F32.BF16 R92, R176, R158.reuse, R92 ;  /* 0x0000009eb05c723c */ /* 0x080ff0000004185c */
[----:B------:R-:W-:Y:S08]  /*60b0*/  HMMA.16816.F32.BF16 R96, R148, R158, R96 ;  /* 0x0000009e9460723c */ /* 0x000ff00000041860 */
[-C--:B---3--:R-:W-:Y:S08]  /*60c0*/  HMMA.16816.F32.BF16 R4, R160, R164.reuse, R4 ;  /* 0x000000a4a004723c */ /* 0x088ff00000041804 */
[C---:B------:R-:W-:Y:S08]  /*60d0*/  HMMA.16816.F32.BF16 R8, R184.reuse, R164, R8 ;  /* 0x000000a4b808723c */ /* 0x040ff00000041808 */
[-C--:B------:R-:W-:Y:S08]  /*60e0*/  HMMA.16816.F32.BF16 R12, R184, R166.reuse, R12 ;  /* 0x000000a6b80c723c */ /* 0x080ff0000004180c */
[C---:B------:R-:W-:Y:S07]  /*60f0*/  HMMA.16816.F32.BF16 R16, R160.reuse, R166, R16 ;  /* 0x000000a6a010723c */ /* 0x040fee0000041810 */
[C---:B------:R-:W-:Y:S01]  /*6100*/  LEA R166, P1, R157.reuse, R246, 0x2 ;  /* 0x000000f69da67211 */ /* 0x040fe200078210ff */
[-C--:B----4-:R-:W-:Y:S04]  /*6110*/  HMMA.16816.F32.BF16 R20, R160, R152.reuse, R20 ;  /* 0x00000098a014723c */ /* 0x090fe80000041814 */
[-C--:B------:R-:W-:Y:S04]  /*6120*/  LEA.HI.X.SX32 R167, R157, R247.reuse, 0x2, P1 ;  /* 0x000000f79da77211 */ /* 0x080fe800008f16ff */
[C---:B------:R-:W-:Y:S07]  /*6130*/  HMMA.16816.F32.BF16 R24, R184.reuse, R152, R24 ;  /* 0x00000098b818723c */ /* 0x040fee0000041818 */
[----:B------:R-:W-:Y:S01]  /*6140*/  IMAD.SHL.U32 R153, R245, 0x8, RZ ;  /* 0x00000008f5997824 */ /* 0x000fe200078e00ff */
[-C--:B------:R-:W-:Y:S08]  /*6150*/  HMMA.16816.F32.BF16 R28, R184, R154.reuse, R28 ;  /* 0x0000009ab81c723c */ /* 0x080ff0000004181c */
[C---:B------:R-:W-:Y:S07]  /*6160*/  HMMA.16816.F32.BF16 R32, R160.reuse, R154, R32 ;  /* 0x0000009aa020723c */ /* 0x040fee0000041820 */
[----:B------:R-:W-:Y:S01]  /*6170*/  @P6 IADD3 R154, P0, R231, R230, RZ ;  /* 0x000000e6e79a6210 */ /* 0x000fe20007f1e0ff */
[-C--:B------:R-:W-:Y:S04]  /*6180*/  HMMA.16816.F32.BF16 R84, R160, R168.reuse, R84 ;  /* 0x000000a8a054723c */ /* 0x080fe80000041854 */
[----:B------:R-:W-:Y:S01]  /*6190*/  @P6 IMAD.X R155, R232, 0x1, R229, P0 ;  /* 0x00000001e89b6824 */ /* 0x000fe200000e06e5 */
[CC--:B------:R-:W-:Y:S03]  /*61a0*/  LEA R158, P0, R153.reuse, R246.reuse, 0x2 ;  /* 0x000000f6999e7211 */ /* 0x0c0fe600078010ff */
[C---:B------:R-:W-:Y:S01]  /*61b0*/  HMMA.16816.F32.BF16 R88, R184.reuse, R168, R88 ;  /* 0x000000a8b858723c */ /* 0x040fe20000041858 */
[----:B------:R1:W5:Y:S03]  /*61c0*/  @P6 LDG.E R235, [R154.64+-0x100] ;  /* 0xffff00069aeb6981 */ /* 0x000366000c1e1900 */
[-C--:B------:R-:W-:Y:S01]  /*61d0*/  LEA.HI.X.SX32 R159, R153, R247.reuse, 0x2, P0 ;  /* 0x000000f7999f7211 */ /* 0x080fe200000f16ff */
[----:B------:R1:W5:Y:S03]  /*61e0*/  @P6 LDG.E R237, [R154.64+-0xe0] ;  /* 0xffff20069aed6981 */ /* 0x000366000c1e1900 */
[-C--:B------:R-:W-:Y:S01]  /*61f0*/  HMMA.16816.F32.BF16 R92, R184, R170.reuse, R92 ;  /* 0x000000aab85c723c */ /* 0x080fe2000004185c */
[----:B------:R-:W-:Y:S04]  /*6200*/  RED.E.ADD.F32.FTZ.RN.STRONG.GPU [R246.64], R4 ;  /* 0x00000004f600798e */ /* 0x000fe8000c10e786 */
[----:B------:R2:W-:Y:S03]  /*6210*/  RED.E.ADD.F32.FTZ.RN.STRONG.GPU [R158.64], R5 ;  /* 0x000000059e00798e */ /* 0x0005e6000c10e786 */
[----:B------:R-:W-:Y:S01]  /*6220*/  HMMA.16816.F32.BF16 R96, R160, R170, R96 ;  /* 0x000000aaa060723c */ /* 0x000fe20000041860 */
[----:B------:R-:W-:Y:S06]  /*6230*/  RED.E.ADD.F32.FTZ.RN.STRONG.GPU [R166.64], R6 ;  /* 0x00000006a600798e */ /* 0x000fec000c10e786 */
[C---:B------:R-:W-:Y:S02]  /*6240*/  IMAD R161, R245.reuse, 0x18, RZ ;  /* 0x00000018f5a17824 */ /* 0x040fe400078e02ff */
[----:B------:R-:W-:Y:S03]  /*6250*/  IMAD.SHL.U32 R163, R245, 0x20, RZ ;  /* 0x00000020f5a37824 */ /* 0x000fe600078e00ff */
[-C--:B------:R-:W-:Y:S02]  /*6260*/  LEA R164, P0, R161, R246.reuse, 0x2 ;  /* 0x000000f6a1a47211 */ /* 0x080fe400078010ff */
[-C--:B------:R-:W-:Y:S01]  /*6270*/  LEA R162, P1, R163, R246.reuse, 0x2 ;  /* 0x000000f6a3a27211 */ /* 0x080fe200078210ff */
[----:B-1----:R-:W-:Y:S01]  /*6280*/  IMAD R155, R245, 0x28, RZ ;  /* 0x00000028f59b7824 */ /* 0x002fe200078e02ff */
[-C--:B------:R-:W-:Y:S01]  /*6290*/  LEA.HI.X.SX32 R165, R161, R247.reuse, 0x2, P0 ;  /* 0x000000f7a1a57211 */ /* 0x080fe200000f16ff */
[----:B------:R-:W-:Y:S01]  /*62a0*/  IMAD R161, R245, 0x30, RZ ;  /* 0x00000030f5a17824 */ /* 0x000fe200078e02ff */
[-C--:B------:R-:W-:Y:S01]  /*62b0*/  LEA.HI.X.SX32 R163, R163, R247.reuse, 0x2, P1 ;  /* 0x000000f7a3a37211 */ /* 0x080fe200008f16ff */
[----:B------:R-:W-:Y:S01]  /*62c0*/  IMAD R245, R245, 0x38, RZ ;  /* 0x00000038f5f57824 */ /* 0x000fe200078e02ff */
[-C--:B------:R-:W-:Y:S01]  /*62d0*/  LEA R154, P0, R155, R246.reuse, 0x2 ;  /* 0x000000f69b9a7211 */ /* 0x080fe200078010ff */
[----:B------:R1:W-:Y:S01]  /*62e0*/  RED.E.ADD.F32.FTZ.RN.STRONG.GPU [R164.64], R7 ;  /* 0x00000007a400798e */ /* 0x0003e2000c10e786 */
[-C--:B------:R-:W-:Y:S02]  /*62f0*/  LEA R160, P1, R161, R246.reuse, 0x2 ;  /* 0x000000f6a1a07211 */ /* 0x080fe400078210ff */
[-C--:B------:R-:W-:Y:S01]  /*6300*/  LEA.HI.X.SX32 R155, R155, R247.reuse, 0x2, P0 ;  /* 0x000000f79b9b7211 */ /* 0x080fe200000f16ff */
[----:B------:R3:W-:Y:S01]  /*6310*/  RED.E.ADD.F32.FTZ.RN.STRONG.GPU [R162.64], R8 ;  /* 0x00000008a200798e */ /* 0x0007e2000c10e786 */
[-C--:B------:R-:W-:Y:S02]  /*6320*/  LEA R168, P0, R245, R246.reuse, 0x2 ;  /* 0x000000f6f5a87211 */ /* 0x080fe400078010ff */
[-C--:B------:R-:W-:Y:S01]  /*6330*/  LEA.HI.X.SX32 R161, R161, R247.reuse, 0x2, P1 ;  /* 0x000000f7a1a17211 */ /* 0x080fe200008f16ff */
[----:B------:R4:W-:Y:S01]  /*6340*/  RED.E.ADD.F32.FTZ.RN.STRONG.GPU [R154.64], R9 ;  /* 0x000000099a00798e */ /* 0x0009e2000c10e786 */
[-C--:B------:R-:W-:Y:S02]  /*6350*/  LEA.HI.X.SX32 R169, R245, R247.reuse, 0x2, P0 ;  /* 0x000000f7f5a97211 */ /* 0x080fe400000f16ff */
[----:B--2---:R-:W-:Y:S01]  /*6360*/  IADD3 R5, R157, 0x20, RZ ;  /* 0x000000209d057810 */ /* 0x004fe20007ffe0ff */
[----:B------:R2:W-:Y:S04]  /*6370*/  RED.E.ADD.F32.FTZ.RN.STRONG.GPU [R160.64], R10 ;  /* 0x0000000aa000798e */ /* 0x0005e8000c10e786 */
[----:B------:R2:W-:Y:S04]  /*6380*/  RED.E.ADD.F32.FTZ.RN.STRONG.GPU [R168.64], R11 ;  /* 0x0000000ba800798e */ /* 0x0005e8000c10e786 */
[----:B------:R2:W-:Y:S04]  /*6390*/  RED.E.ADD.F32.FTZ.RN.STRONG.GPU [R246.64+0x80], R16 ;  /* 0x00008010f600798e */ /* 0x0005e8000c10e786 */
[----:B------:R2:W-:Y:S01]  /*63a0*/  RED.E.ADD.F32.FTZ.RN.STRONG.GPU [R158.64+0x80], R17 ;  /* 0x000080119e00798e */ /* 0x0005e2000c10e786 */
[----:B-1----:R-:W-:Y:S01]  /*63b0*/  IMAD.IADD R7, R153, 0x1, R5 ;  /* 0x0000000199077824 */ /* 0x002fe200078e0205 */
[CC--:B------:R-:W-:Y:S04]  /*63c0*/  LEA R164, P0, R5.reuse, R246.reuse, 0x2 ;  /* 0x000000f605a47211 */ /* 0x0c0fe800078010ff */
[-C--:B------:R-:W-:Y:S01]  /*63d0*/  LEA.HI.X.SX32 R165, R5, R247.reuse, 0x2, P0 ;  /* 0x000000f705a57211 */ /* 0x080fe200000f16ff */
[----:B------:R-:W-:Y:S01]  /*63e0*/  IMAD.IADD R5, R153, 0x1, R7 ;  /* 0x0000000199057824 */ /* 0x000fe200078e0207 */
[CC--:B---3--:R-:W-:Y:S03]  /*63f0*/  LEA R162, P0, R7.reuse, R246.reuse, 0x2 ;  /* 0x000000f607a27211 */ /* 0x0c8fe600078010ff */
[----:B------:R1:W-:Y:S01]  /*6400*/  RED.E.ADD.F32.FTZ.RN.STRONG.GPU [R164.64], R18 ;  /* 0x00000012a400798e */ /* 0x0003e2000c10e786 */
[-C--:B------:R-:W-:Y:S01]  /*6410*/  LEA.HI.X.SX32 R163, R7, R247.reuse, 0x2, P0 ;  /* 0x000000f707a37211 */ /* 0x080fe200000f16ff */
[----:B------:R-:W-:Y:S01]  /*6420*/  IMAD.IADD R7, R153, 0x1, R5 ;  /* 0x0000000199077824 */ /* 0x000fe200078e0205 */
[-C--:B----4-:R-:W-:Y:S03]  /*6430*/  LEA R154, P1, R5, R246.reuse, 0x2 ;  /* 0x000000f6059a7211 */ /* 0x090fe600078210ff */
[----:B------:R-:W-:Y:S01]  /*6440*/  IMAD.IADD R9, R153, 0x1, R7 ;  /* 0x0000000199097824 */ /* 0x000fe200078e0207 */
[-C--:B------:R-:W-:Y:S01]  /*6450*/  LEA R6, P0, R7, R246.reuse, 0x2 ;  /* 0x000000f607067211 */ /* 0x080fe200078010ff */
[----:B------:R3:W-:Y:S01]  /*6460*/  RED.E.ADD.F32.FTZ.RN.STRONG.GPU [R162.64], R19 ;  /* 0x00000013a200798e */ /* 0x0007e2000c10e786 */
[-C--:B------:R-:W-:Y:S01]  /*6470*/  LEA.HI.X.SX32 R155, R5, R247.reuse, 0x2, P1 ;  /* 0x000000f7059b7211 */ /* 0x080fe200008f16ff */
[----:B------:R-:W-:Y:S01]  /*6480*/  IMAD.IADD R5, R153, 0x1, R9 ;  /* 0x0000000199057824 */ /* 0x000fe200078e0209 */
[-C--:B------:R-:W-:Y:S02]  /*6490*/  LEA.HI.X.SX32 R7, R7, R247.reuse, 0x2, P0 ;  /* 0x000000f707077211 */ /* 0x080fe400000f16ff */
[CC--:B--2---:R-:W-:Y:S01]  /*64a0*/  LEA R10, P0, R9.reuse, R246.reuse, 0x2 ;  /* 0x000000f6090a7211 */ /* 0x0c4fe200078010ff */
[----:B------:R2:W-:Y:S03]  /*64b0*/  RED.E.ADD.F32.FTZ.RN.STRONG.GPU [R154.64], R12 ;  /* 0x0000000c9a00798e */ /* 0x0005e6000c10e786 */
[-C--:B------:R-:W-:Y:S01]  /*64c0*/  LEA.HI.X.SX32 R11, R9, R247.reuse, 0x2, P0 ;  /* 0x000000f7090b7211 */ /* 0x080fe200000f16ff */
[----:B------:R-:W-:Y:S01]  /*64d0*/  RED.E.ADD.F32.FTZ.RN.STRONG.GPU [R6.64], R13 ;  /* 0x0000000d0600798e */ /* 0x000fe2000c10e786 */
[-C--:B------:R-:W-:Y:S02]  /*64e0*/  LEA R16, P0, R5, R246.reuse, 0x2 ;  /* 0x000000f605107211 */ /* 0x080fe400078010ff */
[----:B------:R-:W-:Y:S01]  /*64f0*/  IADD3 R9, R157, 0x40, RZ ;  /* 0x000000409d097810 */ /* 0x000fe20007ffe0ff */
[----:B------:R4:W-:Y:S01]  /*6500*/  RED.E.ADD.F32.FTZ.RN.STRONG.GPU [R10.64], R14 ;  /* 0x0000000e0a00798e */ /* 0x0009e2000c10e786 */
[-C--:B------:R-:W-:Y:S03]  /*6510*/  LEA.HI.X.SX32 R17, R5, R247.reuse, 0x2, P0 ;  /* 0x000000f705117211 */ /* 0x080fe600000f16ff */
[----:B------:R-:W-:Y:S01]  /*6520*/  IMAD.IADD R5, R153, 0x1, R9 ;  /* 0x0000000199057824 */ /* 0x000fe200078e0209 */
[CC--:B-1----:R-:W-:Y:S01]  /*6530*/  LEA R18, P0, R9.reuse, R246.reuse, 0x2 ;  /* 0x000000f609127211 */ /* 0x0c2fe200078010ff */
[----:B------:R1:W-:Y:S04]  /*6540*/  RED.E.ADD.F32.FTZ.RN.STRONG.GPU [R16.64], R15 ;  /* 0x0000000f1000798e */ /* 0x0003e8000c10e786 */
[----:B------:R-:W-:Y:S01]  /*6550*/  RED.E.ADD.F32.FTZ.RN.STRONG.GPU [R246.64+0x100], R20 ;  /* 0x00010014f600798e */ /* 0x000fe2000c10e786 */
[-C--:B---3--:R-:W-:Y:S01]  /*6560*/  LEA.HI.X.SX32 R19, R9, R247.reuse, 0x2, P0 ;  /* 0x000000f709137211 */ /* 0x088fe200000f16ff */
[----:B------:R-:W-:Y:S02]  /*6570*/  IMAD.IADD R9, R153, 0x1, R5 ;  /* 0x0000000199097824 */ /* 0x000fe400078e0205 */
[----:B------:R-:W-:Y:S01]  /*6580*/  RED.E.ADD.F32.FTZ.RN.STRONG.GPU [R158.64+0x100], R21 ;  /* 0x000100159e00798e */ /* 0x000fe2000c10e786 */
[CC--:B--2---:R-:W-:Y:S03]  /*6590*/  LEA R154, P0, R5.reuse, R246.reuse, 0x2 ;  /* 0x000000f6059a7211 */ /* 0x0c4fe600078010ff */
[----:B------:R-:W-:Y:S01]  /*65a0*/  RED.E.ADD.F32.FTZ.RN.STRONG.GPU [R18.64], R22 ;  /* 0x000000161200798e */ /* 0x000fe2000c10e786 */
[-C--:B------:R-:W-:Y:S01]  /*65b0*/  LEA.HI.X.SX32 R155, R5, R247.reuse, 0x2, P0 ;  /* 0x000000f7059b7211 */ /* 0x080fe200000f16ff */
[----:B------:R-:W-:Y:S01]  /*65c0*/  IMAD.IADD R5, R153, 0x1, R9 ;  /* 0x0000000199057824 */ /* 0x000fe200078e0209 */
[-C--:B----4-:R-:W-:Y:S03]  /*65d0*/  LEA R10, P1, R9, R246.reuse, 0x2 ;  /* 0x000000f6090a7211 */ /* 0x090fe600078210ff */
[----:B------:R-:W-:Y:S01]  /*65e0*/  IMAD.IADD R7, R153, 0x1, R5 ;  /* 0x0000000199077824 */ /* 0x000fe200078e0205 */
[-C--:B------:R-:W-:Y:S01]  /*65f0*/  LEA R8, P0, R5, R246.reuse, 0x2 ;  /* 0x000000f605087211 */ /* 0x080fe200078010ff */
[----:B------:R-:W-:Y:S01]  /*6600*/  RED.E.ADD.F32.FTZ.RN.STRONG.GPU [R154.64], R23 ;  /* 0x000000179a00798e */ /* 0x000fe2000c10e786 */
[-C--:B------:R-:W-:Y:S02]  /*6610*/  LEA.HI.X.SX32 R11, R9, R247.reuse, 0x2, P1 ;  /* 0x000000f7090b7211 */ /* 0x080fe400008f16ff */
[-C--:B------:R-:W-:Y:S01]  /*6620*/  LEA.HI.X.SX32 R9, R5, R247.reuse, 0x2, P0 ;  /* 0x000000f705097211 */ /* 0x080fe200000f16ff */
[----:B------:R-:W-:Y:S01]  /*6630*/  IMAD.IADD R5, R153, 0x1, R7 ;  /* 0x0000000199057824 */ /* 0x000fe200078e0207 */
[CC--:B------:R-:W-:Y:S01]  /*6640*/  LEA R12, P0, R7.reuse, R246.reuse, 0x2 ;  /* 0x000000f6070c7211 */ /* 0x0c0fe200078010ff */
[----:B------:R2:W-:Y:S03]  /*6650*/  RED.E.ADD.F32.FTZ.RN.STRONG.GPU [R10.64], R24 ;  /* 0x000000180a00798e */ /* 0x0005e6000c10e786 */
[-C--:B------:R-:W-:Y:S01]  /*6660*/  LEA.HI.X.SX32 R13, R7, R247.reuse, 0x2, P0 ;  /* 0x000000f7070d7211 */ /* 0x080fe200000f16ff */
[----:B------:R-:W-:Y:S01]  /*6670*/  RED.E.ADD.F32.FTZ.RN.STRONG.GPU [R8.64], R25 ;  /* 0x000000190800798e */ /* 0x000fe2000c10e786 */
[-C--:B------:R-:W-:Y:S02]  /*6680*/  LEA R14, P0, R5, R246.reuse, 0x2 ;  /* 0x000000f6050e7211 */ /* 0x080fe400078010ff */
[----:B------:R-:W-:Y:S01]  /*6690*/  IADD3 R7, R157, 0x60, RZ ;  /* 0x000000609d077810 */ /* 0x000fe20007ffe0ff */
[----:B------:R3:W-:Y:S01]  /*66a0*/  RED.E.ADD.F32.FTZ.RN.STRONG.GPU [R12.64], R26 ;  /* 0x0000001a0c00798e */ /* 0x0007e2000c10e786 */
[-C--:B-1----:R-:W-:Y:S02]  /*66b0*/  LEA.HI.X.SX32 R15, R5, R247.reuse, 0x2, P0 ;  /* 0x000000f7050f7211 */ /* 0x082fe400000f16ff */
[-C--:B------:R-:W-:Y:S01]  /*66c0*/  LEA R16, P0, R7, R246.reuse, 0x2 ;  /* 0x000000f607107211 */ /* 0x080fe200078010ff */
[----:B------:R-:W-:Y:S01]  /*66d0*/  IMAD.IADD R5, R153, 0x1, R7 ;  /* 0x0000000199057824 */ /* 0x000fe200078e0207 */
[----:B------:R-:W-:Y:S02]  /*66e0*/  LDSM.16.MT88.4 R20, [R194+0x4000] ;  /* 0x00400000c214783b */ /* 0x000fe40000004200 */
[-C--:B------:R-:W-:Y:S01]  /*66f0*/  LEA.HI.X.SX32 R17, R7, R247.reuse, 0x2, P0 ;  /* 0x000000f707117211 */ /* 0x080fe200000f16ff */
[----:B------:R-:W-:Y:S01]  /*6700*/  IMAD.IADD R7, R153, 0x1, R5 ;  /* 0x0000000199077824 */ /* 0x000fe200078e0205 */
[----:B------:R1:W-:Y:S04]  /*6710*/  RED.E.ADD.F32.FTZ.RN.STRONG.GPU [R14.64], R27 ;  /* 0x0000001b0e00798e */ /* 0x0003e8000c10e786 */
[----:B------:R-:W-:Y:S04]  /*6720*/  RED.E.ADD.F32.FTZ.RN.STRONG.GPU [R246.64+0x180], R32 ;  /* 0x00018020f600798e */ /* 0x000fe8000c10e786 */
[----:B------:R-:W-:Y:S01]  /*6730*/  RED.E.ADD.F32.FTZ.RN.STRONG.GPU [R158.64+0x180], R33 ;  /* 0x000180219e00798e */ /* 0x000fe2000c10e786 */
[CC--:B--2---:R-:W-:Y:S03]  /*6740*/  LEA R10, P0, R5.reuse, R246.reuse, 0x2 ;  /* 0x000000f6050a7211 */ /* 0x0c4fe600078010ff */
[----:B------:R2:W-:Y:S01]  /*6750*/  RED.E.ADD.F32.FTZ.RN.STRONG.GPU [R16.64], R34 ;  /* 0x000000221000798e */ /* 0x0005e2000c10e786 */
[-C--:B------:R-:W-:Y:S01]  /*6760*/  LEA.HI.X.SX32 R11, R5, R247.reuse, 0x2, P0 ;  /* 0x000000f7050b7211 */ /* 0x080fe200000f16ff */
[----:B------:R-:W-:Y:S02]  /*6770*/  IMAD.IADD R5, R153, 0x1, R7 ;  /* 0x0000000199057824 */ /* 0x000fe400078e0207 */
[----:B------:R-:W-:Y:S01]  /*6780*/  LDSM.16.MT88.4 R24, [R197+0x1e800] ;  /* 0x01e80000c518783b */ /* 0x000fe20000004200 */
[-C--:B---3--:R-:W-:Y:S01]  /*6790*/  LEA R12, P1, R7, R246.reuse, 0x2 ;  /* 0x000000f6070c7211 */ /* 0x088fe200078210ff */
[----:B------:R-:W-:Y:S01]  /*67a0*/  IMAD.IADD R9, R153, 0x1, R5 ;  /* 0x0000000199097824 */ /* 0x000fe200078e0205 */
[-C--:B------:R-:W-:Y:S01]  /*67b0*/  LEA R6, P0, R5, R246.reuse, 0x2 ;  /* 0x000000f605067211 */ /* 0x080fe200078010ff */
[----:B------:R3:W-:Y:S01]  /*67c0*/  RED.E.ADD.F32.FTZ.RN.STRONG.GPU [R10.64], R35 ;  /* 0x000000230a00798e */ /* 0x0007e2000c10e786 */
[-C--:B------:R-:W-:Y:S02]  /*67d0*/  LEA.HI.X.SX32 R13, R7, R247.reuse, 0x2, P1 ;  /* 0x000000f7070d7211 */ /* 0x080fe400008f16ff */
[-C--:B------:R-:W-:Y:S01]  /*67e0*/  LEA.HI.X.SX32 R7, R5, R247.reuse, 0x2, P0 ;  /* 0x000000f705077211 */ /* 0x080fe200000f16ff */
[----:B------:R-:W-:Y:S01]  /*67f0*/  IMAD.IADD R5, R153, 0x1, R9 ;  /* 0x0000000199057824 */ /* 0x000fe200078e0209 */
[CC--:B-1----:R-:W-:Y:S01]  /*6800*/  LEA R14, P0, R9.reuse, R246.reuse, 0x2 ;  /* 0x000000f6090e7211 */ /* 0x0c2fe200078010ff */
[----:B------:R1:W-:Y:S03]  /*6810*/  RED.E.ADD.F32.FTZ.RN.STRONG.GPU [R12.64], R28 ;  /* 0x0000001c0c00798e */ /* 0x0003e6000c10e786 */
[-C--:B------:R-:W-:Y:S01]  /*6820*/  LEA.HI.X.SX32 R15, R9, R247.reuse, 0x2, P0 ;  /* 0x000000f7090f7211 */ /* 0x080fe200000f16ff */
[----:B------:R-:W-:Y:S01]  /*6830*/  RED.E.ADD.F32.FTZ.RN.STRONG.GPU [R6.64], R29 ;  /* 0x0000001d0600798e */ /* 0x000fe2000c10e786 */
[C---:B------:R-:W-:Y:S02]  /*6840*/  IADD3 R9, R157.reuse, 0x80, RZ ;  /* 0x000000809d097810 */ /* 0x040fe40007ffe0ff */
[----:B------:R-:W-:Y:S01]  /*6850*/  IADD3 R157, R157, 0xa0, RZ ;  /* 0x000000a09d9d7810 */ /* 0x000fe20007ffe0ff */
[----:B------:R4:W-:Y:S01]  /*6860*/  RED.E.ADD.F32.FTZ.RN.STRONG.GPU [R14.64], R30 ;  /* 0x0000001e0e00798e */ /* 0x0009e2000c10e786 */
[CC--:B--2---:R-:W-:Y:S04]  /*6870*/  LEA R16, P0, R5.reuse, R246.reuse, 0x2 ;  /* 0x000000f605107211 */ /* 0x0c4fe800078010ff */
[-C--:B------:R-:W-:Y:S01]  /*6880*/  LEA.HI.X.SX32 R17, R5, R247.reuse, 0x2, P0 ;  /* 0x000000f705117211 */ /* 0x080fe200000f16ff */
[----:B------:R-:W-:Y:S04]  /*6890*/  IMAD.IADD R5, R153, 0x1, R9 ;  /* 0x0000000199057824 */ /* 0x000fe800078e0209 */
[----:B------:R-:W-:Y:S01]  /*68a0*/  RED.E.ADD.F32.FTZ.RN.STRONG.GPU [R16.64], R31 ;  /* 0x0000001f1000798e */ /* 0x000fe2000c10e786 */
[CC--:B---3--:R-:W-:Y:S03]  /*68b0*/  LEA R10, P0, R9.reuse, R246.reuse, 0x2 ;  /* 0x000000f6090a7211 */ /* 0x0c8fe600078010ff */
[----:B------:R-:W-:Y:S01]  /*68c0*/  RED.E.ADD.F32.FTZ.RN.STRONG.GPU [R246.64+0x200], R84 ;  /* 0x00020054f600798e */ /* 0x000fe2000c10e786 */
[-C--:B------:R-:W-:Y:S01]  /*68d0*/  LEA.HI.X.SX32 R11, R9, R247.reuse, 0x2, P0 ;  /* 0x000000f7090b7211 */ /* 0x080fe200000f16ff */
[----:B------:R-:W-:Y:S01]  /*68e0*/  IMAD.IADD R9, R153, 0x1, R5 ;  /* 0x0000000199097824 */ /* 0x000fe200078e0205 */
[CC--:B-1----:R-:W-:Y:S01]  /*68f0*/  LEA R12, P0, R5.reuse, R246.reuse, 0x2 ;  /* 0x000000f6050c7211 */ /* 0x0c2fe200078010ff */
[----:B------:R-:W-:Y:S03]  /*6900*/  RED.E.ADD.F32.FTZ.RN.STRONG.GPU [R158.64+0x200], R85 ;  /* 0x000200559e00798e */ /* 0x000fe6000c10e786 */
[-C--:B------:R-:W-:Y:S01]  /*6910*/  LEA.HI.X.SX32 R13, R5, R247.reuse, 0x2, P0 ;  /* 0x000000f7050d7211 */ /* 0x080fe200000f16ff */
[----:B------:R-:W-:Y:S01]  /*6920*/  IMAD.IADD R5, R153, 0x1, R9 ;  /* 0x0000000199057824 */ /* 0x000fe200078e0209 */
[----:B------:R1:W-:Y:S01]  /*6930*/  RED.E.ADD.F32.FTZ.RN.STRONG.GPU [R10.64], R86 ;  /* 0x000000560a00798e */ /* 0x0003e2000c10e786 */
[-C--:B----4-:R-:W-:Y:S02]  /*6940*/  LEA R14, P1, R9, R246.reuse, 0x2 ;  /* 0x000000f6090e7211 */ /* 0x090fe400078210ff */
[----:B------:R-:W-:Y:S01]  /*6950*/  IMAD.IADD R7, R153, 0x1, R5 ;  /* 0x0000000199077824 */ /* 0x000fe200078e0205 */
[-C--:B------:R-:W-:Y:S01]  /*6960*/  LEA R8, P0, R5, R246.reuse, 0x2 ;  /* 0x000000f605087211 */ /* 0x080fe200078010ff */
[----:B------:R2:W-:Y:S01]  /*6970*/  RED.E.ADD.F32.FTZ.RN.STRONG.GPU [R12.64], R87 ;  /* 0x000000570c00798e */ /* 0x0005e2000c10e786 */
[-C--:B------:R-:W-:Y:S02]  /*6980*/  LEA.HI.X.SX32 R15, R9, R247.reuse, 0x2, P1 ;  /* 0x000000f7090f7211 */ /* 0x080fe400008f16ff */
[-C--:B------:R-:W-:Y:S01]  /*6990*/  LEA.HI.X.SX32 R9, R5, R247.reuse, 0x2, P0 ;  /* 0x000000f705097211 */ /* 0x080fe200000f16ff */
[----:B------:R-:W-:Y:S01]  /*69a0*/  IMAD.IADD R5, R153, 0x1, R7 ;  /* 0x0000000199057824 */ /* 0x000fe200078e0207 */
[CC--:B------:R-:W-:Y:S01]  /*69b0*/  LEA R6, P0, R7.reuse, R246.reuse, 0x2 ;  /* 0x000000f607067211 */ /* 0x0c0fe200078010ff */
[----:B------:R-:W-:Y:S03]  /*69c0*/  RED.E.ADD.F32.FTZ.RN.STRONG.GPU [R14.64], R88 ;  /* 0x000000580e00798e */ /* 0x000fe6000c10e786 */
[-C--:B------:R-:W-:Y:S01]  /*69d0*/  LEA.HI.X.SX32 R7, R7, R247.reuse, 0x2, P0 ;  /* 0x000000f707077211 */ /* 0x080fe200000f16ff */
[----:B------:R3:W-:Y:S04]  /*69e0*/  RED.E.ADD.F32.FTZ.RN.STRONG.GPU [R8.64], R89 ;  /* 0x000000590800798e */ /* 0x0007e8000c10e786 */
[----:B------:R-:W-:Y:S04]  /*69f0*/  RED.E.ADD.F32.FTZ.RN.STRONG.GPU [R6.64], R90 ;  /* 0x0000005a0600798e */ /* 0x000fe8000c10e786 */
[----:B------:R-:W-:Y:S01]  /*6a00*/  LDSM.16.MT88.4 R28, [R194+0x800] ;  /* 0x00080000c21c783b */ /* 0x000fe20000004200 */
[CC--:B-1----:R-:W-:Y:S04]  /*6a10*/  LEA R10, P0, R5.reuse, R246.reuse, 0x2 ;  /* 0x000000f6050a7211 */ /* 0x0c2fe800078010ff */
[-C--:B------:R-:W-:Y:S01]  /*6a20*/  LEA.HI.X.SX32 R11, R5, R247.reuse, 0x2, P0 ;  /* 0x000000f7050b7211 */ /* 0x080fe200000f16ff */
[----:B------:R-:W-:Y:S01]  /*6a30*/  IMAD.IADD R5, R153, 0x1, R157 ;  /* 0x0000000199057824 */ /* 0x000fe200078e029d */
[-C--:B------:R-:W-:Y:S03]  /*6a40*/  LEA R16, P0, R157, R246.reuse, 0x2 ;  /* 0x000000f69d107211 */ /* 0x080fe600078010ff */
[----:B--2---:R-:W-:Y:S01]  /*6a50*/  IMAD.IADD R13, R153, 0x1, R5 ;  /* 0x00000001990d7824 */ /* 0x004fe200078e0205 */
[-C--:B------:R-:W-:Y:S01]  /*6a60*/  LEA.HI.X.SX32 R17, R157, R247.reuse, 0x2, P0 ;  /* 0x000000f79d117211 */ /* 0x080fe200000f16ff */
[----:B------:R-:W-:Y:S01]  /*6a70*/  RED.E.ADD.F32.FTZ.RN.STRONG.GPU [R10.64], R91 ;  /* 0x0000005b0a00798e */ /* 0x000fe2000c10e786 */
[-C--:B------:R-:W-:Y:S01]  /*6a80*/  LEA R18, P0, R5, R246.reuse, 0x2 ;  /* 0x000000f605127211 */ /* 0x080fe200078010ff */
[----:B---3--:R-:W-:Y:S03]  /*6a90*/  IMAD.IADD R9, R153, 0x1, R13 ;  /* 0x0000000199097824 */ /* 0x008fe600078e020d */
[-C--:B------:R-:W-:Y:S01]  /*6aa0*/  LEA.HI.X.SX32 R19, R5, R247.reuse, 0x2, P0 ;  /* 0x000000f705137211 */ /* 0x080fe200000f16ff */
[----:B------:R-:W-:Y:S01]  /*6ab0*/  RED.E.ADD.F32.FTZ.RN.STRONG.GPU [R246.64+0x280], R96 ;  /* 0x00028060f600798e */ /* 0x000fe2000c10e786 */
[-C--:B------:R-:W-:Y:S01]  /*6ac0*/  LEA R32, P0, R13, R246.reuse, 0x2 ;  /* 0x000000f60d207211 */ /* 0x080fe200078010ff */
[----:B------:R-:W-:Y:S01]  /*6ad0*/  IMAD.IADD R5, R153, 0x1, R9 ;  /* 0x0000000199057824 */ /* 0x000fe200078e0209 */
[-C--:B------:R-:W-:Y:S01]  /*6ae0*/  LEA R88, P2, R9, R246.reuse, 0x2 ;  /* 0x000000f609587211 */ /* 0x080fe200078410ff */
[----:B------:R-:W-:Y:S01]  /*6af0*/  RED.E.ADD.F32.FTZ.RN.STRONG.GPU [R158.64+0x280], R97 ;  /* 0x000280619e00798e */ /* 0x000fe2000c10e786 */
[-C--:B------:R-:W-:Y:S01]  /*6b00*/  LEA.HI.X.SX32 R33, R13, R247.reuse, 0x2, P0 ;  /* 0x000000f70d217211 */ /* 0x080fe200000f16ff */
[----:B------:R-:W-:Y:S01]  /*6b10*/  IMAD.IADD R153, R153, 0x1, R5 ;  /* 0x0000000199997824 */ /* 0x000fe200078e0205 */
[-C--:B------:R-:W-:Y:S01]  /*6b20*/  LEA R86, P1, R5, R246.reuse, 0x2 ;  /* 0x000000f605567211 */ /* 0x080fe200078210ff */
[----:B------:R-:W-:Y:S01]  /*6b30*/  LDSM.16.MT88.4 R12, [R0+0x1e000] ;  /* 0x01e00000000c783b */ /* 0x000fe20000004200 */
[-C--:B------:R-:W-:Y:S02]  /*6b40*/  LEA.HI.X.SX32 R89, R9, R247.reuse, 0x2, P2 ;  /* 0x000000f709597211 */ /* 0x080fe400010f16ff */
[-C--:B------:R-:W-:Y:S01]  /*6b50*/  LEA.HI.X.SX32 R87, R5, R247.reuse, 0x2, P1 ;  /* 0x000000f705577211 */ /* 0x080fe200008f16ff */
[----:B------:R-:W-:Y:S01]  /*6b60*/  LDSM.16.MT88.4 R8, [R194] ;  /* 0x00000000c208783b */ /* 0x000fe20000004200 */
[C---:B------:R-:W-:Y:S02]  /*6b70*/  LEA R84, P0, R153.reuse, R246, 0x2 ;  /* 0x000000f699547211 */ /* 0x040fe400078010ff */
[----:B------:R-:W-:Y:S01]  /*6b80*/  @P6 IADD3 R228, P1, R228, -0x100, RZ ;  /* 0xffffff00e4e46810 */ /* 0x000fe20007f3e0ff */
[----:B------:R-:W1:Y:S01]  /*6b90*/  LDSM.16.MT88.4 R4, [R197+0x1e000] ;  /* 0x01e00000c504783b */ /* 0x000e620000004200 */
[----:B------:R-:W-:Y:S02]  /*6ba0*/  LEA.HI.X.SX32 R85, R153, R247, 0x2, P0 ;  /* 0x000000f799557211 */ /* 0x000fe400000f16ff */
[----:B------:R-:W-:Y:S01]  /*6bb0*/  @P6 IADD3.X R227, R227, -0x1, RZ, P1, !PT ;  /* 0xffffffffe3e36810 */ /* 0x000fe20000ffe4ff */
[----:B------:R-:W-:Y:S04]  /*6bc0*/  RED.E.ADD.F32.FTZ.RN.STRONG.GPU [R16.64], R98 ;  /* 0x000000621000798e */ /* 0x000fe8000c10e786 */
[----:B------:R-:W-:Y:S04]  /*6bd0*/  RED.E.ADD.F32.FTZ.RN.STRONG.GPU [R18.64], R99 ;  /* 0x000000631200798e */ /* 0x000fe8000c10e786 */
[----:B------:R-:W2:Y:S04]  /*6be0*/  LDSM.16.MT88.4 R16, [R194+0x2000] ;  /* 0x00200000c210783b */ /* 0x000ea80000004200 */
[----:B------:R-:W-:Y:S04]  /*6bf0*/  RED.E.ADD.F32.FTZ.RN.STRONG.GPU [R32.64], R92 ;  /* 0x0000005c2000798e */ /* 0x000fe8000c10e786 */
[----:B------:R-:W3:Y:S04]  /*6c00*/  LDSM.16.MT88.4 R32, [R0+0x1e800] ;  /* 0x01e800000020783b */ /* 0x000ee80000004200 */
[----:B------:R-:W-:Y:S04]  /*6c10*/  RED.E.ADD.F32.FTZ.RN.STRONG.GPU [R88.64], R93 ;  /* 0x0000005d5800798e */ /* 0x000fe8000c10e786 */
[----:B------:R-:W-:Y:S04]  /*6c20*/  LDSM.16.MT88.4 R88, [R0+0x1f800] ;  /* 0x01f800000058783b */ /* 0x000fe80000004200 */
[----:B------:R-:W-:Y:S04]  /*6c30*/  RED.E.ADD.F32.FTZ.RN.STRONG.GPU [R86.64], R94 ;  /* 0x0000005e5600798e */ /* 0x000fe8000c10e786 */
[----:B------:R-:W-:Y:S01]  /*6c40*/  RED.E.ADD.F32.FTZ.RN.STRONG.GPU [R84.64], R95 ;  /* 0x0000005f5400798e */ /* 0x000fe2000c10e786 */
[-C--:B-1----:R-:W-:Y:S03]  /*6c50*/  HMMA.16816.F32.BF16 R100, R4, R8.reuse, R100 ;  /* 0x000000080464723c */ /* 0x082fe60000041864 */
[----:B------:R-:W1:Y:S04]  /*6c60*/  LDSM.16.MT88.4 R84, [R194+0x2800] ;  /* 0x00280000c254783b */ /* 0x000e680000004200 */
[----:B------:R-:W-:Y:S01]  /*6c70*/  LDSM.16.MT88.4 R92, [R194+0x3800] ;  /* 0x00380000c25c783b */ /* 0x000fe20000004200 */
[C---:B------:R-:W-:Y:S08]  /*6c80*/  HMMA.16816.F32.BF16 R104, R12.reuse, R8, R104 ;  /* 0x000000080c68723c */ /* 0x040ff00000041868 */
[-C--:B------:R-:W-:Y:S08]  /*6c90*/  HMMA.16816.F32.BF16 R108, R12, R10.reuse, R108 ;  /* 0x0000000a0c6c723c */ /* 0x080ff0000004186c */
[C---:B------:R-:W-:Y:S01]  /*6ca0*/  HMMA.16816.F32.BF16 R112, R4.reuse, R10, R112 ;  /* 0x0000000a0470723c */ /* 0x040fe20000041870 */
[----:B------:R-:W4:Y:S07]  /*6cb0*/  LDSM.16.MT88.4 R8, [R194+0x4800] ;  /* 0x00480000c208783b */ /* 0x000f2e0000004200 */
[-C--:B--2---:R-:W-:Y:S08]  /*6cc0*/  HMMA.16816.F32.BF16 R116, R4, R16.reuse, R116 ;  /* 0x000000100474723c */ /* 0x084ff00000041874 */
        /* <DEDUP_REMOVED lines=10> */
[----:B------:R-:W2:Y:S03]  /*6d70*/  LDSM.16.MT88.4 R20, [R194+0x3000] ;  /* 0x00300000c214783b */ /* 0x000ea60000004200 */
[-C--:B------:R-:W-:Y:S08]  /*6d80*/  HMMA.16816.F32.BF16 R100, R24, R28.reuse, R100 ;  /* 0x0000001c1864723c */ /* 0x080ff00000041864 */
[C---:B---3--:R-:W-:Y:S08]  /*6d90*/  HMMA.16816.F32.BF16 R104, R32.reuse, R28, R104 ;  /* 0x0000001c2068723c */ /* 0x048ff00000041868 */
[-C--:B------:R-:W-:Y:S08]  /*6da0*/  HMMA.16816.F32.BF16 R108, R32, R30.reuse, R108 ;  /* 0x0000001e206c723c */ /* 0x080ff0000004186c */
[C---:B------:R-:W-:Y:S01]  /*6db0*/  HMMA.16816.F32.BF16 R112, R24.reuse, R30, R112 ;  /* 0x0000001e1870723c */ /* 0x040fe20000041870 */
[----:B------:R-:W3:Y:S07]  /*6dc0*/  LDSM.16.MT88.4 R28, [R194+0x5000] ;  /* 0x00500000c21c783b */ /* 0x000eee0000004200 */
[-C--:B-1----:R-:W-:Y:S08]  /*6dd0*/  HMMA.16816.F32.BF16 R116, R24, R84.reuse, R116 ;  /* 0x000000541874723c */ /* 0x082ff00000041874 */
[C---:B------:R-:W-:Y:S08]  /*6de0*/  HMMA.16816.F32.BF16 R120, R32.reuse, R84, R120 ;  /* 0x000000542078723c */ /* 0x040ff00000041878 */
[-C--:B------:R-:W-:Y:S08]  /*6df0*/  HMMA.16816.F32.BF16 R124, R32, R86.reuse, R124 ;  /* 0x00000056207c723c */ /* 0x080ff0000004187c */
[C---:B------:R-:W-:Y:S01]  /*6e00*/  HMMA.16816.F32.BF16 R128, R24.reuse, R86, R128 ;  /* 0x000000561880723c */ /* 0x040fe20000041880 */
[----:B------:R-:W-:Y:S07]  /*6e10*/  LDSM.16.MT88.4 R84, [R194+0x1800] ;  /* 0x00180000c254783b */ /* 0x000fee0000004200 */
[-C--:B----4-:R-:W-:Y:S08]  /*6e20*/  HMMA.16816.F32.BF16 R132, R24, R8.reuse, R132 ;  /* 0x000000081884723c */ /* 0x090ff00000041884 */
[C---:B------:R-:W-:Y:S08]  /*6e30*/  HMMA.16816.F32.BF16 R136, R32.reuse, R8, R136 ;  /* 0x000000082088723c */ /* 0x040ff00000041888 */
[-C--:B------:R-:W-:Y:S01]  /*6e40*/  HMMA.16816.F32.BF16 R140, R32, R10.reuse, R140 ;  /* 0x0000000a208c723c */ /* 0x080fe2000004188c */
[----:B------:R-:W1:Y:S07]  /*6e50*/  LDSM.16.MT88.4 R32, [R197+0x1f800] ;  /* 0x01f80000c520783b */ /* 0x000e6e0000004200 */
[----:B------:R-:W-:Y:S01]  /*6e60*/  HMMA.16816.F32.BF16 R144, R24, R10, R144 ;  /* 0x0000000a1890723c */ /* 0x000fe20000041890 */
[----:B------:R4:W1:Y:S07]  /*6e70*/  LDSM.16.MT88.4 R8, [R194+0x5800] ;  /* 0x00580000c208783b */ /* 0x00086e0000004200 */
[-C--:B--2---:R-:W-:Y:S08]  /*6e80*/  HMMA.16816.F32.BF16 R100, R4, R12.reuse, R100 ;  /* 0x0000000c0464723c */ /* 0x084ff00000041864 */
[C---:B------:R-:W-:Y:S08]  /*6e90*/  HMMA.16816.F32.BF16 R104, R16.reuse, R12, R104 ;  /* 0x0000000c1068723c */ /* 0x040ff00000041868 */
[-C--:B------:R-:W-:Y:S08]  /*6ea0*/  HMMA.16816.F32.BF16 R108, R16, R14.reuse, R108 ;  /* 0x0000000e106c723c */ /* 0x080ff0000004186c */
[C---:B------:R-:W-:Y:S08]  /*6eb0*/  HMMA.16816.F32.BF16 R112, R4.reuse, R14, R112 ;  /* 0x0000000e0470723c */ /* 0x040ff00000041870 */
[-C--:B------:R-:W-:Y:S08]  /*6ec0*/  HMMA.16816.F32.BF16 R116, R4, R20.reuse, R116 ;  /* 0x000000140474723c */ /* 0x080ff00000041874 */
[C---:B------:R-:W-:Y:S08]  /*6ed0*/  HMMA.16816.F32.BF16 R120, R16.reuse, R20, R120 ;  /* 0x000000141078723c */ /* 0x040ff00000041878 */
[-C--:B------:R-:W-:Y:S08]  /*6ee0*/  HMMA.16816.F32.BF16 R124, R16, R22.reuse, R124 ;  /* 0x00000016107c723c */ /* 0x080ff0000004187c */
[C---:B------:R-:W-:Y:S08]  /*6ef0*/  HMMA.16816.F32.BF16 R128, R4.reuse, R22, R128 ;  /* 0x000000160480723c */ /* 0x040ff00000041880 */
[-C--:B---3--:R-:W-:Y:S08]  /*6f00*/  HMMA.16816.F32.BF16 R132, R4, R28.reuse, R132 ;  /* 0x0000001c0484723c */ /* 0x088ff00000041884 */
[C---:B------:R-:W-:Y:S08]  /*6f10*/  HMMA.16816.F32.BF16 R136, R16.reuse, R28, R136 ;  /* 0x0000001c1088723c */ /* 0x040ff00000041888 */
[-C--:B------:R-:W-:Y:S08]  /*6f20*/  HMMA.16816.F32.BF16 R140, R16, R30.reuse, R140 ;  /* 0x0000001e108c723c */ /* 0x080ff0000004188c */
[----:B------:R-:W-:Y:S07]  /*6f30*/  HMMA.16816.F32.BF16 R144, R4, R30, R144 ;  /* 0x0000001e0490723c */ /* 0x000fee0000041890 */
[----:B------:R-:W-:Y:S01]  /*6f40*/  LOP3.LUT R4, R239, 0x1, RZ, 0xc0, !PT ;  /* 0x00000001ef047812 */ /* 0x000fe200078ec0ff */
[-C--:B-1----:R-:W-:Y:S05]  /*6f50*/  HMMA.16816.F32.BF16 R100, R32, R84.reuse, R100 ;  /* 0x000000542064723c */ /* 0x082fea0000041864 */
[----:B------:R-:W-:Y:S02]  /*6f60*/  ISETP.NE.U32.AND P0, PT, R4, 0x1, PT ;  /* 0x000000010400780c */ /* 0x000fe40003f05070 */
[----:B------:R-:W-:Y:S01]  /*6f70*/  @P6 IADD3 R4, P2, R230, -0x100, RZ ;  /* 0xffffff00e6046810 */ /* 0x000fe20007f5e0ff */
[C---:B------:R-:W-:Y:S04]  /*6f80*/  HMMA.16816.F32.BF16 R104, R88.reuse, R84, R104 ;  /* 0x000000545868723c */ /* 0x040fe80000041868 */
[----:B------:R-:W-:Y:S01]  /*6f90*/  @P6 IMAD.MOV.U32 R230, RZ, RZ, R4 ;  /* 0x000000ffffe66224 */ /* 0x000fe200078e0004 */
[----:B------:R-:W-:Y:S02]  /*6fa0*/  @P6 IADD3.X R4, R229, -0x1, RZ, P2, !PT ;  /* 0xffffffffe5046810 */ /* 0x000fe400017fe4ff */
[C---:B------:R-:W-:Y:S01]  /*6fb0*/  ISETP.GT.AND P2, PT, R239.reuse, R224, PT ;  /* 0x000000e0ef00720c */ /* 0x040fe20003f44270 */
[-C--:B------:R-:W-:Y:S04]  /*6fc0*/  HMMA.16816.F32.BF16 R108, R88, R86.reuse, R108 ;  /* 0x00000056586c723c */ /* 0x080fe8000004186c */
[C---:B------:R-:W-:Y:S01]  /*6fd0*/  IADD3 R5, R194.reuse, -0x6000, RZ ;  /* 0xffffa000c2057810 */ /* 0x040fe20007ffe0ff */
[----:B------:R-:W-:Y:S01]  /*6fe0*/  @P6 IMAD.MOV.U32 R229, RZ, RZ, R4 ;  /* 0x000000ffffe56224 */ /* 0x000fe200078e0004 */
[----:B------:R-:W-:Y:S02]  /*6ff0*/  @P0 IADD3 R5, R194, 0x6000, RZ ;  /* 0x00006000c2050810 */ /* 0x000fe40007ffe0ff */
[C---:B------:R-:W-:Y:S04]  /*7000*/  HMMA.16816.F32.BF16 R112, R32.reuse, R86, R112 ;  /* 0x000000562070723c */ /* 0x040fe80000041870 */
[----:B------:R-:W-:Y:S01]  /*7010*/  IADD3 R239, R239, -0x1, RZ ;  /* 0xffffffffefef7810 */ /* 0x000fe20007ffe0ff */
[----:B----4-:R-:W-:Y:S03]  /*7020*/  IMAD.MOV.U32 R194, RZ, RZ, R5 ;  /* 0x000000ffffc27224 */ /* 0x010fe600078e0005 */
        /* <DEDUP_REMOVED lines=134> */
[----:B------:R-:W-:-:S03]  /*7890*/  ISETP.NE.AND P0, PT, R244, -0x1, PT ;  /* 0xfffffffff400780c */ /* 0x000fc60003f05270 */
[----:B------:R1:W-:Y:S04]  /*78a0*/  STS [R219+0x7000], R40 ;  /* 0x00700028db007388 */ /* 0x0003e80000000800 */
[----:B------:R2:W-:Y:S04]  /*78b0*/  STS [R219+0x7400], R42 ;  /* 0x0074002adb007388 */ /* 0x0005e80000000800 */
[----:B------:R3:W-:Y:S04]  /*78c0*/  STS [R221+0x7000], R44 ;  /* 0x0070002cdd007388 */ /* 0x0007e80000000800 */
[----:B------:R3:W-:Y:S04]  /*78d0*/  STS [R221+0x7400], R46 ;  /* 0x0074002edd007388 */ /* 0x0007e80000000800 */
[----:B------:R3:W-:Y:S04]  /*78e0*/  STS [R219+0x8000], R52 ;  /* 0x00800034db007388 */ /* 0x0007e80000000800 */
[----:B------:R3:W-:Y:S04]  /*78f0*/  STS [R219+0x8400], R54 ;  /* 0x00840036db007388 */ /* 0x0007e80000000800 */
[----:B------:R3:W-:Y:S01]  /*7900*/  STS [R221+0x8000], R64 ;  /* 0x00800040dd007388 */ /* 0x0007e20000000800 */
[----:B-1----:R-:W-:-:S03]  /*7910*/  @P0 IADD3 R40, R241, R244, RZ ;  /* 0x000000f4f1280210 */ /* 0x002fc60007ffe0ff */
[----:B------:R3:W-:Y:S02]  /*7920*/  STS [R221+0x8400], R66 ;  /* 0x00840042dd007388 */ /* 0x0007e40000000800 */
[C---:B--2---:R-:W-:Y:S02]  /*7930*/  @P0 IMAD.WIDE.U32 R42, R40.reuse, c[0x0][0x3a0], RZ ;  /* 0x0000e800282a0a25 */ /* 0x044fe400078e00ff */
[----:B------:R3:W-:Y:S02]  /*7940*/  STS [R219+0x9000], R56 ;  /* 0x00900038db007388 */ /* 0x0007e40000000800 */
[----:B------:R-:W-:Y:S02]  /*7950*/  @P0 IMAD R40, R40, c[0x0][0x3a4], R43 ;  /* 0x0000e90028280a24 */ /* 0x000fe400078e022b */
        /* <DEDUP_REMOVED lines=21> */
.L_x_337:
[----:B---3--:R-:W-:-:S05]  /*7ab0*/  @P0 IADD3 R52, R241, R244, RZ ;  /* 0x000000f4f1340210 */ /* 0x008fca0007ffe0ff */
        /* <DEDUP_REMOVED lines=12> */
.L_x_338:
[----:B------:R-:W-:Y:S01]  /*7b80*/  BAR.SYNC.DEFER_BLOCKING 0x0 ;  /* 0x0000000000007b1d */ /* 0x000fe20000010000 */
[----:B------:R-:W-:Y:S01]  /*7b90*/  SHF.R.S32.HI R55, RZ, 0x1f, R225 ;  /* 0x0000001fff377819 */ /* 0x000fe200000114e1 */
[----:B------:R-:W-:Y:S01]  /*7ba0*/  IMAD R240, R216, -0x40, R240 ;  /* 0xffffffc0d8f07824 */ /* 0x000fe200078e02f0 */
[----:B------:R-:W-:Y:S02]  /*7bb0*/  SHF.R.S32.HI R59, RZ, 0x1f, R210 ;  /* 0x0000001fff3b7819 */ /* 0x000fe400000114d2 */
[----:B------:R-:W-:Y:S01]  /*7bc0*/  MOV R58, R210 ;  /* 0x000000d2003a7202 */ /* 0x000fe20000000f00 */
[----:B------:R-:W-:Y:S01]  /*7bd0*/  IMAD R44, R55, c[0x0][0x3a0], RZ ;  /* 0x0000e800372c7a24 */ /* 0x000fe200078e02ff */
[----:B------:R-:W-:Y:S01]  /*7be0*/  ISETP.GE.AND P4, PT, R209, R240, PT ;  /* 0x000000f0d100720c */ /* 0x000fe20003f86270 */
[----:B------:R-:W-:Y:S01]  /*7bf0*/  BSSY B0, `(.L_x_339) ;  /* 0x0000025000007945 */ /* 0x000fe20003800000 */
[----:B------:R-:W-:Y:S01]  /*7c00*/  SHF.R.S32.HI R53, RZ, 0x1f, R233 ;  /* 0x0000001fff357819 */ /* 0x000fe200000114e9 */
[----:B------:R-:W-:-:S04]  /*7c10*/  IMAD.WIDE.U32 R46, R225, c[0x0][0x3a0], R58 ;  /* 0x0000e800e12e7a25 */ /* 0x000fc800078e003a */
[----:B------:R-:W-:Y:S01]  /*7c20*/  IMAD R41, R225, c[0x0][0x3a4], R44 ;  /* 0x0000e900e1297a24 */ /* 0x000fe200078e022c */
[----:B------:R-:W-:-:S04]  /*7c30*/  IADD3 R60, P0, R42, R46, RZ ;  /* 0x0000002e2a3c7210 */ /* 0x000fc80007f1e0ff */
[----:B------:R-:W-:Y:S01]  /*7c40*/  IADD3.X R61, R40, R47, R41, P0, !PT ;  /* 0x0000002f283d7210 */ /* 0x000fe200007fe429 */
[----:B------:R-:W-:Y:S01]  /*7c50*/  IMAD R40, R53, c[0x0][0x3b8], RZ ;  /* 0x0000ee0035287a24 */ /* 0x000fe200078e02ff */
[----:B------:R1:W2:Y:S03]  /*7c60*/  LDS.128 R36, [R215+0x13000] ;  /* 0x01300000d7247984 */ /* 0x0002a60000000c00 */
[C---:B------:R-:W-:Y:S02]  /*7c70*/  IMAD R57, R233.reuse, c[0x0][0x3bc], R40 ;  /* 0x0000ef00e9397a24 */ /* 0x040fe400078e0228 */
[----:B------:R-:W-:Y:S01]  /*7c80*/  IMAD.WIDE.U32 R60, R233, c[0x0][0x3b8], R60 ;  /* 0x0000ee00e93c7a25 */ /* 0x000fe200078e003c */
[----:B------:R1:W3:Y:S04]  /*7c90*/  LDS.128 R32, [R215+0x15000] ;  /* 0x01500000d7207984 */ /* 0x0002e80000000c00 */
[----:B------:R1:W4:Y:S01]  /*7ca0*/  LDS.128 R28, [R215+0x17000] ;  /* 0x01700000d71c7984 */ /* 0x0003220000000c00 */
[----:B------:R-:W-:-:S03]  /*7cb0*/  IADD3 R57, R57, R61, RZ ;  /* 0x0000003d39397210 */ /* 0x000fc60007ffe0ff */
[----:B------:R1:W1:Y:S04]  /*7cc0*/  LDS.128 R24, [R215+0x18000] ;  /* 0x01800000d7187984 */ /* 0x0002680000000c00 */
[----:B------:R1:W1:Y:S04]  /*7cd0*/  LDS.128 R20, [R215+0x19000] ;  /* 0x01900000d7147984 */ /* 0x0002680000000c00 */
[----:B------:R1:W1:Y:S04]  /*7ce0*/  LDS.128 R16, [R215+0x1a000] ;  /* 0x01a00000d7107984 */ /* 0x0002680000000c00 */
        /* <DEDUP_REMOVED lines=21> */
.L_x_340:
[----:B------:R-:W-:Y:S05]  /*7e40*/  BSYNC B0 ;  /* 0x0000000000007941 */ /* 0x000fea0003800000 */
.L_x_339:
[----:B----4-:R-:W-:Y:S01]  /*7e50*/  IADD3 R41, R209, 0x20, RZ ;  /* 0x00000020d1297810 */ /* 0x010fe20007ffe0ff */
[----:B------:R-:W-:Y:S03]  /*7e60*/  BSSY B0, `(.L_x_341) ;  /* 0x0000012000007945 */ /* 0x000fe60003800000 */
[----:B------:R-:W-:-:S13]  /*7e70*/  ISETP.GE.AND P3, PT, R41, R240, PT ;  /* 0x000000f02900720c */ /* 0x000fda0003f66270 */
        /* <DEDUP_REMOVED lines=13> */
[----:B--2---:R2:W-:Y:S04]  /*7f50*/  @!P2 STG.E.128 [R44.64], R36 ;  /* 0x000000242c00a986 */ /* 0x0045e8000c101d06 */
[----:B---3--:R2:W-:Y:S04]  /*7f60*/  @!P1 STG.E.128 [R44.64+0x80], R32 ;  /* 0x000080202c009986 */ /* 0x0085e8000c101d06 */
[----:B------:R2:W-:Y:S02]  /*7f70*/  @!P0 STG.E.128 [R44.64+0x100], R28 ;  /* 0x0001001c2c008986 */ /* 0x0005e4000c101d06 */
.L_x_342:
[----:B------:R-:W-:Y:S05]  /*7f80*/  BSYNC B0 ;  /* 0x0000000000007941 */ /* 0x000fea0003800000 */
.L_x_341:
[----:B------:R-:W-:Y:S01]  /*7f90*/  IMAD.WIDE.U32 R58, R225, c[0x0][0x3a8], R58 ;  /* 0x0000ea00e13a7a25 */ /* 0x000fe200078e003a */
[----:B------:R-:W-:Y:S03]  /*7fa0*/  BSSY B0, `(.L_x_343) ;  /* 0x0000018000007945 */ /* 0x000fe60003800000 */
[----:B--2---:R-:W-:Y:S01]  /*7fb0*/  IMAD R28, R55, c[0x0][0x3a8], RZ ;  /* 0x0000ea00371c7a24 */ /* 0x004fe200078e02ff */
[----:B------:R-:W-:-:S03]  /*7fc0*/  IADD3 R30, P0, R54, R58, RZ ;  /* 0x0000003a361e7210 */ /* 0x000fc60007f1e0ff */
[----:B------:R-:W-:Y:S02]  /*7fd0*/  IMAD R225, R225, c[0x0][0x3ac], R28 ;  /* 0x0000eb00e1e17a24 */ /* 0x000fe400078e021c */
[----:B------:R-:W-:-:S03]  /*7fe0*/  IMAD R28, R53, c[0x0][0x3c0], RZ ;  /* 0x0000f000351c7a24 */ /* 0x000fc600078e02ff */
[----:B------:R-:W-:Y:S01]  /*7ff0*/  IADD3.X R31, R52, R59, R225, P0, !PT ;  /* 0x0000003b341f7210 */ /* 0x000fe200007fe4e1 */
[----:B------:R-:W-:-:S04]  /*8000*/  IMAD R28, R233, c[0x0][0x3c4], R28 ;  /* 0x0000f100e91c7a24 */ /* 0x000fc800078e021c */
[----:B------:R-:W-:-:S05]  /*8010*/  IMAD.WIDE.U32 R30, R233, c[0x0][0x3c0], R30 ;  /* 0x0000f000e91e7a25 */ /* 0x000fca00078e001e */
[----:B------:R-:W-:Y:S01]  /*8020*/  IADD3 R29, R28, R31, RZ ;  /* 0x0000001f1c1d7210 */ /* 0x000fe20007ffe0ff */
[----:B------:R-:W-:Y:S05]  /*8030*/  @P4 BRA `(.L_x_344) ;  /* 0x000000e000004947 */ /* 0x000fea0003800000 */
[----:B---3--:R-:W-:Y:S01]  /*8040*/  MOV R33, R29 ;  /* 0x0000001d00217202 */ /* 0x008fe20000000f00 */
        /* <DEDUP_REMOVED lines=10> */
[----:B-1----:R1:W-:Y:S04]  /*80f0*/  @!P2 STG.E.128 [R34.64], R24 ;  /* 0x000000182200a986 */ /* 0x0023e8000c101d06 */
[----:B------:R1:W-:Y:S04]  /*8100*/  @!P1 STG.E.128 [R34.64+0x80], R16 ;  /* 0x0000801022009986 */ /* 0x0003e8000c101d06 */
[----:B------:R1:W-:Y:S02]  /*8110*/  @!P0 STG.E.128 [R34.64+0x100], R8 ;  /* 0x0001000822008986 */ /* 0x0003e4000c101d06 */
.L_x_344:
[----:B------:R-:W-:Y:S05]  /*8120*/  BSYNC B0 ;  /* 0x0000000000007941 */ /* 0x000fea0003800000 */
.L_x_343:
        /* <DEDUP_REMOVED lines=13> */
[----:B------:R1:W-:Y:S04]  /*8200*/  @!P2 STG.E.128 [R16.64], R20 ;  /* 0x000000141000a986 */ /* 0x0003e8000c101d06 */
[----:B------:R1:W-:Y:S04]  /*8210*/  @!P1 STG.E.128 [R16.64+0x80], R12 ;  /* 0x0000800c10009986 */ /* 0x0003e8000c101d06 */
[----:B------:R1:W-:Y:S02]  /*8220*/  @!P0 STG.E.128 [R16.64+0x100], R4 ;  /* 0x0001000410008986 */ /* 0x0003e4000c101d06 */
.L_x_313:
[----:B------:R-:W-:Y:S05]  /*8230*/  BSYNC B1 ;  /* 0x0000000000017941 */ /* 0x000fea0003800000 */
.L_x_299:
[----:B------:R-:W-:-:S04]  /*8240*/  IADD3 R216, R216, c[0x0][0xc], RZ ;  /* 0x00000300d8d87a10 */ /* 0x000fc80007ffe0ff */
[----:B------:R-:W-:-:S13]  /*8250*/  ISETP.GE.AND P0, PT, R216, UR4, PT ;  /* 0x00000004d8007c0c */ /* 0x000fda000bf06270 */
[----:B------:R-:W-:Y:S01]  /*8260*/  @P0 CALL.REL.NOINC `(.L_x_345) ;  /* 0x0000001000000944 */ /* 0x000fe20003c00000 */
[----:B------:R-:W-:Y:S05]  /*8270*/  BRA `(.L_x_346) ;  /* 0xffff862000007947 */ /* 0x000fea000383ffff */
.L_x_345:
[----:B------:R-:W-:Y:S05]  /*8280*/  EXIT ;  /* 0x000000000000794d */ /* 0x000fea0003800000 */
.L_x_347:
        /* <DEDUP_REMOVED lines=15> */
.L_x_1585:


//--------------------- .text._ZN5flash44flash_bwd_dq_dk_dv_loop_seqk_parallel_kernelI23Flash_bwd_kernel_traitsILi192ELi64ELi64ELi8ELi4ELi2ELi2ELb0ELb0EN7cutlass10bfloat16_tE19Flash_kernel_traitsILi192ELi64ELi64ELi8ES3_EELb0ELb0ELb0ELb0ELb0ELb1ELb0EEEvNS_16Flash_bwd_paramsE --------------------------
	.section	.text._ZN5flash44flash_bwd_dq_dk_dv_loop_seqk_parallel_kernelI23Flash_bwd_kernel_traitsILi192ELi64ELi64ELi8ELi4ELi2ELi2ELb0ELb0EN7cutlass10bfloat16_tE19Flash_kernel_traitsILi192ELi64ELi64ELi8ES3_EELb0ELb0ELb0ELb0ELb0ELb1ELb0EEEvNS_16Flash_bwd_paramsE,"ax",@progbits
	.sectioninfo	@"SHI_REGISTERS=255"
	.align	128
        .global         _ZN5flash44flash_bwd_dq_dk_dv_loop_seqk_parallel_kernelI23Flash_bwd_kernel_traitsILi192ELi64ELi64ELi8ELi4ELi2ELi2ELb0ELb0EN7cutlass10bfloat16_tE19Flash_kernel_traitsILi192ELi64ELi64ELi8ES3_EELb0ELb0ELb0ELb0ELb0ELb1ELb0EEEvNS_16Flash_bwd_paramsE
        .type           _ZN5flash44flash_bwd_dq_dk_dv_loop_seqk_parallel_kernelI23Flash_bwd_kernel_traitsILi192ELi64ELi64ELi8ELi4ELi2ELi2ELb0ELb0EN7cutlass10bfloat16_tE19Flash_kernel_traitsILi192ELi64ELi64ELi8ES3_EELb0ELb0ELb0ELb0ELb0ELb1ELb0EEEvNS_16Flash_bwd_paramsE,@function
        .size           _ZN5flash44flash_bwd_dq_dk_dv_loop_seqk_parallel_kernelI23Flash_bwd_kernel_traitsILi192ELi64ELi64ELi8ELi4ELi2ELi2ELb0ELb0EN7cutlass10bfloat16_tE19Flash_kernel_traitsILi192ELi64ELi64ELi8ES3_EELb0ELb0ELb0ELb0ELb0ELb1ELb0EEEvNS_16Flash_bwd_paramsE,(.L_x_1586 - _ZN5flash44flash_bwd_dq_dk_dv_loop_seqk_parallel_kernelI23Flash_bwd_kernel_traitsILi192ELi64ELi64ELi8ELi4ELi2ELi2ELb0ELb0EN7cutlass10bfloat16_tE19Flash_kernel_traitsILi192ELi64ELi64ELi8ES3_EELb0ELb0ELb0ELb0ELb0ELb1ELb0EEEvNS_16Flash_bwd_paramsE)
        .other          _ZN5flash44flash_bwd_dq_dk_dv_loop_seqk_parallel_kernelI23Flash_bwd_kernel_traitsILi192ELi64ELi64ELi8ELi4ELi2ELi2ELb0ELb0EN7cutlass10bfloat16_tE19Flash_kernel_traitsILi192ELi64ELi64ELi8ES3_EELb0ELb0ELb0ELb0ELb0ELb1ELb0EEEvNS_16Flash_bwd_paramsE,@"STO_CUDA_ENTRY STV_DEFAULT"
_ZN5flash44flash_bwd_dq_dk_dv_loop_seqk_parallel_kernelI23Flash_bwd_kernel_traitsILi192ELi64ELi64ELi8ELi4ELi2ELi2ELb0ELb0EN7cutlass10bfloat16_tE19Flash_kernel_traitsILi192ELi64ELi64ELi8ES3_EELb0ELb0ELb0ELb0ELb0ELb1ELb0EEEvNS_16Flash_bwd_paramsE:
.text._ZN5flash44flash_bwd_dq_dk_dv_loop_seqk_parallel_kernelI23Flash_bwd_kernel_traitsILi192ELi64ELi64ELi8ELi4ELi2ELi2ELb0ELb0EN7cutlass10bfloat16_tE19Flash_kernel_traitsILi192ELi64ELi64ELi8ES3_EELb0ELb0ELb0ELb0ELb0ELb1ELb0EEEvNS_16Flash_bwd_paramsE:
        /* <DEDUP_REMOVED lines=54> */
[C---:B------:R-:W-:Y:S02]  /*0360*/  LOP3.LUT R169, R0.reuse, 0x8, R16, 0xf8, !PT ;  /* 0x0000000800a97812 */ /* 0x040fe400078ef810 */
[----:B------:R-:W-:Y:S02]  /*0370*/  LOP3.LUT R4, R0, 0x10, R2, 0xf8, !PT ;  /* 0x0000001000047812 */ /* 0x000fe400078ef802 */
[----:B------:R-:W-:Y:S02]  /*0380*/  SHF.R.S32.HI R8, RZ, 0x7, R5 ;  /* 0x00000007ff087819 */ /* 0x000fe40000011405 */
[----:B------:R-:W-:Y:S02]  /*0390*/  SHF.R.U32.HI R0, RZ, 0x3, R0 ;  /* 0x00000003ff007819 */ /* 0x000fe40000011600 */
[----:B------:R-:W-:Y:S01]  /*03a0*/  LOP3.LUT R4, R4, 0x8, R16, 0xf8, !PT ;  /* 0x0000000804047812 */ /* 0x000fe200078ef810 */
[----:B------:R-:W-:Y:S01]  /*03b0*/  IMAD R2, R8, 0x800, R173 ;  /* 0x0000080008027824 */ /* 0x000fe200078e02ad */
[----:B------:R-:W-:-:S02]  /*03c0*/  LOP3.LUT R169, R169, R0, RZ, 0x3c, !PT ;  /* 0x00000000a9a97212 */ /* 0x000fc400078e3cff */
[----:B------:R-:W-:Y:S02]  /*03d0*/  LOP3.LUT R173, R173, R4, R0, 0xf6, !PT ;  /* 0x00000004adad7212 */ /* 0x000fe400078ef600 */
[----:B------:R-:W-:Y:S01]  /*03e0*/  LEA.HI R0, R13, R12, RZ, 0x6 ;  /* 0x0000000c0d007211 */ /* 0x000fe200078f30ff */
[----:B------:R-:W-:Y:S01]  /*03f0*/  IMAD.IADD R169, R2, 0x1, R169 ;  /* 0x0000000102a97824 */ /* 0x000fe200078e02a9 */
[----:B------:R-:W-:Y:S01]  /*0400*/  LOP3.LUT R6, R11, 0xfffffff8, RZ, 0xc0, !PT ;  /* 0xfffffff80b067812 */ /* 0x000fe200078ec0ff */
[----:B------:R-:W-:Y:S01]  /*0410*/  IMAD.SHL.U32 R174, R173, 0x2, RZ ;  /* 0x00000002adae7824 */ /* 0x000fe200078e00ff */
[----:B------:R-:W-:Y:S01]  /*0420*/  LOP3.LUT R5, R7, 0x1, RZ, 0xc0, !PT ;  /* 0x0000000107057812 */ /* 0x000fe200078ec0ff */
[----:B------:R-:W-:Y:S01]  /*0430*/  IMAD.SHL.U32 R169, R169, 0x2, RZ ;  /* 0x00000002a9a97824 */ /* 0x000fe200078e00ff */
[----:B------:R-:W-:Y:S01]  /*0440*/  LOP3.LUT R2, R15, 0x7ffffffc, RZ, 0xc0, !PT ;  /* 0x7ffffffc0f027812 */ /* 0x000fe200078ec0ff */
[----:B------:R-:W-:Y:S01]  /*0450*/  IMAD.IADD R19, R3, 0x1, -R6 ;  /* 0x0000000103137824 */ /* 0x000fe200078e0a06 */
[----:B------:R-:W-:-:S02]  /*0460*/  SHF.R.S32.HI R0, RZ, 0x6, R0 ;  /* 0x00000006ff007819 */ /* 0x000fc40000011400 */
[----:B------:R-:W-:Y:S01]  /*0470*/  ISETP.NE.U32.AND P0, PT, R5, 0x1, PT ;  /* 0x000000010500780c */ /* 0x000fe20003f05070 */
[----:B------:R-:W-:Y:S01]  /*0480*/  IMAD.IADD R5, R12, 0x1, -R2 ;  /* 0x000000010c057824 */ /* 0x000fe200078e0a02 */
        /* <DEDUP_REMOVED lines=15> */
[----:B------:R-:W-:Y:S01]  /*0580*/  STL [R1+0xc], R19 ;  /* 0x00000c1301007387 */ /* 0x000fe20000100800 */
[----:B------:R-:W-:Y:S01]  /*0590*/  LOP3.LUT R238, R4, 0x6, R238, 0xf8, !PT ;  /* 0x0000000604ee7812 */ /* 0x000fe200078ef8ee */
[----:B------:R-:W-:Y:S01]  /*05a0*/  IMAD.IADD R187, R20, 0x1, -R6 ;  /* 0x0000000114bb7824 */ /* 0x000fe200078e0a06 */
[----:B------:R-:W-:Y:S01]  /*05b0*/  LOP3.LUT R4, R0, 0x20, R4, 0xf8, !PT ;  /* 0x0000002000047812 */ /* 0x000fe200078ef804 */
[----:B------:R-:W-:Y:S01]  /*05c0*/  IMAD.SHL.U32 R6, R11, 0x40, RZ ;  /* 0x000000400b067824 */ /* 0x000fe200078e00ff */
[----:B------:R-:W-:Y:S01]  /*05d0*/  LOP3.LUT R5, R2, 0x20, R5, 0xf8, !PT ;  /* 0x0000002002057812 */ /* 0x000fe200078ef805 */
[----:B------:R-:W-:Y:S01]  /*05e0*/  STL [R1+0x4], R18 ;  /* 0x0000041201007387 */ /* 0x000fe20000100800 */
[----:B------:R-:W-:Y:S01]  /*05f0*/  LOP3.LUT R9, R3, R0, R2, 0x1e, !PT ;  /* 0x0000000003097212 */ /* 0x000fe200078e1e02 */
[----:B------:R-:W-:Y:S01]  /*0600*/  IMAD.SHL.U32 R2, R19, 0x40, RZ ;  /* 0x0000004013027824 */ /* 0x000fe200078e00ff */
[----:B------:R-:W-:Y:S01]  /*0610*/  LOP3.LUT R3, R4, R3, RZ, 0x3c, !PT ;  /* 0x0000000304037212 */ /* 0x000fe200078e3cff */
[----:B------:R-:W-:Y:S01]  /*0620*/  IMAD R0, R187, 0x400, R8 ;  /* 0x00000400bb007824 */ /* 0x000fe200078e0208 */
[----:B------:R-:W-:Y:S01]  /*0630*/  SHF.R.S32.HI R4, RZ, 0x1f, R18 ;  /* 0x0000001fff047819 */ /* 0x000fe20000011412 */
[----:B------:R-:W-:Y:S01]  /*0640*/  STL [R1+0x8], R17 ;  /* 0x0000081101007387 */ /* 0x000fe20000100800 */
[----:B------:R-:W-:Y:S01]  /*0650*/  LOP3.LUT R2, R2, 0x1c0, RZ, 0xc0, !PT ;  /* 0x000001c002027812 */ /* 0x000fe200078ec0ff */
[----:B------:R-:W-:Y:S01]  /*0660*/  IMAD.IADD R201, R0, 0x1, R3 ;  /* 0x0000000100c97824 */ /* 0x000fe200078e0203 */
[----:B------:R-:W-:Y:S01]  /*0670*/  LEA.HI R4, R4, R18, RZ, 0x2 ;  /* 0x0000001204047211 */ /* 0x000fe200078f10ff */
[----:B------:R-:W-:Y:S01]  /*0680*/  IMAD.SHL.U32 R0, R10, 0x8, RZ ;  /* 0x000000080a007824 */ /* 0x000fe200078e00ff */
[----:B------:R-:W-:Y:S01]  /*0690*/  SHF.R.U32.HI R3, RZ, 0x3, R2 ;  /* 0x00000003ff037819 */ /* 0x000fe20000011602 */
[----:B------:R-:W-:Y:S01]  /*06a0*/  IMAD.SHL.U32 R201, R201, 0x2, RZ ;  /* 0x00000002c9c97824 */ /* 0x000fe200078e00ff */
[----:B------:R-:W-:Y:S01]  /*06b0*/  SEL R170, R170, 0xffffffe0, !P4 ;  /* 0xffffffe0aaaa7807 */ /* 0x000fe20006000000 */
[----:B------:R-:W-:Y:S01]  /*06c0*/  IMAD.SHL.U32 R196, R17, 0x2, RZ ;  /* 0x0000000211c47824 */ /* 0x000fe200078e00ff */
[----:B------:R-:W-:-:S02]  /*06d0*/  LOP3.LUT R7, R2, 0x8, R0, 0xf8, !PT ;  /* 0x0000000802077812 */ /* 0x000fc400078ef800 */
        /* <DEDUP_REMOVED lines=12> */
[----:B------:R-:W-:Y:S01]  /*07a0*/  IMAD.IADD R4, R4, 0x1, R9 ;  /* 0x0000000104047824 */ /* 0x000fe200078e0209 */
[----:B------:R-:W-:Y:S01]  /*07b0*/  IADD3 R0, R17, 0x3000, RZ ;  /* 0x0000300011007810 */ /* 0x000fe20007ffe0ff */
[----:B------:R-:W-:Y:S01]  /*07c0*/  STL [R1], R10 ;  /* 0x0000000a01007387 */ /* 0x000fe20000100800 */
[----:B------:R-:W-:Y:S01]  /*07d0*/  SEL R203, R203, 0x10, !P0 ;  /* 0x00000010cbcb7807 */ /* 0x000fe20004000000 */
[----:B------:R-:W-:Y:S01]  /*07e0*/  IMAD.IADD R181, R3, 0x1, R181 ;  /* 0x0000000103b57824 */ /* 0x000fe200078e02b5 */
[----:B------:R-:W-:Y:S01]  /*07f0*/  IADD3 R202, R201, 0x20, RZ ;  /* 0x00000020c9ca7810 */ /* 0x000fe20007ffe0ff */
[----:B------:R1:W-:Y:S01]  /*0800*/  STL [R1+0x14], R0 ;  /* 0x0000140001007387 */ /* 0x0003e20000100800 */
[----:B------:R-:W-:Y:S01]  /*0810*/  LEA R230, R4, 0x12000, 0x1 ;  /* 0x0001200004e67811 */ /* 0x000fe200078e08ff */
[--C-:B------:R-:W-:Y:S01]  /*0820*/  IMAD R173, R173, 0x2, R171.reuse ;  /* 0x00000002adad7824 */ /* 0x100fe200078e02ab */
[----:B------:R-:W-:Y:S01]  /*0830*/  @P1 IADD3 R202, R201, -0x20, RZ ;  /* 0xffffffe0c9ca1810 */ /* 0x000fe20007ffe0ff */
[----:B------:R-:W-:Y:S01]  /*0840*/  IMAD.IADD R172, R169, 0x1, R171 ;  /* 0x00000001a9ac7824 */ /* 0x000fe200078e02ab */
[----:B------:R-:W-:Y:S01]  /*0850*/  SHF.R.S32.HI R226, RZ, 0x1f, R10 ;  /* 0x0000001fffe27819 */ /* 0x000fe2000001140a */
[----:B------:R-:W-:Y:S01]  /*0860*/  IMAD.IADD R204, R201, 0x1, R203 ;  /* 0x00000001c9cc7824 */ /* 0x000fe200078e02cb */
[C---:B------:R-:W-:Y:S01]  /*0870*/  IADD3 R231, R230.reuse, 0x40, RZ ;  /* 0x00000040e6e77810 */ /* 0x040fe20007ffe0ff */
[----:B------:R-:W-:Y:S01]  /*0880*/  IMAD.IADD R187, R187, 0x1, R3 ;  /* 0x00000001bbbb7824 */ /* 0x000fe200078e0203 */
[----:B------:R-:W-:Y:S01]  /*0890*/  SHF.R.S32.HI R247, RZ, 0x1f, R246 ;  /* 0x0000001ffff77819 */ /* 0x000fe200000114f6 */
[----:B------:R-:W-:Y:S01]  /*08a0*/  IMAD.IADD R171, R171, 0x1, R170 ;  /* 0x00000001abab7824 */ /* 0x000fe200078e02aa */
[----:B------:R-:W-:Y:S01]  /*08b0*/  LEA R181, R181, 0x1e000, 0x1 ;  /* 0x0001e000b5b57811 */ /* 0x000fe200078e08ff */
[----:B------:R-:W-:Y:S01]  /*08c0*/  IMAD.IADD R203, R203, 0x1, R202 ;  /* 0x00000001cbcb7824 */ /* 0x000fe200078e02ca */
[----:B------:R-:W-:-:S02]  /*08d0*/  @P2 IADD3 R231, R230, -0x40, RZ ;  /* 0xffffffc0e6e72810 */ /* 0x000fc40007ffe0ff */
[C---:B------:R-:W-:Y:S02]  /*08e0*/  SHF.L.U64.HI R226, R10.reuse, 0x2, R226 ;  /* 0x000000020ae27819 */ /* 0x040fe400000102e2 */
[----:B-1----:R-:W-:-:S05]  /*08f0*/  IADD3 R0, R10, 0x8, RZ ;  /* 0x000000080a007810 */ /* 0x002fca0007ffe0ff */
[----:B------:R1:W-:Y:S02]  /*0900*/  STL [R1+0x10], R0 ;  /* 0x0000100001007387 */ /* 0x0003e40000100800 */
[----:B-1----:R-:W-:-:S05]  /*0910*/  IADD3 R0, R186, 0x3000, RZ ;  /* 0x00003000ba007810 */ /* 0x002fca0007ffe0ff */
.L_x_376:
[----:B-1----:R-:W1:Y:S01]  /*0920*/  S2R R33, SR_CTAID.Y ;  /* 0x0000000000217919 */ /* 0x002e620000002600 */
[----:B--2---:R-:W2:Y:S01]  /*0930*/  LDC.U8 R0, c[0x0][0x312] ;  /* 0x0000c480ff007b82 */ /* 0x004ea20000000000 */
[----:B------:R-:W-:Y:S02]  /*0940*/  ISETP.NE.U32.AND P3, PT, RZ, c[0x0][0x240], PT ;  /* 0x00009000ff007a0c */ /* 0x000fe40003f65070 */
[----:B---3--:R-:W3:Y:S01]  /*0950*/  S2R R2, SR_CTAID.Y ;  /* 0x0000000000027919 */ /* 0x008ee20000002600 */
[----:B------:R-:W-:Y:S02]  /*0960*/  ISETP.EQ.U32.AND P5, PT, RZ, c[0x0][0x248], PT ;  /* 0x00009200ff007a0c */ /* 0x000fe40003fa2070 */
[----:B------:R-:W-:Y:S02]  /*0970*/  ISETP.NE.AND.EX P3, PT, RZ, c[0x0][0x244], PT, P3 ;  /* 0x00009100ff007a0c */ /* 0x000fe40003f65330 */
[----:B------:R-:W-:Y:S01]  /*0980*/  ISETP.NE.U32.AND P2, PT, RZ, c[0x0][0x250], PT ;  /* 0x00009400ff007a0c */ /* 0x000fe20003f45070 */
[----:B------:R-:W-:-:S03]  /*0990*/  IMAD.MOV.U32 R244, RZ, RZ, -0x1 ;  /* 0xfffffffffff47424 */ /* 0x000fc600078e00ff */
[----:B------:R-:W-:Y:S01]  /*09a0*/  ISETP.NE.AND.EX P2, PT, RZ, c[0x0][0x254], PT, P2 ;  /* 0x00009500ff007a0c */ /* 0x000fe20003f45320 */
[C---:B-1----:R-:W-:Y:S01]  /*09b0*/  IMAD.SHL.U32 R8, R33.reuse, 0x4, RZ ;  /* 0x0000000421087824 */ /* 0x042fe200078e00ff */
[----:B--2---:R-:W-:Y:S01]  /*09c0*/  ISETP.NE.AND P4, PT, R0, RZ, PT ;  /* 0x000000ff0000720c */ /* 0x004fe20003f85270 */
        /* <DEDUP_REMOVED lines=24> */
.L_x_348:
        /* <DEDUP_REMOVED lines=24> */
[----:B------:R-:W-:-:S04]  /*0cd0*/  IMAD.WIDE.U32 R4, R0, c[0x0][0x190], RZ ;  /* 0x0000640000047a25 */ /* 0x000fc800078e00ff */
[----:B------:R-:W-:Y:S01]  /*0ce0*/  IMAD.IADD R21, R11, 0x1, R2 ;  /* 0x000000010b157824 */ /* 0x000fe200078e0202 */
[----:B------:R-:W-:Y:S01]  /*0cf0*/  IADD3 R11, R8, -0x40, RZ ;  /* 0xffffffc0080b7810 */ /* 0x000fe20007ffe0ff */
[----:B------:R-:W-:Y:S01]  /*0d00*/  @P1 IMAD.WIDE.U32 R2, R6, c[0x0][0x198], RZ ;  /* 0x0000660006021a25 */ /* 0x000fe200078e00ff */
[----:B------:R-:W-:Y:S02]  /*0d10*/  SEL R29, R10, R4, !P0 ;  /* 0x000000040a1d7207 */ /* 0x000fe40004000000 */
[----:B------:R-:W-:Y:S01]  /*0d20*/  @P0 IADD3 R21, R5, R7, RZ ;  /* 0x0000000705150210 */ /* 0x000fe20007ffe0ff */
[----:B------:R-:W-:Y:S01]  /*0d30*/  @P1 IMAD R28, R6, c[0x0][0x19c], R3 ;  /* 0x00006700061c1a24 */ /* 0x000fe200078e0203 */
[----:B------:R-:W-:Y:S01]  /*0d40*/  SHF.R.S32.HI R16, RZ, 0x1f, R11 ;  /* 0x0000001fff107819 */ /* 0x000fe2000001140b */
        /* <DEDUP_REMOVED lines=12> */
.L_x_350:
        /* <DEDUP_REMOVED lines=15> */
.L_x_351:
[----:B------:R-:W-:Y:S01]  /*0f00*/  IABS R10, c[0x0][0x1c8] ;  /* 0x00007200000a7a13 */ /* 0x000fe20000000000 */
[----:B------:R-:W1:Y:S01]  /*0f10*/  S2R R32, SR_CTAID.Z ;  /* 0x0000000000207919 */ /* 0x000e620000002700 */
[----:B------:R-:W2:Y:S01]  /*0f20*/  LDC.U8 R18, c[0x0][0x328] ;  /* 0x0000ca00ff127b82 */ /* 0x000ea20000000000 */
[C---:B------:R-:W-:Y:S01]  /*0f30*/  @P0 IMAD.WIDE.U32 R4, R0.reuse, c[0x0][0x370], RZ ;  /* 0x0000dc0000040a25 */ /* 0x040fe200078e00ff */
[----:B------:R-:W3:Y:S01]  /*0f40*/  I2F.RP R2, R10 ;  /* 0x0000000a00027306 */ /* 0x000ee20000209400 */
[----:B------:R-:W4:Y:S01]  /*0f50*/  S2R R17, SR_CTAID.X ;  /* 0x0000000000117919 */ /* 0x000f220000002500 */
[----:B------:R-:W-:Y:S01]  /*0f60*/  SHF.R.S32.HI R245, RZ, 0x1f, R237 ;  /* 0x0000001ffff57819 */ /* 0x000fe200000114ed */
[----:B------:R-:W-:Y:S01]  /*0f70*/  IMAD.MOV.U32 R13, RZ, RZ, c[0x0][0x224] ;  /* 0x00008900ff0d7624 */ /* 0x000fe200078e00ff */
[----:B------:R-:W-:Y:S01]  /*0f80*/  @P0 MOV R9, R4 ;  /* 0x0000000400090202 */ /* 0x000fe20000000f00 */
[----:B------:R-:W-:-:S02]  /*0f90*/  @P0 IMAD R12, R0, c[0x0][0x374], R5 ;  /* 0x0000dd00000c0a24 */ /* 0x000fc400078e0205 */
[----:B------:R-:W-:Y:S01]  /*0fa0*/  @!P0 IMAD.WIDE.U32 R4, R33, c[0x0][0x368], RZ ;  /* 0x0000da0021048a25 */ /* 0x000fe200078e00ff */
[----:B------:R-:W-:-:S03]  /*0fb0*/  SHF.R.S32.HI R13, RZ, 0x1f, R13 ;  /* 0x0000001fff0d7819 */ /* 0x000fc6000001140d */
[----:B------:R-:W-:Y:S02]  /*0fc0*/  IMAD.MOV.U32 R30, RZ, RZ, c[0x0][0x22c] ;  /* 0x00008b00ff1e7624 */ /* 0x000fe400078e00ff */
[----:B------:R-:W-:Y:S01]  /*0fd0*/  IMAD.WIDE.U32 R14, R33, c[0x0][0x224], RZ ;  /* 0x00008900210e7a25 */ /* 0x000fe200078e00ff */
[----:B---3--:R-:W3:Y:S03]  /*0fe0*/  MUFU.RCP R2, R2 ;  /* 0x0000000200027308 */ /* 0x008ee60000001000 */
[----:B------:R-:W-:Y:S01]  /*0ff0*/  IMAD.WIDE R22, R30, c[0x0][0x1c0], RZ ;  /* 0x000070001e167a25 */ /* 0x000fe200078e02ff */
[----:B-1----:R-:W-:-:S03]  /*1000*/  IABS R7, R32 ;  /* 0x0000002000077213 */ /* 0x002fc60000000000 */
[----:B------:R-:W-:Y:S01]  /*1010*/  @!P0 IMAD.MOV.U32 R9, RZ, RZ, R4 ;  /* 0x000000ffff098224 */ /* 0x000fe200078e0004 */
[----:B------:R-:W-:Y:S02]  /*1020*/  LOP3.LUT R8, R32, c[0x0][0x1c8], RZ, 0x3c, !PT ;  /* 0x0000720020087a12 */ /* 0x000fe400078e3cff */
[----:B--2---:R-:W-:Y:S02]  /*1030*/  ISETP.NE.AND P1, PT, R18, RZ, PT ;  /* 0x000000ff1200720c */ /* 0x004fe40003f25270 */
[----:B------:R-:W-:Y:S02]  /*1040*/  ISETP.GE.AND P2, PT, R8, RZ, PT ;  /* 0x000000ff0800720c */ /* 0x000fe40003f46270 */
[----:B------:R-:W-:Y:S02]  /*1050*/  SHF.L.U64.HI R8, R33, 0x7, R19 ;  /* 0x0000000721087819 */ /* 0x000fe40000010213 */
[----:B------:R-:W-:Y:S02]  /*1060*/  SHF.R.S32.HI R34, RZ, 0x1f, R32 ;  /* 0x0000001fff227819 */ /* 0x000fe40000011420 */
[----:B---3--:R-:W-:-:S02]  /*1070*/  IADD3 R2, R2, 0xffffffe, RZ ;  /* 0x0ffffffe02027810 */ /* 0x008fc40007ffe0ff */
        /* <DEDUP_REMOVED lines=11> */
[C---:B------:R-:W-:Y:S02]  /*1130*/  IMAD R3, R10.reuse, R3, R7 ;  /* 0x000000030a037224 */ /* 0x040fe400078e0207 */
[----:B------:R-:W-:Y:S02]  /*1140*/  IMAD R7, R13, R33, RZ ;  /* 0x000000210d077224 */ /* 0x000fe400078e02ff */
[----:B------:R-:W-:Y:S01]  /*1150*/  IMAD.SHL.U32 R6, R33, 0x80, RZ ;  /* 0x0000008021067824 */ /* 0x000fe200078e00ff */
[----:B------:R-:W-:Y:S01]  /*1160*/  ISETP.GT.U32.AND P4, PT, R10, R3, PT ;  /* 0x000000030a00720c */ /* 0x000fe20003f84070 */
[----:B------:R-:W-:Y:S02]  /*1170*/  IMAD R5, R19, c[0x0][0x224], R7 ;  /* 0x0000890013057a24 */ /* 0x000fe400078e0207 */
[----:B------:R-:W1:Y:S01]  /*1180*/  LDC.U8 R19, c[0x0][0x3d0] ;  /* 0x0000f400ff137b82 */ /* 0x000e620000000000 */
[----:B------:R-:W-:Y:S01]  /*1190*/  SEL R6, R6, RZ, P3 ;  /* 0x000000ff06067207 */ /* 0x000fe20001800000 */
[-C--:B------:R-:W-:Y:S01]  /*11a0*/  IMAD R7, R23, R14.reuse, RZ ;  /* 0x0000000e17077224 */ /* 0x080fe200078e02ff */
[----:B------:R-:W-:Y:S01]  /*11b0*/  IADD3 R4, R15, R5, RZ ;  /* 0x000000050f047210 */ /* 0x000fe20007ffe0ff */
[----:B------:R-:W-:Y:S01]  /*11c0*/  IMAD.WIDE.U32 R14, R22, R14, RZ ;  /* 0x0000000e160e7225 */ /* 0x000fe200078e00ff */
[----:B------:R-:W-:-:S03]  /*11d0*/  IADD3 R6, P3, R11, R6, RZ ;  /* 0x000000060b067210 */ /* 0x000fc60007f7e0ff */
[----:B------:R-:W-:Y:S02]  /*11e0*/  IMAD R7, R22, R4, R7 ;  /* 0x0000000416077224 */ /* 0x000fe400078e0207 */
[----:B------:R-:W-:Y:S01]  /*11f0*/  @!P4 IADD3 R3, R3, -R10, RZ ;  /* 0x8000000a0303c210 */ /* 0x000fe20007ffe0ff */
[----:B------:R-:W-:Y:S01]  /*1200*/  IMAD.X R8, R16, 0x1, R8, P3 ;  /* 0x0000000110087824 */ /* 0x000fe200018e0608 */
[----:B------:R-:W-:Y:S01]  /*1210*/  @!P4 IADD3 R2, R2, 0x1, RZ ;  /* 0x000000010202c810 */ /* 0x000fe20007ffe0ff */
[----:B------:R-:W-:Y:S01]  /*1220*/  IMAD.WIDE.U32 R4, R22, R0, RZ ;  /* 0x0000000016047225 */ /* 0x000fe200078e00ff */
[----:B------:R-:W-:Y:S02]  /*1230*/  ISETP.GE.U32.AND P5, PT, R3, R10, PT ;  /* 0x0000000a0300720c */ /* 0x000fe40003fa6070 */
[----:B------:R-:W-:Y:S01]  /*1240*/  ISETP.NE.AND P3, PT, RZ, c[0x0][0x1c8], PT ;  /* 0x00007200ff007a0c */ /* 0x000fe20003f65270 */
[C---:B------:R-:W-:Y:S01]  /*1250*/  IMAD R10, R23.reuse, R6, RZ ;  /* 0x00000006170a7224 */ /* 0x040fe200078e02ff */
[----:B------:R-:W-:Y:S01]  /*1260*/  SEL R18, R14, R4, !P0 ;  /* 0x000000040e127207 */ /* 0x000fe20004000000 */
[----:B------:R-:W-:Y:S01]  /*1270*/  IMAD R3, R23, R0, RZ ;  /* 0x0000000017037224 */ /* 0x000fe200078e02ff */
[----:B------:R-:W-:Y:S01]  /*1280*/  IADD3 R13, R15, R7, RZ ;  /* 0x000000070f0d7210 */ /* 0x000fe20007ffe0ff */
[----:B------:R-:W-:-:S03]  /*1290*/  IMAD.WIDE.U32 R6, R22, R6, RZ ;  /* 0x0000000616067225 */ /* 0x000fc600078e00ff */
[----:B------:R-:W-:Y:S01]  /*12a0*/  @P0 IADD3 R13, R5, R3, RZ ;  /* 0x00000003050d0210 */ /* 0x000fe20007ffe0ff */
[----:B------:R-:W-:Y:S01]  /*12b0*/  IMAD R8, R22, R8, R10 ;  /* 0x0000000816087224 */ /* 0x000fe200078e020a */
[----:B-1----:R-:W-:Y:S01]  /*12c0*/  ISETP.NE.AND P6, PT, R19, RZ, PT ;  /* 0x000000ff1300720c */ /* 0x002fe20003fc5270 */
[----:B------:R-:W-:Y:S01]  /*12d0*/  @P1 IMAD R4, R33, c[0x0][0x214], RZ ;  /* 0x0000850021041a24 */ /* 0x000fe200078e02ff */
[----:B------:R-:W-:Y:S01]  /*12e0*/  @P5 IADD3 R2, R2, 0x1, RZ ;  /* 0x0000000102025810 */ /* 0x000fe20007ffe0ff */
[----:B----4-:R-:W-:Y:S01]  /*12f0*/  IMAD.WIDE.U32 R22, R17, c[0x0][0x3d8], RZ ;  /* 0x0000f60011167a25 */ /* 0x010fe200078e00ff */
[----:B------:R-:W-:Y:S02]  /*1300*/  IADD3 R8, R7, R8, RZ ;  /* 0x0000000807087210 */ /* 0x000fe40007ffe0ff */
[----:B------:R-:W-:Y:S01]  /*1310*/  @P1 SEL R4, R4, R0, !P0 ;  /* 0x0000000004041207 */ /* 0x000fe20004000000 */
[----:B------:R-:W-:Y:S01]  /*1320*/  IMAD.MOV.U32 R10, RZ, RZ, R2 ;  /* 0x000000ffff0a7224 */ /* 0x000fe200078e0002 */
[----:B------:R-:W-:Y:S01]  /*1330*/  SEL R22, R22, RZ, P6 ;  /* 0x000000ff16167207 */ /* 0x000fe20003000000 */
[----:B------:R-:W-:-:S02]  /*1340*/  IMAD R3, R17, c[0x0][0x3dc], R23 ;  /* 0x0000f70011037a24 */ /* 0x000fc400078e0217 */
[----:B------:R-:W-:Y:S01]  /*1350*/  IMAD R23, R32, c[0x0][0x22c], RZ ;  /* 0x00008b0020177a24 */ /* 0x000fe200078e02ff */
[----:B------:R-:W-:Y:S01]  /*1360*/  @!P2 IADD3 R10, -R10, RZ, RZ ;  /* 0x000000ff0a0aa210 */ /* 0x000fe20007ffe1ff */
[----:B------:R-:W-:Y:S01]  /*1370*/  @!P1 IMAD R5, R33, c[0x0][0x1c0], R32 ;  /* 0x0000700021059a24 */ /* 0x000fe200078e0220 */
[----:B------:R-:W-:Y:S01]  /*1380*/  @!P3 LOP3.LUT R10, RZ, c[0x0][0x1c8], RZ, 0x33, !PT ;  /* 0x00007200ff0aba12 */ /* 0x000fe200078e33ff */
[----:B------:R-:W-:Y:S01]  /*1390*/  @P1 IMAD R14, R32, c[0x0][0x234], R4 ;  /* 0x00008d00200e1a24 */ /* 0x000fe200078e0204 */
[----:B------:R-:W-:Y:S01]  /*13a0*/  SHF.R.S32.HI R31, RZ, 0x1f, R23 ;  /* 0x0000001fff1f7819 */ /* 0x000fe20000011417 */
[----:B------:R-:W-:Y:S01]  /*13b0*/  @!P1 IMAD R14, R5, c[0x0][0x214], RZ ;  /* 0x00008500050e9a24 */ /* 0x000fe200078e02ff */
[----:B------:R-:W-:Y:S02]  /*13c0*/  SEL R17, R3, RZ, P6 ;  /* 0x000000ff03117207 */ /* 0x000fe40003000000 */
[----:B------:R-:W-:Y:S01]  /*13d0*/  SHF.R.S32.HI R19, RZ, 0x1f, R10 ;  /* 0x0000001fff137819 */ /* 0x000fe2000001140a */
[----:B------:R-:W-:Y:S05]  /*13e0*/  @!P1 BRA `(.L_x_352) ;  /* 0x0000007000009947 */ /* 0x000fea0003800000 */
[----:B------:R-:W-:Y:S01]  /*13f0*/  @!P0 IMAD R0, R33, c[0x0][0x224], RZ ;  /* 0x0000890021008a24 */ /* 0x000fe200078e02ff */
[----:B------:R-:W-:-:S02]  /*1400*/  MOV R2, 0x80 ;  /* 0x0000008000027802 */ /* 0x000fc40000000f00 */
[----:B------:R-:W-:Y:S02]  /*1410*/  MOV R15, c[0x0][0x210] ;  /* 0x00008400000f7a02 */ /* 0x000fe40000000f00 */
[----:B------:R-:W-:-:S03]  /*1420*/  LEA R0, R33, R0, 0x7 ;  /* 0x0000000021007211 */ /* 0x000fc600078e38ff */
[----:B------:R-:W-:-:S04]  /*1430*/  IMAD R15, R2, R15, c[0x0][0x234] ;  /* 0x00008d00020f7624 */ /* 0x000fc800078e020f */
[----:B------:R-:W-:Y:S01]  /*1440*/  IMAD R15, R15, R32, R0 ;  /* 0x000000200f0f7224 */ /* 0x000fe200078e0200 */
[----:B------:R-:W-:Y:S05]  /*1450*/  BRA `(.L_x_353) ;  /* 0x0000002000007947 */ /* 0x000fea0003800000 */
.L_x_352:
[----:B------:R-:W-:-:S04]  /*1460*/  IMAD R15, R33, c[0x0][0x1c0], R32 ;  /* 0x00007000210f7a24 */ /* 0x000fc800078e0220 */
[----:B------:R-:W-:Y:S02]  /*1470*/  IMAD R15, R15, c[0x0][0x224], RZ ;  /* 0x000089000f0f7a24 */ /* 0x000fe400078e02ff */
.L_x_353:
[----:B------:R-:W2:Y:S01]  /*1480*/  LDL R37, [R1+0x4] ;  /* 0x0000040001257983 */ /* 0x000ea20000100800 */
[----:B------:R-:W-:Y:S01]  /*1490*/  IMAD R30, R30, c[0x0][0x1c0], RZ ;  /* 0x000070001e1e7a24 */ /* 0x000fe200078e02ff */
[----:B------:R-:W-:Y:S01]  /*14a0*/  IADD3 R2, P0, R246, R9, RZ ;  /* 0x00000009f6027210 */ /* 0x000fe20007f1e0ff */
[----:B------:R-:W-:Y:S01]  /*14b0*/  IMAD R0, R16, c[0x0][0x370], RZ ;  /* 0x0000dc0010007a24 */ /* 0x000fe200078e02ff */
[----:B------:R-:W1:Y:S01]  /*14c0*/  S2R R35, SR_TID.X ;  /* 0x0000000000237919 */ /* 0x000e620000002100 */
[----:B------:R-:W-:Y:S01]  /*14d0*/  IMAD.SHL.U32 R4, R30, 0x40, RZ ;  /* 0x000000401e047824 */ /* 0x000fe200078e00ff */
[----:B------:R-:W-:Y:S01]  /*14e0*/  SHF.R.S32.HI R33, RZ, 0x1f, R228 ;  /* 0x0000001fff217819 */ /* 0x000fe200000114e4 */
[----:B------:R-:W-:Y:S01]  /*14f0*/  IMAD.X R3, R247, 0x1, R12, P0 ;  /* 0x00000001f7037824 */ /* 0x000fe200000e060c */
[----:B------:R-:W3:Y:S01]  /*1500*/  S2R R36, SR_TID.X ;  /* 0x0000000000247919 */ /* 0x000ee20000002100 */
[C---:B------:R-:W-:Y:S01]  /*1510*/  IMAD R5, R11.reuse, c[0x0][0x374], R0 ;  /* 0x0000dd000b057a24 */ /* 0x040fe200078e0200 */
[----:B------:R-:W-:Y:S01]  /*1520*/  IADD3 R6, P1, P0, R6, R4, R23 ;  /* 0x0000000406067210 */ /* 0x000fe2000783e017 */
[----:B------:R-:W-:Y:S01]  /*1530*/  IMAD.WIDE.U32 R2, R11, c[0x0][0x370], R2 ;  /* 0x0000dc000b027a25 */ /* 0x000fe200078e0002 */
[----:B------:R-:W-:Y:S01]  /*1540*/  SHF.R.S32.HI R4, RZ, 0x1f, R4 ;  /* 0x0000001fff047819 */ /* 0x000fe20000011404 */
[----:B------:R-:W-:Y:S01]  /*1550*/  BSSY B1, `(.L_x_349) ;  /* 0x00005a8000017945 */ /* 0x000fe20003800000 */
[----:B------:R-:W-:-:S02]  /*1560*/  IADD3 R0, P2, R228, R11, RZ ;  /* 0x0000000be4007210 */ /* 0x000fc40007f5e0ff */
[----:B------:R-:W-:Y:S01]  /*1570*/  IADD3.X R7, R8, R4, R31, P1, P0 ;  /* 0x0000000408077210 */ /* 0x000fe20000fe041f */
[----:B------:R-:W-:Y:S01]  /*1580*/  IMAD R8, R34, c[0x0][0x378], RZ ;  /* 0x0000de0022087a24 */ /* 0x000fe200078e02ff */
[----:B------:R-:W-:Y:S01]  /*1590*/  IADD3 R3, R3, R5, RZ ;  /* 0x0000000503037210 */ /* 0x000fe20007ffe0ff */
[----:B------:R-:W-:Y:S01]  /*15a0*/  IMAD.X R4, R33, 0x1, R16, P2 ;  /* 0x0000000121047824 */ /* 0x000fe200010e0610 */
[----:B------:R-:W-:Y:S01]  /*15b0*/  IADD3 R9, P1, P0, R22, R6, R18 ;  /* 0x0000000616097210 */ /* 0x000fe2000783e012 */
[----:B------:R-:W-:Y:S01]  /*15c0*/  IMAD R8, R32, c[0x0][0x37c], R8 ;  /* 0x0000df0020087a24 */ /* 0x000fe200078e0208 */
[----:B------:R-:W-:Y:S01]  /*15d0*/  ISETP.GE.AND P2, PT, R20, 0x1, PT ;  /* 0x000000011400780c */ /* 0x000fe20003f46270 */
[----:B------:R-:W-:Y:S01]  /*15e0*/  IMAD R12, R4, c[0x0][0x190], RZ ;  /* 0x00006400040c7a24 */ /* 0x000fe200078e02ff */
[----:B------:R-:W-:Y:S01]  /*15f0*/  IADD3.X R7, R17, R7, R13, P1, P0 ;  /* 0x0000000711077210 */ /* 0x000fe20000fe040d */
[----:B------:R-:W-:Y:S01]  /*1600*/  IMAD.WIDE.U32 R4, R0, c[0x0][0x190], R246 ;  /* 0x0000640000047a25 */ /* 0x000fe200078e00f6 */
[----:B------:R-:W-:-:S02]  /*1610*/  IADD3 R14, R11, R14, RZ ;  /* 0x0000000e0b0e7210 */ /* 0x000fc40007ffe0ff */
[----:B-1----:R-:W-:Y:S01]  /*1620*/  SHF.R.S32.HI R35, RZ, 0x1f, R35 ;  /* 0x0000001fff237819 */ /* 0x002fe20000011423 */
[----:B------:R-:W-:Y:S01]  /*1630*/  IMAD.WIDE.U32 R2, R32, c[0x0][0x378], R2 ;  /* 0x0000de0020027a25 */ /* 0x000fe200078e0002 */
[----:B------:R-:W-:Y:S02]  /*1640*/  IADD3 R4, P1, R29, R4, RZ ;  /* 0x000000041d047210 */ /* 0x000fe40007f3e0ff */
[----:B---3--:R-:W-:Y:S01]  /*1650*/  LEA.HI R35, R35, R36, RZ, 0x5 ;  /* 0x0000002423237211 */ /* 0x008fe200078f28ff */
[----:B------:R-:W-:Y:S02]  /*1660*/  IMAD R12, R0, c[0x0][0x194], R12 ;  /* 0x00006500000c7a24 */ /* 0x000fe400078e020c */
[----:B------:R-:W-:Y:S01]  /*1670*/  IMAD.IADD R3, R3, 0x1, R8 ;  /* 0x0000000103037824 */ /* 0x000fe200078e0208 */
[----:B------:R-:W-:Y:S01]  /*1680*/  SHF.R.S32.HI R35, RZ, 0x5, R35 ;  /* 0x00000005ff237819 */ /* 0x000fe20000011423 */
[----:B------:R-:W-:Y:S01]  /*1690*/  IMAD.IADD R11, R11, 0x1, R15 ;  /* 0x000000010b0b7824 */ /* 0x000fe200078e020f */
[----:B------:R-:W-:Y:S01]  /*16a0*/  IADD3.X R5, R21, R5, R12, P1, !PT ;  /* 0x0000000515057210 */ /* 0x000fe20000ffe40c */
[----:B------:R-:W-:-:S04]  /*16b0*/  IMAD.WIDE.U32 R2, R228, c[0x0][0x370], R2 ;  /* 0x0000dc00e4027a25 */ /* 0x000fc800078e0002 */
[----:B------:R-:W-:-:S04]  /*16c0*/  IMAD.WIDE.U32 R4, R32, c[0x0][0x1a8], R4 ;  /* 0x00006a0020047a25 */ /* 0x000fc800078e0004 */
[----:B--2---:R-:W-:Y:S01]  /*16d0*/  IMAD R6, R35, R30, R37 ;  /* 0x0000001e23067224 */ /* 0x004fe200078e0225 */
[----:B------:R-:W-:-:S04]  /*16e0*/  MOV R30, 0x4 ;  /* 0x00000004001e7802 */ /* 0x000fc80000000f00 */
[----:B------:R-:W-:Y:S01]  /*16f0*/  IADD3 R0, P0, R6, R9, RZ ;  /* 0x0000000906007210 */ /* 0x000fe20007f1e0ff */
[----:B------:R-:W-:-:S03]  /*1700*/  IMAD.WIDE R22, R14, R30, c[0x0][0x200] ;  /* 0x000080000e167625 */ /* 0x000fc600078e021e */
[----:B------:R-:W-:Y:S01]  /*1710*/  LEA.HI.X.SX32 R8, R6, R7, 0x1, P0 ;  /* 0x0000000706087211 */ /* 0x000fe200000f0eff */
[----:B------:R-:W-:Y:S01]  /*1720*/  IMAD R7, R34, c[0x0][0x1a8], RZ ;  /* 0x00006a0022077a24 */ /* 0x000fe200078e02ff */
[----:B------:R-:W-:Y:S01]  /*1730*/  LEA R188, P0, R0, c[0x0][0x350], 0x2 ;  /* 0x0000d40000bc7a11 */ /* 0x000fe200078010ff */
[----:B------:R-:W-:Y:S02]  /*1740*/  IMAD R6, R33, c[0x0][0x370], RZ ;  /* 0x0000dc0021067a24 */ /* 0x000fe400078e02ff */
[----:B------:R-:W-:Y:S01]  /*1750*/  IMAD R7, R32, c[0x0][0x1ac], R7 ;  /* 0x00006b0020077a24 */ /* 0x000fe200078e0207 */
[----:B------:R-:W-:Y:S01]  /*1760*/  LEA.HI.X R189, R0, c[0x0][0x354], R8, 0x2, P0 ;  /* 0x0000d50000bd7a11 */ /* 0x000fe200000f1408 */
[----:B------:R-:W-:Y:S01]  /*1770*/  IMAD R6, R228, c[0x0][0x374], R6 ;  /* 0x0000dd00e4067a24 */ /* 0x000fe200078e0206 */
[----:B------:R-:W-:Y:S01]  /*1780*/  LEA R8, P1, R4, c[0x0][0x160], 0x1 ;  /* 0x0000580004087a11 */ /* 0x000fe200078208ff */
[----:B------:R-:W-:Y:S01]  /*1790*/  IMAD.WIDE R30, R11, R30, c[0x0][0x3c8] ;  /* 0x0000f2000b1e7625 */ /* 0x000fe200078e021e */
[----:B------:R-:W-:-:S03]  /*17a0*/  IADD3 R7, R5, R7, RZ ;  /* 0x0000000705077210 */ /* 0x000fc60007ffe0ff */
[----:B------:R-:W-:Y:S01]  /*17b0*/  IMAD.IADD R0, R3, 0x1, R6 ;  /* 0x0000000103007824 */ /* 0x000fe200078e0206 */
[----:B------:R-:W-:Y:S02]  /*17c0*/  LEA R6, P0, R2, c[0x0][0x330], 0x1 ;  /* 0x0000cc0002067a11 */ /* 0x000fe400078008ff */
[----:B------:R-:W-:Y:S02]  /*17d0*/  LEA.HI.X R9, R4, c[0x0][0x164], R7, 0x1, P1 ;  /* 0x0000590004097a11 */ /* 0x000fe400008f0c07 */
[----:B------:R-:W-:Y:S02]  /*17e0*/  LEA.HI.X R7, R2, c[0x0][0x334], R0, 0x1, P0 ;  /* 0x0000cd0002077a11 */ /* 0x000fe400000f0c00 */
[----:B------:R-:W-:Y:S01]  /*17f0*/  LEA.HI.SX32 R0, R26, 0xffffffff, 0x1a ;  /* 0xffffffff1a007811 */ /* 0x000fe200078fd2ff */
[----:B------:R-:W-:Y:S05]  /*1800*/  @!P2 BRA `(.L_x_354) ;  /* 0x000050800000a947 */ /* 0x000fea0003800000 */
[----:B------:R-:W2:Y:S04]  /*1810*/  LDL R32, [R1+0x8] ;  /* 0x0000080001207983 */ /* 0x000ea80000100800 */
[----:B------:R-:W2:Y:S01]  /*1820*/  LDL R29, [R1+0x14] ;  /* 0x00001400011d7983 */ /* 0x000ea20000100800 */
[----:B------:R-:W-:Y:S01]  /*1830*/  IMAD.MOV.U32 R198, RZ, RZ, R0 ;  /* 0x000000ffffc67224 */ /* 0x000fe200078e0000 */
[----:B------:R-:W-:Y:S01]  /*1840*/  IADD3 R2, R228, 0x20, RZ ;  /* 0x00000020e4027810 */ /* 0x000fe20007ffe0ff */
[----:B------:R-:W-:Y:S01]  /*1850*/  IMAD R0, R229, -0x40, R191 ;  /* 0xffffffc0e5007824 */ /* 0x000fe200078e02bf */
[----:B------:R-:W-:Y:S01]  /*1860*/  MOV R195, R7 ;  /* 0x0000000700c37202 */ /* 0x000fe20000000f00 */
[----:B------:R-:W-:Y:S01]  /*1870*/  IMAD R20, R198, -0x40, R20 ;  /* 0xffffffc0c6147824 */ /* 0x000fe200078e0214 */
[----:B------:R-:W-:Y:S01]  /*1880*/  MOV R193, R9 ;  /* 0x0000000900c17202 */ /* 0x000fe20000000f00 */
[----:B------:R-:W-:Y:S01]  /*1890*/  IMAD.MOV.U32 R180, RZ, RZ, 0x40 ;  /* 0x00000040ffb47424 */ /* 0x000fe200078e00ff */
[C---:B------:R-:W-:Y:S01]  /*18a0*/  ISETP.GE.AND P1, PT, R2.reuse, R0, PT ;  /* 0x000000000200720c */ /* 0x040fe20003f26270 */
[----:B------:R-:W-:Y:S01]  /*18b0*/  IMAD.MOV.U32 R194, RZ, RZ, R6 ;  /* 0x000000ffffc27224 */ /* 0x000fe200078e0006 */
[----:B------:R-:W-:Y:S01]  /*18c0*/  ISETP.GE.AND P3, PT, R2, R20, PT ;  /* 0x000000140200720c */ /* 0x000fe20003f66270 */
[----:B------:R-:W-:Y:S01]  /*18d0*/  IMAD R6, R245, c[0x0][0x198], RZ ;  /* 0x00006600f5067a24 */ /* 0x000fe200078e02ff */
[----:B------:R-:W-:Y:S01]  /*18e0*/  ISETP.GE.AND P2, PT, R228, R0, PT ;  /* 0x00000000e400720c */ /* 0x000fe20003f46270 */
[----:B------:R-:W-:Y:S01]  /*18f0*/  IMAD.WIDE.U32 R2, R237, c[0x0][0x198], R246 ;  /* 0x00006600ed027a25 */ /* 0x000fe200078e00f6 */
[----:B------:R-:W3:Y:S01]  /*1900*/  LDL R21, [R1] ;  /* 0x0000000001157983 */ /* 0x000ee20000100800 */
[----:B------:R-:W-:-:S02]  /*1910*/  LEA.HI R16, R198, R198, RZ, 0x1 ;  /* 0x000000c6c6107211 */ /* 0x000fc400078f08ff */
[----:B------:R-:W-:Y:S01]  /*1920*/  IMAD.WIDE.U32 R12, R180, c[0x0][0x370], RZ ;  /* 0x0000dc00b40c7a25 */ /* 0x000fe200078e00ff */
[----:B------:R-:W-:Y:S01]  /*1930*/  IADD3 R2, P4, R27, R2, RZ ;  /* 0x000000021b027210 */ /* 0x000fe20007f9e0ff */
[----:B------:R-:W-:Y:S02]  /*1940*/  @P6 BAR.SYNC.DEFER_BLOCKING 0x0 ;  /* 0x0000000000006b1d */ /* 0x000fe40000010000 */
[----:B------:R-:W-:Y:S02]  /*1950*/  IMAD.WIDE.U32 R4, R237, c[0x0][0x1a0], R246 ;  /* 0x00006800ed047a25 */ /* 0x000fe400078e00f6 */
[----:B------:R-:W-:Y:S02]  /*1960*/  @!P3 IADD3 R14, P5, R194, R12, RZ ;  /* 0x0000000cc20eb210 */ /* 0x000fe40007fbe0ff */
[----:B------:R-:W-:Y:S01]  /*1970*/  IMAD R7, R245, c[0x0][0x1a0], RZ ;  /* 0x00006800f5077a24 */ /* 0x000fe200078e02ff */
[----:B------:R-:W-:Y:S01]  /*1980*/  IADD3 R4, P0, R24, R4, RZ ;  /* 0x0000000418047210 */ /* 0x000fe20007f1e0ff */
[----:B------:R-:W-:Y:S01]  /*1990*/  IMAD R6, R237, c[0x0][0x19c], R6 ;  /* 0x00006700ed067a24 */ /* 0x000fe200078e0206 */
[----:B------:R-:W4:Y:S01]  /*19a0*/  LDL R24, [R1+0x10] ;  /* 0x0000100001187983 */ /* 0x000f220000100800 */
[----:B------:R-:W-:-:S02]  /*19b0*/  IMAD R11, R180, c[0x0][0x374], RZ ;  /* 0x0000dd00b40b7a24 */ /* 0x000fc400078e02ff */
[----:B------:R-:W-:Y:S01]  /*19c0*/  IMAD R7, R237, c[0x0][0x1a4], R7 ;  /* 0x00006900ed077a24 */ /* 0x000fe200078e0207 */
[----:B------:R-:W-:Y:S01]  /*19d0*/  IADD3.X R3, R28, R3, R6, P4, !PT ;  /* 0x000000031c037210 */ /* 0x000fe200027fe406 */
[----:B------:R-:W-:Y:S01]  /*19e0*/  IMAD R0, R19, c[0x0][0x1b0], RZ ;  /* 0x00006c0013007a24 */ /* 0x000fe200078e02ff */
[----:B------:R-:W-:Y:S01]  /*19f0*/  @!P3 IADD3.X R15, R195, R13, R11, P5, !PT ;  /* 0x0000000dc30fb210 */ /* 0x000fe20002ffe40b */
[----:B------:R-:W-:Y:S01]  /*1a00*/  IMAD.MOV.U32 R192, RZ, RZ, R8 ;  /* 0x000000ffffc07224 */ /* 0x000fe200078e0008 */
[----:B------:R-:W-:Y:S01]  /*1a10*/  IADD3.X R5, R25, R5, R7, P0, !PT ;  /* 0x0000000519057210 */ /* 0x000fe200007fe407 */
[----:B------:R-:W-:-:S04]  /*1a20*/  IMAD.WIDE.U32 R12, R180, c[0x0][0x190], RZ ;  /* 0x00006400b40c7a25 */ /* 0x000fc800078e00ff */
[----:B------:R-:W-:Y:S01]  /*1a30*/  IMAD R7, R10, c[0x0][0x1b4], R0 ;  /* 0x00006d000a077a24 */ /* 0x000fe200078e0200 */
[----:B------:R-:W-:Y:S01]  /*1a40*/  @!P3 IADD3 R12, P4, R192, R12, RZ ;  /* 0x0000000cc00cb210 */ /* 0x000fe20007f9e0ff */
[----:B------:R-:W-:Y:S01]  /*1a50*/  IMAD.WIDE.U32 R2, R10, c[0x0][0x1b0], R2 ;  /* 0x00006c000a027a25 */ /* 0x000fe200078e0002 */
[----:B------:R-:W-:-:S03]  /*1a60*/  @!P1 IADD3 R0, P0, R228, 0x20, RZ ;  /* 0x00000020e4009810 */ /* 0x000fc60007f1e0ff */
[----:B------:R-:W-:Y:S02]  /*1a70*/  IMAD R9, R180, c[0x0][0x194], RZ ;  /* 0x00006500b4097a24 */ /* 0x000fe400078e02ff */
[----:B------:R-:W-:Y:S02]  /*1a80*/  IMAD R8, R19, c[0x0][0x1b8], RZ ;  /* 0x00006e0013087a24 */ /* 0x000fe400078e02ff */
[----:B------:R-:W-:Y:S01]  /*1a90*/  @!P2 IMAD R6, R33, c[0x0][0x198], RZ ;  /* 0x000066002106aa24 */ /* 0x000fe200078e02ff */
[----:B------:R-:W-:Y:S01]  /*1aa0*/  @!P3 IADD3.X R13, R193, R13, R9, P4, !PT ;  /* 0x0000000dc10db210 */ /* 0x000fe200027fe409 */
[----:B------:R-:W-:Y:S01]  /*1ab0*/  IMAD.IADD R3, R3, 0x1, R7 ;  /* 0x0000000103037824 */ /* 0x000fe200078e0207 */
[----:B------:R-:W-:Y:S01]  /*1ac0*/  ISETP.GE.AND P4, PT, R228, R20, PT ;  /* 0x00000014e400720c */ /* 0x000fe20003f86270 */
[----:B------:R-:W-:Y:S02]  /*1ad0*/  IMAD R18, R10, c[0x0][0x1bc], R8 ;  /* 0x00006f000a127a24 */ /* 0x000fe400078e0208 */
[----:B------:R-:W-:-:S02]  /*1ae0*/  @!P2 IMAD R9, R228, c[0x0][0x19c], R6 ;  /* 0x00006700e409aa24 */ /* 0x000fc400078e0206 */
[----:B------:R-:W-:Y:S02]  /*1af0*/  @!P1 IMAD.X R8, RZ, RZ, R33, P0 ;  /* 0x000000ffff089224 */ /* 0x000fe400000e0621 */
[----:B------:R-:W-:-:S04]  /*1b00*/  @!P2 IMAD.WIDE.U32 R6, R228, c[0x0][0x198], R2 ;  /* 0x00006600e406aa25 */ /* 0x000fc800078e0002 */
[----:B------:R-:W-:Y:S01]  /*1b10*/  IMAD.WIDE.U32 R10, R10, c[0x0][0x1b8], R4 ;  /* 0x00006e000a0a7a25 */ /* 0x000fe200078e0004 */
[----:B------:R-:W-:-:S03]  /*1b20*/  @!P2 IADD3 R7, R7, R9, RZ ;  /* 0x000000090707a210 */ /* 0x000fc60007ffe0ff */
[----:B------:R-:W-:Y:S01]  /*1b30*/  @!P1 IMAD R4, R8, c[0x0][0x198], RZ ;  /* 0x0000660008049a24 */ /* 0x000fe200078e02ff */
[----:B------:R-:W-:Y:S01]  /*1b40*/  @!P2 LEA R8, P0, R6, c[0x0][0x168], 0x1 ;  /* 0x00005a000608aa11 */ /* 0x000fe200078008ff */
[----:B------:R-:W-:Y:S02]  /*1b50*/  IMAD.MOV.U32 R208, RZ, RZ, R22 ;  /* 0x000000ffffd07224 */ /* 0x000fe400078e0016 */
[----:B------:R-:W-:Y:S01]  /*1b60*/  @!P1 IMAD R17, R0, c[0x0][0x19c], R4 ;  /* 0x0000670000119a24 */ /* 0x000fe200078e0204 */
[----:B------:R-:W-:Y:S01]  /*1b70*/  @!P2 LEA.HI.X R9, R6, c[0x0][0x16c], R7, 0x1, P0 ;  /* 0x00005b000609aa11 */ /* 0x000fe200000f0c07 */
[----:B------:R-:W-:Y:S01]  /*1b80*/  @!P1 IMAD.WIDE.U32 R4, R0, c[0x0][0x198], R2 ;  /* 0x0000660000049a25 */ /* 0x000fe200078e0002 */
[----:B------:R-:W-:Y:S02]  /*1b90*/  @!P1 IADD3 R0, P0, R228, 0x20, RZ ;  /* 0x00000020e4009810 */ /* 0x000fe40007f1e0ff */
[----:B------:R-:W-:Y:S01]  /*1ba0*/  LOP3.LUT R2, R16, 0xfffffffe, RZ, 0xc0, !PT ;  /* 0xfffffffe10027812 */ /* 0x000fe200078ec0ff */
[----:B------:R-:W-:Y:S01]  /*1bb0*/  @!P2 IMAD R6, R33, c[0x0][0x1a0], RZ ;  /* 0x000068002106aa24 */ /* 0x000fe200078e02ff */
[----:B------:R-:W-:Y:S01]  /*1bc0*/  IADD3 R3, R11, R18, RZ ;  /* 0x000000120b037210 */ /* 0x000fe20007ffe0ff */
[----:B------:R-:W-:-:S02]  /*1bd0*/  @!P1 IMAD.X R11, RZ, RZ, R33, P0 ;  /* 0x000000ffff0b9224 */ /* 0x000fc400000e0621 */
[----:B------:R-:W-:Y:S01]  /*1be0*/  @!P2 IMAD R18, R228, c[0x0][0x1a4], R6 ;  /* 0x00006900e412aa24 */ /* 0x000fe200078e0206 */
[----:B------:R-:W-:Y:S01]  /*1bf0*/  @!P1 LEA R6, P0, R4, c[0x0][0x168], 0x1 ;  /* 0x00005a0004069a11 */ /* 0x000fe200078008ff */
[----:B------:R-:W-:Y:S02]  /*1c00*/  @!P1 IMAD.IADD R5, R5, 0x1, R17 ;  /* 0x0000000105059824 */ /* 0x000fe400078e0211 */
[----:B------:R-:W-:-:S03]  /*1c10*/  IMAD.IADD R19, R198, 0x1, -R2 ;  /* 0x00000001c6137824 */ /* 0x000fc600078e0a02 */
[----:B------:R-:W-:Y:S02]  /*1c20*/  @!P1 LEA.HI.X R7, R4, c[0x0][0x16c], R5, 0x1, P0 ;  /* 0x00005b0004079a11 */ /* 0x000fe400000f0c05 */
[----:B------:R-:W-:Y:S01]  /*1c30*/  ISETP.NE.AND P0, PT, R19, 0x1, PT ;  /* 0x000000011300780c */ /* 0x000fe20003f05270 */
[----:B------:R1:W-:Y:S04]  /*1c40*/  @P4 STS.128 [R196+0xc000], RZ ;  /* 0x00c000ffc4004388 */ /* 0x0003e80000000c00 */
[----:B------:R1:W-:Y:S04]  /*1c50*/  @P4 STS.128 [R196+0xe000], RZ ;  /* 0x00e000ffc4004388 */ /* 0x0003e80000000c00 */
[----:B------:R1:W-:Y:S04]  /*1c60*/  @P4 STS.128 [R196+0x10000], RZ ;  /* 0x010000ffc4004388 */ /* 0x0003e80000000c00 */
[----:B------:R-:W-:Y:S01]  /*1c70*/  @!PT LDS RZ, [RZ] ;  /* 0x00000000fffff984 */ /* 0x000fe20000000800 */
[----:B------:R-:W-:Y:S01]  /*1c80*/  @!PT LDS RZ, [RZ] ;  /* 0x00000000fffff984 */ /* 0x000fe20000000800 */
[----:B------:R-:W-:Y:S01]  /*1c90*/  @!PT LDS RZ, [RZ] ;  /* 0x00000000fffff984 */ /* 0x000fe20000000800 */
[----:B------:R1:W-:Y:S04]  /*1ca0*/  @!P4 LDGSTS.E.BYPASS.LTC128B.128 [R196+0xc000], [R194.64] ;  /* 0x0c000000c2c4cfae */ /* 0x0003e8000b901d46 */
[----:B------:R1:W-:Y:S04]  /*1cb0*/  @!P4 LDGSTS.E.BYPASS.LTC128B.128 [R196+0xe000], [R194.64+0x80] ;  /* 0x0e000080c2c4cfae */ /* 0x0003e8000b901d46 */
[----:B------:R1:W-:Y:S04]  /*1cc0*/  @!P4 LDGSTS.E.BYPASS.LTC128B.128 [R196+0x10000], [R194.64+0x100] ;  /* 0x10000100c2c4cfae */ /* 0x0003e8000b901d46 */
        /* <DEDUP_REMOVED lines=8> */
[----:B------:R1:W-:Y:S01]  /*1d50*/  @!P3 LDGSTS.E.BYPASS.LTC128B.128 [R196+0x11000], [R14.64+0x100] ;  /* 0x110001000ec4bfae */ /* 0x0003e2000b901d46 */
[----:B--2---:R-:W-:-:S05]  /*1d60*/  SEL R190, R29, R32, !P0 ;  /* 0x000000201dbe7207 */ /* 0x004fca0004000000 */
[----:B------:R-:W-:-:S05]  /*1d70*/  IMAD.SHL.U32 R190, R190, 0x2, RZ ;  /* 0x00000002bebe7824 */ /* 0x000fca00078e00ff */
[----:B------:R1:W-:Y:S04]  /*1d80*/  @P4 STS [R190], RZ ;  /* 0x000000ffbe004388 */ /* 0x0003e80000000800 */
[----:B------:R1:W-:Y:S04]  /*1d90*/  @P4 STS [R190+0x4], RZ ;  /* 0x000004ffbe004388 */ /* 0x0003e80000000800 */
        /* <DEDUP_REMOVED lines=10> */
[----:B------:R-:W-:Y:S01]  /*1e40*/  @!PT LDS RZ, [RZ] ;  /* 0x00000000fffff984 */ /* 0x000fe20000000800 */
[----:B------:R-:W-:Y:S01]  /*1e50*/  @!PT LDS RZ, [RZ] ;  /* 0x00000000fffff984 */ /* 0x000fe20000000800 */
[----:B------:R-:W-:Y:S01]  /*1e60*/  @!PT LDS RZ, [RZ] ;  /* 0x00000000fffff984 */ /* 0x000fe20000000800 */
[----:B------:R1:W-:Y:S04]  /*1e70*/  @!P4 LDGSTS.E.BYPASS.LTC128B.128 [R190], [R192.64] ;  /* 0x00000000c0becfae */ /* 0x0003e8000b901d46 */
[----:B------:R1:W-:Y:S04]  /*1e80*/  @!P4 LDGSTS.E.BYPASS.LTC128B.128 [R190+0x2000], [R192.64+0x80] ;  /* 0x02000080c0becfae */ /* 0x0003e8000b901d46 */
[----:B------:R1:W-:Y:S04]  /*1e90*/  @!P4 LDGSTS.E.BYPASS.LTC128B.128 [R190+0x4000], [R192.64+0x100] ;  /* 0x04000100c0becfae */ /* 0x0003e8000b901d46 */
        /* <DEDUP_REMOVED lines=27> */
[----:B--2---:R-:W2:Y:S01]  /*2050*/  LDL R8, [R1+0xc] ;  /* 0x00000c0001087983 */ /* 0x004ea20000100800 */
[----:B------:R-:W-:-:S05]  /*2060*/  @!P2 MOV R2, R10 ;  /* 0x0000000a0002a202 */ /* 0x000fca0000000f00 */
[----:B------:R-:W-:-:S04]  /*2070*/  @!P2 IMAD.WIDE.U32 R16, R228, c[0x0][0x1a0], R2 ;  /* 0x00006800e410aa25 */ /* 0x000fc800078e0002 */
[----:B------:R-:W-:Y:S01]  /*2080*/  @!P1 IMAD R2, R11, c[0x0][0x1a0], RZ ;  /* 0x000068000b029a24 */ /* 0x000fe200078e02ff */
[----:B------:R-:W-:Y:S01]  /*2090*/  @!P1 MOV R11, R3 ;  /* 0x00000003000b9202 */ /* 0x000fe20000000f00 */
[----:B------:R-:W-:Y:S01]  /*20a0*/  @!P2 IMAD.IADD R18, R17, 0x1, R18 ;  /* 0x000000011112a824 */ /* 0x000fe200078e0212 */
[----:B------:R-:W-:Y:S01]  /*20b0*/  @!P2 LEA R4, P5, R16, c[0x0][0x170], 0x1 ;  /* 0x00005c001004aa11 */ /* 0x000fe200078a08ff */
[C---:B------:R-:W-:Y:S02]  /*20c0*/  @!P1 IMAD R2, R0.reuse, c[0x0][0x1a4], R2 ;  /* 0x0000690000029a24 */ /* 0x040fe400078e0202 */
[----:B------:R-:W-:Y:S01]  /*20d0*/  @!P1 IMAD.WIDE.U32 R10, R0, c[0x0][0x1a0], R10 ;  /* 0x00006800000a9a25 */ /* 0x000fe200078e000a */
[----:B------:R-:W-:Y:S01]  /*20e0*/  @!P2 LEA.HI.X R5, R16, c[0x0][0x174], R18, 0x1, P5 ;  /* 0x00005d001005aa11 */ /* 0x000fe200028f0c12 */
[----:B------:R1:W-:Y:S01]  /*20f0*/  @P1 STS.128 [R196+0x13000], RZ ;  /* 0x013000ffc4001388 */ /* 0x0003e20000000c00 */
[----:B---3--:R-:W-:Y:S01]  /*2100*/  SHF.L.U32 R219, R21, 0x2, RZ ;  /* 0x0000000215db7819 */ /* 0x008fe200000006ff */
[----:B------:R-:W-:Y:S01]  /*2110*/  @!P1 IMAD.IADD R0, R11, 0x1, R2 ;  /* 0x000000010b009824 */ /* 0x000fe200078e0202 */
[----:B------:R-:W-:Y:S01]  /*2120*/  @!P1 LEA R2, P5, R10, c[0x0][0x170], 0x1 ;  /* 0x00005c000a029a11 */ /* 0x000fe200078a08ff */
[----:B------:R1:W-:Y:S01]  /*2130*/  @P1 STS.128 [R196+0x15000], RZ ;  /* 0x015000ffc4001388 */ /* 0x0003e20000000c00 */
[----:B------:R-:W-:-:S03]  /*2140*/  IMAD.MOV.U32 R207, RZ, RZ, R23 ;  /* 0x000000ffffcf7224 */ /* 0x000fc600078e0017 */
[----:B------:R1:W-:Y:S01]  /*2150*/  @P1 STS.128 [R196+0x17000], RZ ;  /* 0x017000ffc4001388 */ /* 0x0003e20000000c00 */
[----:B------:R-:W-:-:S03]  /*2160*/  @!P1 LEA.HI.X R3, R10, c[0x0][0x174], R0, 0x1, P5 ;  /* 0x00005d000a039a11 */ /* 0x000fc600028f0c00 */
[----:B------:R-:W-:Y:S01]  /*2170*/  @!PT LDS RZ, [RZ] ;  /* 0x00000000fffff984 */ /* 0x000fe20000000800 */
[----:B------:R-:W-:Y:S01]  /*2180*/  @!PT LDS RZ, [RZ] ;  /* 0x00000000fffff984 */ /* 0x000fe20000000800 */
[----:B------:R-:W-:Y:S01]  /*2190*/  @!PT LDS RZ, [RZ] ;  /* 0x00000000fffff984 */ /* 0x000fe20000000800 */
[----:B------:R3:W-:Y:S01]  /*21a0*/  @!P1 LDGSTS.E.BYPASS.LTC128B.128 [R196+0x13000], [R6.64] ;  /* 0x1300000006c49fae */ /* 0x0007e2000b901d46 */
[----:B------:R-:W-:-:S03]  /*21b0*/  IADD3 R0, R237, 0x40, RZ ;  /* 0x00000040ed007810 */ /* 0x000fc60007ffe0ff */
[----:B------:R3:W-:Y:S04]  /*21c0*/  @!P1 LDGSTS.E.BYPASS.LTC128B.128 [R196+0x15000], [R6.64+0x80] ;  /* 0x1500008006c49fae */ /* 0x0007e8000b901d46 */
[----:B------:R3:W-:Y:S01]  /*21d0*/  @!P1 LDGSTS.E.BYPASS.LTC128B.128 [R196+0x17000], [R6.64+0x100] ;  /* 0x1700010006c49fae */ /* 0x0007e2000b901d46 */
[----:B------:R-:W-:Y:S02]  /*21e0*/  ISETP.GE.AND P6, PT, R21, R20, PT ;  /* 0x000000141500720c */ /* 0x000fe40003fc6270 */
[----:B---3--:R-:W-:-:S04]  /*21f0*/  IADD3 R6, P3, R219, R208, RZ ;  /* 0x000000d0db067210 */ /* 0x008fc80007f7e0ff */
[----:B------:R-:W-:Y:S02]  /*2200*/  IADD3.X R7, R226, R207, RZ, P3, !PT ;  /* 0x000000cfe2077210 */ /* 0x000fe40001ffe4ff */
[----:B------:R-:W-:Y:S02]  /*2210*/  ISETP.GE.AND P3, PT, R0, R191, PT ;  /* 0x000000bf0000720c */ /* 0x000fe40003f66270 */
[----:B------:R-:W-:-:S04]  /*2220*/  IADD3 R0, R187, 0x3000, RZ ;  /* 0x00003000bb007810 */ /* 0x000fc80007ffe0ff */
[----:B------:R-:W-:-:S04]  /*2230*/  SEL R0, R0, R187, !P0 ;  /* 0x000000bb00007207 */ /* 0x000fc80004000000 */
[----:B------:R-:W-:Y:S02]  /*2240*/  SHF.L.U32 R175, R0, 0x1, RZ ;  /* 0x0000000100af7819 */ /* 0x000fe400000006ff */
[----:B------:R-:W-:-:S05]  /*2250*/  MOV R0, c[0x0][0x22c] ;  /* 0x00008b0000007a02 */ /* 0x000fca0000000f00 */
[----:B------:R-:W-:Y:S01]  /*2260*/  IMAD R0, R0, c[0x0][0x1c0], RZ ;  /* 0x0000700000007a24 */ /* 0x000fe200078e02ff */
[----:B----4-:R-:W-:Y:S01]  /*2270*/  ISETP.GE.AND P4, PT, R24, R20, PT ;  /* 0x000000141800720c */ /* 0x010fe20003f86270 */
[----:B------:R1:W-:Y:S02]  /*2280*/  @P2 STS.128 [R196+0x18000], RZ ;  /* 0x018000ffc4002388 */ /* 0x0003e40000000c00 */
[C---:B------:R-:W-:Y:S02]  /*2290*/  IMAD.SHL.U32 R225, R0.reuse, 0x10, RZ ;  /* 0x0000001000e17824 */ /* 0x040fe400078e00ff */
[----:B------:R1:W-:Y:S01]  /*22a0*/  @P2 STS.128 [R196+0x1a000], RZ ;  /* 0x01a000ffc4002388 */ /* 0x0003e20000000c00 */
[----:B------:R-:W-:-:S03]  /*22b0*/  SHF.L.U32 R197, R0, 0x3, RZ ;  /* 0x0000000300c57819 */ /* 0x000fc600000006ff */
[----:B------:R1:W-:Y:S01]  /*22c0*/  @P2 STS.128 [R196+0x1c000], RZ ;  /* 0x01c000ffc4002388 */ /* 0x0003e20000000c00 */
[----:B------:R-:W-:-:S03]  /*22d0*/  IADD3 R242, R225, 0x40, RZ ;  /* 0x00000040e1f27810 */ /* 0x000fc60007ffe0ff */
[----:B------:R-:W-:Y:S01]  /*22e0*/  @!PT LDS RZ, [RZ] ;  /* 0x00000000fffff984 */ /* 0x000fe20000000800 */
[----:B------:R-:W-:Y:S01]  /*22f0*/  @!PT LDS RZ, [RZ] ;  /* 0x00000000fffff984 */ /* 0x000fe20000000800 */
[----:B------:R-:W-:Y:S01]  /*2300*/  @!PT LDS RZ, [RZ] ;  /* 0x00000000fffff984 */ /* 0x000fe20000000800 */
[----:B------:R3:W-:Y:S01]  /*2310*/  @!P2 LDGSTS.E.BYPASS.LTC128B.128 [R196+0x18000], [R4.64] ;  /* 0x1800000004c4afae */ /* 0x0007e2000b901d46 */
[----:B------:R-:W-:-:S03]  /*2320*/  IADD3 R240, R225, 0x80, RZ ;  /* 0x00000080e1f07810 */ /* 0x000fc60007ffe0ff */
[----:B------:R3:W-:Y:S01]  /*2330*/  @!P2 LDGSTS.E.BYPASS.LTC128B.128 [R196+0x1a000], [R4.64+0x80] ;  /* 0x1a00008004c4afae */ /* 0x0007e2000b901d46 */
[C---:B------:R-:W-:Y:S02]  /*2340*/  IADD3 R243, R225.reuse, 0x20, RZ ;  /* 0x00000020e1f37810 */ /* 0x040fe40007ffe0ff */
[C---:B------:R-:W-:Y:S01]  /*2350*/  IADD3 R241, R225.reuse, 0x60, RZ ;  /* 0x00000060e1f17810 */ /* 0x040fe20007ffe0ff */
[----:B------:R3:W-:Y:S01]  /*2360*/  @!P2 LDGSTS.E.BYPASS.LTC128B.128 [R196+0x1c000], [R4.64+0x100] ;  /* 0x1c00010004c4afae */ /* 0x0007e2000b901d46 */
[----:B------:R-:W-:Y:S01]  /*2370*/  IADD3 R239, R225, 0xa0, RZ ;  /* 0x000000a0e1ef7810 */ /* 0x000fe20007ffe0ff */
[----:B------:R-:W-:Y:S02]  /*2380*/  IMAD.MOV.U32 R199, RZ, RZ, 0x7f800000 ;  /* 0x7f800000ffc77424 */ /* 0x000fe400078e00ff */
[----:B------:R1:W-:Y:S01]  /*2390*/  @P1 STS.128 [R196+0x19000], RZ ;  /* 0x019000ffc4001388 */ /* 0x0003e20000000c00 */
[----:B------:R-:W-:-:S03]  /*23a0*/  IMAD.MOV.U32 R200, RZ, RZ, 0x7f800000 ;  /* 0x7f800000ffc87424 */ /* 0x000fc600078e00ff */
        /* <DEDUP_REMOVED lines=8> */
[----:B------:R-:W0:Y:S01]  /*2430*/  LDGDEPBAR ;  /* 0x00000000000079af */ /* 0x000e220000000000 */
[C---:B------:R-:W-:Y:S01]  /*2440*/  IADD3 R236, R197.reuse, R243, RZ ;  /* 0x000000f3c5ec7210 */ /* 0x040fe20007ffe0ff */
[C---:B------:R-:W-:Y:S01]  /*2450*/  IMAD.IADD R235, R197.reuse, 0x1, R242 ;  /* 0x00000001c5eb7824 */ /* 0x040fe200078e02f2 */
[C---:B------:R-:W-:Y:S01]  /*2460*/  IADD3 R234, R197.reuse, R241, RZ ;  /* 0x000000f1c5ea7210 */ /* 0x040fe20007ffe0ff */
[C---:B------:R-:W-:Y:S01]  /*2470*/  IMAD.IADD R233, R197.reuse, 0x1, R240 ;  /* 0x00000001c5e97824 */ /* 0x040fe200078e02f0 */
[C---:B------:R-:W-:Y:S01]  /*2480*/  IADD3 R232, R197.reuse, R239, RZ ;  /* 0x000000efc5e87210 */ /* 0x040fe20007ffe0ff */
[----:B------:R1:W5:Y:S01]  /*2490*/  @!P6 LDG.E R199, [R6.64] ;  /* 0x0000000606c7e981 */ /* 0x000362000c1e1900 */
[C---:B---3--:R-:W-:Y:S01]  /*24a0*/  IADD3 R5, R197.reuse, R235, RZ ;  /* 0x000000ebc5057210 */ /* 0x048fe20007ffe0ff */
[----:B------:R-:W-:-:S02]  /*24b0*/  IMAD.IADD R4, R197, 0x1, R234 ;  /* 0x00000001c5047824 */ /* 0x000fc400078e02ea */
[----:B------:R1:W5:Y:S01]  /*24c0*/  @!P4 LDG.E R200, [R6.64+0x20] ;  /* 0x0000200606c8c981 */ /* 0x000362000c1e1900 */
[----:B------:R-:W-:Y:S02]  /*24d0*/  IMAD.MOV.U32 R185, RZ, RZ, 0x20 ;  /* 0x00000020ffb97424 */ /* 0x000fe400078e00ff */
[----:B------:R-:W-:Y:S01]  /*24e0*/  IMAD.SHL.U32 R176, R187, 0x2, RZ ;  /* 0x00000002bbb07824 */ /* 0x000fe200078e00ff */
[----:B----4-:R-:W-:Y:S02]  /*24f0*/  IADD3 R2, R186, 0x3000, RZ ;  /* 0x00003000ba027810 */ /* 0x010fe40007ffe0ff */
[C---:B------:R-:W-:Y:S02]  /*2500*/  IADD3 R3, R197.reuse, R233, RZ ;  /* 0x000000e9c5037210 */ /* 0x040fe40007ffe0ff */
[----:B------:R-:W-:Y:S01]  /*2510*/  SEL R168, R2, R186, !P0 ;  /* 0x000000ba02a87207 */ /* 0x000fe20004000000 */
[C---:B------:R-:W-:Y:S01]  /*2520*/  IMAD.IADD R2, R197.reuse, 0x1, R232 ;  /* 0x00000001c5027824 */ /* 0x040fe200078e02e8 */
[C---:B------:R-:W-:Y:S01]  /*2530*/  IADD3 R214, R197.reuse, R4, RZ ;  /* 0x00000004c5d67210 */ /* 0x040fe20007ffe0ff */
[----:B------:R-:W-:-:S02]  /*2540*/  IMAD.IADD R216, R197, 0x1, R5 ;  /* 0x00000001c5d87824 */ /* 0x000fc400078e0205 */
[C---:B-1----:R-:W-:Y:S01]  /*2550*/  IMAD.IADD R6, R197.reuse, 0x1, R236 ;  /* 0x00000001c5067824 */ /* 0x042fe200078e02ec */
[C---:B------:R-:W-:Y:S01]  /*2560*/  IADD3 R210, R197.reuse, R2, RZ ;  /* 0x00000002c5d27210 */ /* 0x040fe20007ffe0ff */
[----:B------:R-:W-:-:S03]  /*2570*/  IMAD.IADD R212, R197, 0x1, R3 ;  /* 0x00000001c5d47824 */ /* 0x000fc600078e0203 */
[C---:B------:R-:W-:Y:S01]  /*2580*/  IADD3 R218, R197.reuse, R6, RZ ;  /* 0x00000006c5da7210 */ /* 0x040fe20007ffe0ff */
[C---:B------:R-:W-:Y:S01]  /*2590*/  IMAD.IADD R213, R197.reuse, 0x1, R214 ;  /* 0x00000001c5d57824 */ /* 0x040fe200078e02d6 */
[C---:B------:R-:W-:Y:S01]  /*25a0*/  IADD3 R215, R197.reuse, R216, RZ ;  /* 0x000000d8c5d77210 */ /* 0x040fe20007ffe0ff */
[C---:B------:R-:W-:Y:S01]  /*25b0*/  IMAD.IADD R209, R197.reuse, 0x1, R210 ;  /* 0x00000001c5d17824 */ /* 0x040fe200078e02d2 */
[C---:B------:R-:W-:Y:S01]  /*25c0*/  IADD3 R211, R197.reuse, R212, RZ ;  /* 0x000000d4c5d37210 */ /* 0x040fe20007ffe0ff */
[C---:B------:R-:W-:Y:S01]  /*25d0*/  IMAD.IADD R217, R197.reuse, 0x1, R218 ;  /* 0x00000001c5d97824 */ /* 0x040fe200078e02da */
[----:B------:R-:W-:Y:S01]  /*25e0*/  MOV R205, R31 ;  /* 0x0000001f00cd7202 */ /* 0x000fe20000000f00 */
        /* <DEDUP_REMOVED lines=50> */
[C---:B------:R-:W-:Y:S01]  /*2910*/  SHF.L.U32 R252, R0.reuse, 0x5, RZ ;  /* 0x0000000500fc7819 */ /* 0x040fe200000006ff */
[C---:B------:R-:W-:Y:S01]  /*2920*/  IMAD.U32 R249, R0.reuse, -0x40, RZ ;  /* 0xffffffc000f97824 */ /* 0x040fe200078e00ff */
[C---:B------:R-:W-:Y:S01]  /*2930*/  IADD3 R224, R197.reuse, R217, RZ ;  /* 0x000000d9c5e07210 */ /* 0x040fe20007ffe0ff */
[C---:B------:R-:W-:Y:S01]  /*2940*/  IMAD R251, R0.reuse, 0x28, RZ ;  /* 0x0000002800fb7824 */ /* 0x040fe200078e02ff */
[C---:B------:R-:W-:Y:S01]  /*2950*/  IADD3 R222, R197.reuse, R213, RZ ;  /* 0x000000d5c5de7210 */ /* 0x040fe20007ffe0ff */
[C---:B------:R-:W-:Y:S01]  /*2960*/  IMAD R250, R0.reuse, 0x30, RZ ;  /* 0x0000003000fa7824 */ /* 0x040fe200078e02ff */
[----:B------:R-:W-:Y:S01]  /*2970*/  IADD3 R220, R197, R209, RZ ;  /* 0x000000d1c5dc7210 */ /* 0x000fe20007ffe0ff */
[----:B------:R-:W-:-:S02]  /*2980*/  IMAD R248, R0, 0x38, RZ ;  /* 0x0000003800f87824 */ /* 0x000fc400078e02ff */
[C---:B------:R-:W-:Y:S02]  /*2990*/  IMAD.IADD R223, R197.reuse, 0x1, R215 ;  /* 0x00000001c5df7824 */ /* 0x040fe400078e02d7 */
[----:B------:R-:W-:Y:S01]  /*29a0*/  IMAD.IADD R221, R197, 0x1, R211 ;  /* 0x00000001c5dd7824 */ /* 0x000fe200078e02d3 */
[----:B--2---:R-:W-:-:S05]  /*29b0*/  R2P PR, R8, 0x6 ;  /* 0x0000000608007804 */ /* 0x004fca0000000000 */
[----:B------:R-:W-:Y:S02]  /*29c0*/  SEL R185, R185, 0xffffffe0, !P1 ;  /* 0xffffffe0b9b97807 */ /* 0x000fe40004800000 */
[----:B------:R-:W-:Y:S02]  /*29d0*/  SEL R180, R180, 0xffffffc0, !P2 ;  /* 0xffffffc0b4b47807 */ /* 0x000fe40005000000 */
[----:B------:R-:W-:Y:S02]  /*29e0*/  IADD3 R177, R185, R176, RZ ;  /* 0x000000b0b9b17210 */ /* 0x000fe40007ffe0ff */
[C---:B------:R-:W-:Y:S01]  /*29f0*/  IADD3 R182, R181.reuse, R185, RZ ;  /* 0x000000b9b5b67210 */ /* 0x040fe20007ffe0ff */
[----:B------:R-:W-:Y:S02]  /*2a00*/  IMAD.IADD R183, R181, 0x1, R180 ;  /* 0x00000001b5b77824 */ /* 0x000fe400078e02b4 */
[C---:B------:R-:W-:Y:S01]  /*2a10*/  IMAD.IADD R179, R180.reuse, 0x1, R176 ;  /* 0x00000001b4b37824 */ /* 0x040fe200078e02b0 */
[C---:B------:R-:W-:Y:S01]  /*2a20*/  IADD3 R184, R180.reuse, R182, RZ ;  /* 0x000000b6b4b87210 */ /* 0x040fe20007ffe0ff */
[----:B------:R-:W-:-:S02]  /*2a30*/  IMAD.IADD R178, R180, 0x1, R177 ;  /* 0x00000001b4b27824 */ /* 0x000fc400078e02b1 */
.L_x_357:
        /* <DEDUP_REMOVED lines=9> */
[----:B------:R-:W1:Y:S05]  /*2ad0*/  LDSM.16.M88.4 R8, [R169+0x12000] ;  /* 0x01200000a908783b */ /* 0x000e6a0000000200 */
[----:B------:R-:W2:Y:S05]  /*2ae0*/  LDSM.16.M88.4 R68, [R169+0x12800] ;  /* 0x01280000a944783b */ /* 0x000eaa0000000200 */
[----:B------:R-:W-:Y:S05]  /*2af0*/  LDSM.16.M88.4 R72, [R0] ;  /* 0x000000000048783b */ /* 0x000fea0000000200 */
[----:B------:R-:W3:Y:S05]  /*2b00*/  LDSM.16.M88.4 R76, [R170+0x12000] ;  /* 0x01200000aa4c783b */ /* 0x000eea0000000200 */
[----:B------:R-:W4:Y:S05]  /*2b10*/  LDSM.16.M88.4 R80, [R170+0x12800] ;  /* 0x01280000aa50783b */ /* 0x000f2a0000000200 */
[----:B------:R-:W-:Y:S05]  /*2b20*/  LDSM.16.M88.4 R84, [R2] ;  /* 0x000000000254783b */ /* 0x000fea0000000200 */
[----:B------:R-:W3:Y:S05]  /*2b30*/  LDSM.16.M88.4 R88, [R172+0x12000] ;  /* 0x01200000ac58783b */ /* 0x000eea0000000200 */
[----:B------:R-:W-:Y:S01]  /*2b40*/  LDSM.16.M88.4 R92, [R3] ;  /* 0x00000000035c783b */ /* 0x000fe20000000200 */
[C---:B-1----:R-:W-:Y:S04]  /*2b50*/  HMMA.16816.F32.BF16 R4, R16.reuse, R8, RZ ;  /* 0x000000081004723c */ /* 0x042fe800000418ff */
[----:B------:R-:W-:Y:S04]  /*2b60*/  LDSM.16.M88.4 R96, [R171+0x12000] ;  /* 0x01200000ab60783b */ /* 0x000fe80000000200 */
[C---:B------:R-:W-:Y:S08]  /*2b70*/  HMMA.16816.F32.BF16 R8, R16.reuse, R10, RZ ;  /* 0x0000000a1008723c */ /* 0x040ff000000418ff */
[C---:B--2---:R-:W-:Y:S08]  /*2b80*/  HMMA.16816.F32.BF16 R12, R16.reuse, R68, RZ ;  /* 0x00000044100c723c */ /* 0x044ff000000418ff */
[----:B------:R-:W-:Y:S01]  /*2b90*/  HMMA.16816.F32.BF16 R16, R16, R70, RZ ;  /* 0x000000461010723c */ /* 0x000fe200000418ff */
[----:B------:R-:W1:Y:S07]  /*2ba0*/  LDSM.16.M88.4 R68, [R172+0x12800] ;  /* 0x01280000ac44783b */ /* 0x000e6e0000000200 */
[C---:B---3--:R-:W-:Y:S08]  /*2bb0*/  HMMA.16816.F32.BF16 R4, R72.reuse, R76, R4 ;  /* 0x0000004c4804723c */ /* 0x048ff00000041804 */
[C---:B------:R-:W-:Y:S01]  /*2bc0*/  HMMA.16816.F32.BF16 R8, R72.reuse, R78, R8 ;  /* 0x0000004e4808723c */ /* 0x040fe20000041808 */
[----:B------:R-:W-:Y:S07]  /*2bd0*/  LDSM.16.M88.4 R76, [R175+0x2000] ;  /* 0x00200000af4c783b */ /* 0x000fee0000000200 */
[C---:B----4-:R-:W-:Y:S08]  /*2be0*/  HMMA.16816.F32.BF16 R12, R72.reuse, R80, R12 ;  /* 0x00000050480c723c */ /* 0x050ff0000004180c */
[----:B------:R-:W-:Y:S01]  /*2bf0*/  HMMA.16816.F32.BF16 R16, R72, R82, R16 ;  /* 0x000000524810723c */ /* 0x000fe20000041810 */
[----:B------:R-:W2:Y:S05]  /*2c00*/  LDSM.16.M88.4 R72, [R171+0x12800] ;  /* 0x01280000ab48783b */ /* 0x000eaa0000000200 */
[----:B------:R-:W3:Y:S02]  /*2c10*/  LDSM.16.M88.4 R80, [R169+0x14000] ;  /* 0x01400000a950783b */ /* 0x000ee40000000200 */
[C---:B------:R-:W-:Y:S08]  /*2c20*/  HMMA.16816.F32.BF16 R4, R84.reuse, R88, R4 ;  /* 0x000000585404723c */ /* 0x040ff00000041804 */
[C---:B------:R-:W-:Y:S01]  /*2c30*/  HMMA.16816.F32.BF16 R8, R84.reuse, R90, R8 ;  /* 0x0000005a5408723c */ /* 0x040fe20000041808 */
[----:B------:R-:W-:Y:S07]  /*2c40*/  LDSM.16.M88.4 R88, [R170+0x14000] ;  /* 0x01400000aa58783b */ /* 0x000fee0000000200 */
[C---:B-1----:R-:W-:Y:S08]  /*2c50*/  HMMA.16816.F32.BF16 R12, R84.reuse, R68, R12 ;  /* 0x00000044540c723c */ /* 0x042ff0000004180c */
[----:B------:R-:W-:Y:S01]  /*2c60*/  HMMA.16816.F32.BF16 R16, R84, R70, R16 ;  /* 0x000000465410723c */ /* 0x000fe20000041810 */
[----:B------:R-:W1:Y:S05]  /*2c70*/  LDSM.16.M88.4 R68, [R169+0x14800] ;  /* 0x01480000a944783b */ /* 0x000e6a0000000200 */
[----:B------:R-:W4:Y:S02]  /*2c80*/  LDSM.16.M88.4 R84, [R0+0x2000] ;  /* 0x002000000054783b */ /* 0x000f240000000200 */
[C---:B------:R-:W-:Y:S08]  /*2c90*/  HMMA.16816.F32.BF16 R4, R92.reuse, R96, R4 ;  /* 0x000000605c04723c */ /* 0x040ff00000041804 */
[C---:B------:R-:W-:Y:S01]  /*2ca0*/  HMMA.16816.F32.BF16 R8, R92.reuse, R98, R8 ;  /* 0x000000625c08723c */ /* 0x040fe20000041808 */
[----:B------:R-:W-:Y:S07]  /*2cb0*/  LDSM.16.M88.4 R96, [R172+0x14000] ;  /* 0x01400000ac60783b */ /* 0x000fee0000000200 */
[C---:B--2---:R-:W-:Y:S08]  /*2cc0*/  HMMA.16816.F32.BF16 R12, R92.reuse, R72, R12 ;  /* 0x000000485c0c723c */ /* 0x044ff0000004180c */
[----:B------:R-:W-:Y:S01]  /*2cd0*/  HMMA.16816.F32.BF16 R16, R92, R74, R16 ;  /* 0x0000004a5c10723c */ /* 0x000fe20000041810 */
[----:B------:R-:W2:Y:S05]  /*2ce0*/  LDSM.16.M88.4 R72, [R170+0x14800] ;  /* 0x01480000aa48783b */ /* 0x000eaa0000000200 */
[----:B------:R-:W2:Y:S02]  /*2cf0*/  LDSM.16.M88.4 R92, [R2+0x2000] ;  /* 0x00200000025c783b */ /* 0x000ea40000000200 */
[C---:B---3--:R-:W-:Y:S08]  /*2d00*/  HMMA.16816.F32.BF16 R4, R76.reuse, R80, R4 ;  /* 0x000000504c04723c */ /* 0x048ff00000041804 */
[C---:B------:R-:W-:Y:S01]  /*2d10*/  HMMA.16816.F32.BF16 R8, R76.reuse, R82, R8 ;  /* 0x000000524c08723c */ /* 0x040fe20000041808 */
[----:B------:R-:W-:Y:S07]  /*2d20*/  LDSM.16.M88.4 R80, [R171+0x14000] ;  /* 0x01400000ab50783b */ /* 0x000fee0000000200 */
[C---:B-1----:R-:W-:Y:S08]  /*2d30*/  HMMA.16816.F32.BF16 R12, R76.reuse, R68, R12 ;  /* 0x000000444c0c723c */ /* 0x042ff0000004180c */
[----:B------:R-:W-:Y:S01]  /*2d40*/  HMMA.16816.F32.BF16 R16, R76, R70, R16 ;  /* 0x000000464c10723c */ /* 0x000fe20000041810 */
[----:B------:R-:W1:Y:S05]  /*2d50*/  LDSM.16.M88.4 R68, [R172+0x14800] ;  /* 0x01480000ac44783b */ /* 0x000e6a0000000200 */
[----:B------:R-:W3:Y:S02]  /*2d60*/  LDSM.16.M88.4 R76, [R3+0x2000] ;  /* 0x00200000034c783b */ /* 0x000ee40000000200 */
[C---:B----4-:R-:W-:Y:S08]  /*2d70*/  HMMA.16816.F32.BF16 R4, R84.reuse, R88, R4 ;  /* 0x000000585404723c */ /* 0x050ff00000041804 */
[C---:B------:R-:W-:Y:S01]  /*2d80*/  HMMA.16816.F32.BF16 R8, R84.reuse, R90, R8 ;  /* 0x0000005a5408723c */ /* 0x040fe20000041808 */
[----:B------:R-:W-:Y:S07]  /*2d90*/  LDSM.16.M88.4 R88, [R169+0x16000] ;  /* 0x01600000a958783b */ /* 0x000fee0000000200 */
[C---:B--2---:R-:W-:Y:S08]  /*2da0*/  HMMA.16816.F32.BF16 R12, R84.reuse, R72, R12 ;  /* 0x00000048540c723c */ /* 0x044ff0000004180c */
[----:B------:R-:W-:Y:S01]  /*2db0*/  HMMA.16816.F32.BF16 R16, R84, R74, R16 ;  /* 0x0000004a5410723c */ /* 0x000fe20000041810 */
[----:B------:R-:W2:Y:S05]  /*2dc0*/  LDSM.16.M88.4 R72, [R171+0x14800] ;  /* 0x01480000ab48783b */ /* 0x000eaa0000000200 */
[----:B------:R-:W4:Y:S02]  /*2dd0*/  LDSM.16.M88.4 R84, [R175+0x4000] ;  /* 0x00400000af54783b */ /* 0x000f240000000200 */
[C---:B------:R-:W-:Y:S08]  /*2de0*/  HMMA.16816.F32.BF16 R4, R92.reuse, R96, R4 ;  /* 0x000000605c04723c */ /* 0x040ff00000041804 */
[C---:B------:R-:W-:Y:S01]  /*2df0*/  HMMA.16816.F32.BF16 R8, R92.reuse, R98, R8 ;  /* 0x000000625c08723c */ /* 0x040fe20000041808 */
[----:B------:R-:W-:Y:S07]  /*2e00*/  LDSM.16.M88.4 R96, [R170+0x16000] ;  /* 0x01600000aa60783b */ /* 0x000fee0000000200 */
[C---:B-1----:R-:W-:Y:S08]  /*2e10*/  HMMA.16816.F32.BF16 R12, R92.reuse, R68, R12 ;  /* 0x000000445c0c723c */ /* 0x042ff0000004180c */
[----:B------:R-:W-:Y:S01]  /*2e20*/  HMMA.16816.F32.BF16 R16, R92, R70, R16 ;  /* 0x000000465c10723c */ /* 0x000fe20000041810 */
[----:B------:R-:W1:Y:S05]  /*2e30*/  LDSM.16.M88.4 R68, [R169+0x16800] ;  /* 0x01680000a944783b */ /* 0x000e6a0000000200 */
[----:B------:R-:W1:Y:S02]  /*2e40*/  LDSM.16.M88.4 R92, [R0+0x4000] ;  /* 0x00400000005c783b */ /* 0x000e640000000200 */
[C---:B---3--:R-:W-:Y:S08]  /*2e50*/  HMMA.16816.F32.BF16 R4, R76.reuse, R80, R4 ;  /* 0x000000504c04723c */ /* 0x048ff00000041804 */
[C---:B------:R-:W-:Y:S01]  /*2e60*/  HMMA.16816.F32.BF16 R8, R76.reuse, R82, R8 ;  /* 0x000000524c08723c */ /* 0x040fe20000041808 */
[----:B------:R-:W-:Y:S07]  /*2e70*/  LDSM.16.M88.4 R80, [R172+0x16000] ;  /* 0x01600000ac50783b */ /* 0x000fee0000000200 */
[C---:B--2---:R-:W-:Y:S08]  /*2e80*/  HMMA.16816.F32.BF16 R12, R76.reuse, R72, R12 ;  /* 0x000000484c0c723c */ /* 0x044ff0000004180c */
        /* <DEDUP_REMOVED lines=83> */
[----:B------:R-:W1:Y:S02]  /*33c0*/  MUFU.EX2 R94, R11 ;  /* 0x0000000b005e7308 */ /* 0x000e640000000800 */
[--C-:B------:R-:W-:Y:S02]  /*33d0*/  FFMA.FTZ R18, R18, c[0x0][0x23c], -R0.reuse ;  /* 0x00008f0012127a23 */ /* 0x100fe40000010800 */
[----:B------:R-:W-:Y:S01]  /*33e0*/  FFMA.FTZ R0, R19, c[0x0][0x23c], -R0 ;  /* 0x00008f0013007a23 */ /* 0x000fe20000010800 */
[----:B------:R2:W-:Y:S05]  /*33f0*/  STS [R201+0x20000], R3 ;  /* 0x02000003c9007388 */ /* 0x0005ea0000000800 */
[----:B------:R3:W-:Y:S10]  /*3400*/  MUFU.EX2 R84, R2 ;  /* 0x0000000200547308 */ /* 0x0007f40000000800 */
        /* <DEDUP_REMOVED lines=18> */
[----:B------:R-:W-:Y:S01]  /*3530*/  STS [R203+0x20000], R2 ;  /* 0x02000002cb007388 */ /* 0x000fe20000000800 */
[----:B----4-:R-:W-:Y:S05]  /*3540*/  F2FP.BF16.PACK_AB R0, R87, R88 ;  /* 0x000000585700723e */ /* 0x010fea00000010ff */
[----:B------:R-:W-:Y:S05]  /*3550*/  STS [R203+0x20400], R0 ;  /* 0x02040000cb007388 */ /* 0x000fea0000000800 */
[----:B------:R-:W-:Y:S05]  /*3560*/  LDSM.16.M88.4 R16, [R176+0xc000] ;  /* 0x00c00000b010783b */ /* 0x000fea0000000200 */
[----:B------:R-:W1:Y:S05]  /*3570*/  LDSM.16.M88.4 R8, [R169+0x18000] ;  /* 0x01800000a908783b */ /* 0x000e6a0000000200 */
[----:B------:R-:W2:Y:S05]  /*3580*/  LDSM.16.M88.4 R68, [R169+0x18800] ;  /* 0x01880000a944783b */ /* 0x000eaa0000000200 */
[----:B------:R-:W-:Y:S05]  /*3590*/  LDSM.16.M88.4 R72, [R177+0xc000] ;  /* 0x00c00000b148783b */ /* 0x000fea0000000200 */
[----:B------:R-:W3:Y:S05]  /*35a0*/  LDSM.16.M88.4 R76, [R170+0x18000] ;  /* 0x01800000aa4c783b */ /* 0x000eea0000000200 */
[----:B------:R-:W4:Y:S01]  /*35b0*/  LDSM.16.M88.4 R80, [R170+0x18800] ;  /* 0x01880000aa50783b */ /* 0x000f220000000200 */
[C---:B-1----:R-:W-:Y:S08]  /*35c0*/  HMMA.16816.F32.BF16 R4, R16.reuse, R8, RZ ;  /* 0x000000081004723c */ /* 0x042ff000000418ff */
[C---:B------:R-:W-:Y:S08]  /*35d0*/  HMMA.16816.F32.BF16 R8, R16.reuse, R10, RZ ;  /* 0x0000000a1008723c */ /* 0x040ff000000418ff */
[C---:B--2---:R-:W-:Y:S08]  /*35e0*/  HMMA.16816.F32.BF16 R12, R16.reuse, R68, RZ ;  /* 0x00000044100c723c */ /* 0x044ff000000418ff */
[----:B------:R-:W-:Y:S01]  /*35f0*/  HMMA.16816.F32.BF16 R16, R16, R70, RZ ;  /* 0x000000461010723c */ /* 0x000fe200000418ff */
[----:B------:R-:W-:Y:S07]  /*3600*/  LDSM.16.M88.4 R68, [R179+0xc000] ;  /* 0x00c00000b344783b */ /* 0x000fee0000000200 */
[C---:B---3--:R-:W-:Y:S08]  /*3610*/  HMMA.16816.F32.BF16 R4, R72.reuse, R76, R4 ;  /* 0x0000004c4804723c */ /* 0x048ff00000041804 */
[C---:B------:R-:W-:Y:S01]  /*3620*/  HMMA.16816.F32.BF16 R8, R72.reuse, R78, R8 ;  /* 0x0000004e4808723c */ /* 0x040fe20000041808 */
[----:B------:R-:W1:Y:S07]  /*3630*/  LDSM.16.M88.4 R76, [R172+0x18000] ;  /* 0x01800000ac4c783b */ /* 0x000e6e0000000200 */
[C---:B----4-:R-:W-:Y:S08]  /*3640*/  HMMA.16816.F32.BF16 R12, R72.reuse, R80, R12 ;  /* 0x00000050480c723c */ /* 0x050ff0000004180c */
[----:B------:R-:W-:Y:S01]  /*3650*/  HMMA.16816.F32.BF16 R16, R72, R82, R16 ;  /* 0x000000524810723c */ /* 0x000fe20000041810 */
[----:B------:R-:W2:Y:S05]  /*3660*/  LDSM.16.M88.4 R72, [R172+0x18800] ;  /* 0x01880000ac48783b */ /* 0x000eaa0000000200 */
[----:B------:R-:W-:Y:S02]  /*3670*/  LDSM.16.M88.4 R80, [R171+0x18000] ;  /* 0x01800000ab50783b */ /* 0x000fe40000000200 */
[C---:B-1----:R-:W-:Y:S08]  /*3680*/  HMMA.16816.F32.BF16 R4, R68.reuse, R76, R4 ;  /* 0x0000004c4404723c */ /* 0x042ff00000041804 */
[C---:B------:R-:W-:Y:S01]  /*3690*/  HMMA.16816.F32.BF16 R8, R68.reuse, R78, R8 ;  /* 0x0000004e4408723c */ /* 0x040fe20000041808 */
[----:B------:R-:W1:Y:S07]  /*36a0*/  LDSM.16.M88.4 R76, [R178+0xc000] ;  /* 0x00c00000b24c783b */ /* 0x000e6e0000000200 */
[C---:B--2---:R-:W-:Y:S08]  /*36b0*/  HMMA.16816.F32.BF16 R12, R68.reuse, R72, R12 ;  /* 0x00000048440c723c */ /* 0x044ff0000004180c */
        /* <DEDUP_REMOVED lines=15> */
[----:B------:R-:W2:Y:S06]  /*37b0*/  LDSM.16.M88.4 R68, [R170+0x1a800] ;  /* 0x01a80000aa44783b */ /* 0x000eac0000000200 */
[----:B------:R-:W-:Y:S05]  /*37c0*/  IADD3 R72, P0, R219, R206, RZ ;  /* 0x000000cedb487210 */ /* 0x000fea0007f1e0ff */
[----:B------:R-:W-:Y:S02]  /*37d0*/  IADD3.X R73, R226, R205, RZ, P0, !PT ;  /* 0x000000cde2497210 */ /* 0x000fe400007fe4ff */
[C---:B------:R-:W-:Y:S03]  /*37e0*/  LEA R188, P0, R249.reuse, R188, 0x2 ;  /* 0x000000bcf9bc7211 */ /* 0x040fe600078010ff */
[----:B------:R3:W4:Y:S01]  /*37f0*/  LDG.E R2, [R72.64] ;  /* 0x0000000648027981 */ /* 0x000722000c1e1900 */
[----:B------:R-:W-:Y:S04]  /*3800*/  LEA.HI.X.SX32 R189, R249, R189, 0x2, P0 ;  /* 0x000000bdf9bd7211 */ /* 0x000fe800000f16ff */
[----:B------:R3:W4:Y:S01]  /*3810*/  LDG.E R0, [R72.64+0x20] ;  /* 0x0000200648007981 */ /* 0x000722000c1e1900 */
[C---:B-1----:R-:W-:Y:S08]  /*3820*/  HMMA.16816.F32.BF16 R4, R76.reuse, R80, R4 ;  /* 0x000000504c04723c */ /* 0x042ff00000041804 */
[C---:B------:R-:W-:Y:S01]  /*3830*/  HMMA.16816.F32.BF16 R8, R76.reuse, R82, R8 ;  /* 0x000000524c08723c */ /* 0x040fe20000041808 */
[----:B------:R-:W-:Y:S07]  /*3840*/  LDSM.16.M88.4 R80, [R172+0x1a000] ;  /* 0x01a00000ac50783b */ /* 0x000fee0000000200 */
[C---:B--2---:R-:W-:Y:S01]  /*3850*/  HMMA.16816.F32.BF16 R12, R76.reuse, R68, R12 ;  /* 0x000000444c0c723c */ /* 0x044fe2000004180c */
[----:B---3--:R-:W1:Y:S07]  /*3860*/  LDSM.16.M88.4 R72, [R179+0xe000] ;  /* 0x00e00000b348783b */ /* 0x008e6e0000000200 */
        /* <DEDUP_REMOVED lines=36> */
[----:B------:R-:W2:Y:S07]  /*3ab0*/  LDSM.16.M88.4 R68, [R171+0x1c800] ;  /* 0x01c80000ab44783b */ /* 0x000eae0000000200 */
[C---:B-1----:R-:W-:Y:S08]  /*3ac0*/  HMMA.16816.F32.BF16 R4, R76.reuse, R80, R4 ;  /* 0x000000504c04723c */ /* 0x042ff00000041804 */
[C---:B------:R-:W-:Y:S08]  /*3ad0*/  HMMA.16816.F32.BF16 R8, R76.reuse, R82, R8 ;  /* 0x000000524c08723c */ /* 0x040ff00000041808 */
[C---:B--2---:R-:W-:Y:S08]  /*3ae0*/  HMMA.16816.F32.BF16 R12, R76.reuse, R68, R12 ;  /* 0x000000444c0c723c */ /* 0x044ff0000004180c */
[C---:B----4-:R-:W-:Y:S01]  /*3af0*/  FADD.FTZ R4, -R2.reuse, R4 ;  /* 0x0000000402047221 */ /* 0x050fe20000010100 */
[----:B------:R-:W-:Y:S03]  /*3b00*/  HMMA.16816.F32.BF16 R16, R76, R70, R16 ;  /* 0x000000464c10723c */ /* 0x000fe60000041810 */
[C---:B------:R-:W-:Y:S02]  /*3b10*/  FADD.FTZ R5, -R2.reuse, R5 ;  /* 0x0000000502057221 */ /* 0x040fe40000010100 */
[----:B------:R-:W-:Y:S02]  /*3b20*/  FMUL.FTZ R69, R97, R4 ;  /* 0x0000000461457220 */ /* 0x000fe40000410000 */
[C---:B------:R-:W-:Y:S02]  /*3b30*/  FADD.FTZ R8, -R2.reuse, R8 ;  /* 0x0000000802087221 */ /* 0x040fe40000010100 */
[----:B------:R-:W-:Y:S03]  /*3b40*/  FADD.FTZ R9, -R2, R9 ;  /* 0x0000000902097221 */ /* 0x000fe60000010100 */
[----:B------:R-:W-:Y:S02]  /*3b50*/  FADD.FTZ R10, -R0, R10 ;  /* 0x0000000a000a7221 */ /* 0x000fe40000010100 */
[----:B------:R-:W-:Y:S02]  /*3b60*/  FMUL.FTZ R68, R96, R5 ;  /* 0x0000000560447220 */ /* 0x000fe40000410000 */
[----:B------:R-:W-:Y:S02]  /*3b70*/  FADD.FTZ R12, -R2, R12 ;  /* 0x0000000c020c7221 */ /* 0x000fe40000010100 */
[----:B------:R-:W-:Y:S02]  /*3b80*/  FMUL.FTZ R72, R93, R8 ;  /* 0x000000085d487220 */ /* 0x000fe40000410000 */
[----:B------:R-:W-:Y:S02]  /*3b90*/  FMUL.FTZ R71, R92, R9 ;  /* 0x000000095c477220 */ /* 0x000fe40000410000 */
[C---:B------:R-:W-:Y:S02]  /*3ba0*/  FADD.FTZ R13, -R2.reuse, R13 ;  /* 0x0000000d020d7221 */ /* 0x040fe40000010100 */
[C---:B------:R-:W-:Y:S02]  /*3bb0*/  FADD.FTZ R70, -R2.reuse, R16 ;  /* 0x0000001002467221 */ /* 0x040fe40000010100 */
[----:B------:R-:W-:Y:S02]  /*3bc0*/  FADD.FTZ R17, -R2, R17 ;  /* 0x0000001102117221 */ /* 0x000fe40000010100 */
[----:B------:R-:W-:Y:S02]  /*3bd0*/  FMUL.FTZ R16, R90, R12 ;  /* 0x0000000c5a107220 */ /* 0x000fe40000410000 */
[C---:B------:R-:W-:Y:S02]  /*3be0*/  FADD.FTZ R4, -R0.reuse, R6 ;  /* 0x0000000600047221 */ /* 0x040fe40000010100 */
[C---:B------:R-:W-:Y:S02]  /*3bf0*/  FADD.FTZ R5, -R0.reuse, R7 ;  /* 0x0000000700057221 */ /* 0x040fe40000010100 */
[C---:B------:R-:W-:Y:S02]  /*3c00*/  FADD.FTZ R11, -R0.reuse, R11 ;  /* 0x0000000b000b7221 */ /* 0x040fe40000010100 */
[----:B------:R-:W-:Y:S02]  /*3c10*/  FMUL.FTZ R12, R95, R10 ;  /* 0x0000000a5f0c7220 */ /* 0x000fe40000410000 */
        /* <DEDUP_REMOVED lines=15> */
[----:B------:R-:W-:Y:S01]  /*3d10*/  IMAD.MOV.U32 R6, RZ, RZ, c[0x0][0x190] ;  /* 0x00006400ff067624 */ /* 0x000fe200078e00ff */
[----:B------:R-:W-:Y:S01]  /*3d20*/  LOP3.LUT R0, R198, 0x1, RZ, 0xc0, !PT ;  /* 0x00000001c6007812 */ /* 0x000fe200078ec0ff */
[----:B------:R-:W-:Y:S02]  /*3d30*/  IMAD.MOV.U32 R14, RZ, RZ, -0x6000 ;  /* 0xffffa000ff0e7424 */ /* 0x000fe400078e00ff */
[----:B------:R-:W-:Y:S01]  /*3d40*/  IMAD.U32 R2, R6, -0x40, RZ ;  /* 0xffffffc006027824 */ /* 0x000fe200078e00ff */
[----:B------:R-:W-:Y:S01]  /*3d50*/  ISETP.NE.U32.AND P1, PT, R0, 0x1, PT ;  /* 0x000000010000780c */ /* 0x000fe20003f25070 */
[----:B------:R-:W-:Y:S03]  /*3d60*/  IMAD.MOV.U32 R15, RZ, RZ, c[0x0][0x194] ;  /* 0x00006500ff0f7624 */ /* 0x000fe600078e00ff */
[----:B------:R-:W-:Y:S02]  /*3d70*/  LEA R3, P0, R2, R192, 0x1 ;  /* 0x000000c002037211 */ /* 0x000fe400078008ff */
[----:B------:R-:W-:Y:S02]  /*3d80*/  SEL R0, R14, 0x6000, !P1 ;  /* 0x000060000e007807 */ /* 0x000fe40004800000 */
[----:B------:R-:W-:Y:S02]  /*3d90*/  LEA.HI.X.SX32 R2, R2, R193, 0x1, P0 ;  /* 0x000000c102027211 */ /* 0x000fe400000f0eff */
[----:B------:R-:W-:Y:S01]  /*3da0*/  MOV R192, R3 ;  /* 0x0000000300c07202 */ /* 0x000fe20000000f00 */
[----:B------:R-:W-:Y:S01]  /*3db0*/  IMAD.IADD R190, R190, 0x1, R0 ;  /* 0x00000001bebe7824 */ /* 0x000fe200078e0200 */
[----:B------:R-:W-:Y:S01]  /*3dc0*/  IADD3 R175, R175, R0, RZ ;  /* 0x00000000afaf7210 */ /* 0x000fe20007ffe0ff */
[----:B------:R-:W-:Y:S01]  /*3dd0*/  IMAD.MOV.U32 R193, RZ, RZ, R2 ;  /* 0x000000ffffc17224 */ /* 0x000fe200078e0002 */
[C---:B------:R-:W-:Y:S04]  /*3de0*/  LEA R2, P0, R6.reuse, R192, 0x6 ;  /* 0x000000c006027211 */ /* 0x040fe800078030ff */
        /* <DEDUP_REMOVED lines=10> */
[----:B------:R-:W0:Y:S02]  /*3e90*/  LDGDEPBAR ;  /* 0x00000000000079af */ /* 0x000e240000000000 */
.L_x_355:
[----:B------:R-:W-:Y:S02]  /*3ea0*/  F2FP.BF16.PACK_AB R6, R68, R69 ;  /* 0x000000454406723e */ /* 0x000fe400000010ff */
[----:B------:R-:W-:Y:S02]  /*3eb0*/  F2FP.BF16.PACK_AB R5, R5, R4 ;  /* 0x000000040505723e */ /* 0x000fe400000010ff */
[----:B------:R-:W-:Y:S01]  /*3ec0*/  F2FP.BF16.PACK_AB R4, R71, R72 ;  /* 0x000000484704723e */ /* 0x000fe200000010ff */
[----:B------:R-:W-:Y:S01]  /*3ed0*/  STS [R201+0x1e000], R6 ;  /* 0x01e00006c9007388 */ /* 0x000fe20000000800 */
[----:B-1----:R-:W-:Y:S02]  /*3ee0*/  F2FP.BF16.PACK_AB R3, R11, R12 ;  /* 0x0000000c0b03723e */ /* 0x002fe400000010ff */
        /* <DEDUP_REMOVED lines=84> */
[----:B------:R-:W-:Y:S03]  /*4430*/  MOV R5, c[0x0][0x374] ;  /* 0x0000dd0000057a02 */ /* 0x000fe60000000f00 */
[----:B------:R-:W-:Y:S05]  /*4440*/  IMAD.U32 R2, R4, -0x40, RZ ;  /* 0xffffffc004027824 */ /* 0x000fea00078e00ff */
[C---:B------:R-:W-:Y:S04]  /*4450*/  LEA R3, P0, R2.reuse, R194, 0x1 ;  /* 0x000000c202037211 */ /* 0x040fe800078008ff */
[----:B------:R-:W-:Y:S01]  /*4460*/  LEA.HI.X.SX32 R2, R2, R195, 0x1, P0 ;  /* 0x000000c302027211 */ /* 0x000fe200000f0eff */
[----:B------:R-:W-:Y:S03]  /*4470*/  IMAD.MOV.U32 R194, RZ, RZ, R3 ;  /* 0x000000ffffc27224 */ /* 0x000fe600078e0003 */
[----:B------:R-:W-:Y:S02]  /*4480*/  MOV R195, R2 ;  /* 0x0000000200c37202 */ /* 0x000fe40000000f00 */
[C---:B------:R-:W-:Y:S03]  /*4490*/  LEA R2, P0, R4.reuse, R194, 0x6 ;  /* 0x000000c204027211 */ /* 0x040fe600078030ff */
[----:B------:R-:W-:Y:S01]  /*44a0*/  @!PT LDS RZ, [RZ] ;  /* 0x00000000fffff984 */ /* 0x000fe20000000800 */
[----:B------:R-:W-:Y:S01]  /*44b0*/  @!PT LDS RZ, [RZ] ;  /* 0x00000000fffff984 */ /* 0x000fe20000000800 */
[----:B------:R-:W-:Y:S01]  /*44c0*/  @!PT LDS RZ, [RZ] ;  /* 0x00000000fffff984 */ /* 0x000fe20000000800 */
[----:B------:R1:W-:Y:S01]  /*44d0*/  LDGSTS.E.BYPASS.LTC128B.128 [R196+0xc000], [R194.64] ;  /* 0x0c000000c2c47fae */ /* 0x0003e2000b901d46 */
[----:B------:R-:W-:Y:S03]  /*44e0*/  LEA.HI.X R3, R4, R195, R5, 0x6, P0 ;  /* 0x000000c304037211 */ /* 0x000fe600000f3405 */
[----:B------:R1:W-:Y:S04]  /*44f0*/  LDGSTS.E.BYPASS.LTC128B.128 [R196+0xe000], [R194.64+0x80] ;  /* 0x0e000080c2c47fae */ /* 0x0003e8000b901d46 */
[----:B------:R1:W-:Y:S04]  /*4500*/  LDGSTS.E.BYPASS.LTC128B.128 [R196+0x10000], [R194.64+0x100] ;  /* 0x10000100c2c47fae */ /* 0x0003e8000b901d46 */
[----:B------:R1:W-:Y:S04]  /*4510*/  LDGSTS.E.BYPASS.LTC128B.128 [R196+0xd000], [R2.64] ;  /* 0x0d00000002c47fae */ /* 0x0003e8000b901d46 */
[----:B------:R1:W-:Y:S04]  /*4520*/  LDGSTS.E.BYPASS.LTC128B.128 [R196+0xf000], [R2.64+0x80] ;  /* 0x0f00008002c47fae */ /* 0x0003e8000b901d46 */
[----:B------:R1:W-:Y:S04]  /*4530*/  LDGSTS.E.BYPASS.LTC128B.128 [R196+0x11000], [R2.64+0x100] ;  /* 0x1100010002c47fae */ /* 0x0003e8000b901d46 */
[----:B------:R-:W0:Y:S02]  /*4540*/  LDGDEPBAR ;  /* 0x00000000000079af */ /* 0x000e240000000000 */
.L_x_356:
[----:B------:R-:W-:Y:S01]  /*4550*/  LDSM.16.M88.4 R96, [R181] ;  /* 0x00000000b560783b */ /* 0x000fe20000000200 */
[C---:B-1----:R-:W-:Y:S03]  /*4560*/  LEA R2, P1, R197.reuse, R188, 0x2 ;  /* 0x000000bcc5027211 */ /* 0x042fe600078210ff */
[----:B------:R-:W1:Y:S01]  /*4570*/  LDSM.16.MT88.4 R16, [R0+0x12000] ;  /* 0x012000000010783b */ /* 0x000e620000004200 */
[-C--:B------:R-:W-:Y:S03]  /*4580*/  LEA.HI.X.SX32 R3, R197, R189.reuse, 0x2, P1 ;  /* 0x000000bdc5037211 */ /* 0x080fe600008f16ff */
        /* <DEDUP_REMOVED lines=58> */
[----:B------:R-:W-:Y:S04]  /*4930*/  IMAD R0, R0, 0x18, RZ ;  /* 0x0000001800007824 */ /* 0x000fe800078e02ff */
[-C--:B------:R-:W-:Y:S08]  /*4940*/  HMMA.16816.F32.BF16 R12, R160, R158.reuse, R12 ;  /* 0x0000009ea00c723c */ /* 0x080ff0000004180c */
[C---:B------:R-:W-:Y:S08]  /*4950*/  HMMA.16816.F32.BF16 R16, R152.reuse, R158, R16 ;  /* 0x0000009e9810723c */ /* 0x040ff00000041810 */
[-C--:B---3--:R-:W-:Y:S08]  /*4960*/  HMMA.16816.F32.BF16 R68, R152, R148.reuse, R68 ;  /* 0x000000949844723c */ /* 0x088ff00000041844 */
[C---:B------:R-:W-:Y:S07]  /*4970*/  HMMA.16816.F32.BF16 R72, R160.reuse, R148, R72 ;  /* 0x00000094a048723c */ /* 0x040fee0000041848 */
        /* <DEDUP_REMOVED lines=14> */
[-C--:B--2---:R-:W-:Y:S02]  /*4a60*/  LEA R4, P1, R0, R188.reuse, 0x2 ;  /* 0x000000bc00047211 */ /* 0x084fe400078210ff */
[-C--:B------:R-:W-:Y:S01]  /*4a70*/  LEA R150, P0, R252, R188.reuse, 0x2 ;  /* 0x000000bcfc967211 */ /* 0x080fe200078010ff */
[----:B------:R1:W-:Y:S03]  /*4a80*/  RED.E.ADD.F32.FTZ.RN.STRONG.GPU [R148.64], R6 ;  /* 0x000000069400798e */ /* 0x0003e6000c10e786 */
[-C--:B---3--:R-:W-:Y:S01]  /*4a90*/  LEA.HI.X.SX32 R5, R0, R189.reuse, 0x2, P1 ;  /* 0x000000bd00057211 */ /* 0x088fe200008f16ff */
[----:B------:R-:W-:Y:S01]  /*4aa0*/  IMAD.IADD R0, R197, 0x1, R236 ;  /* 0x00000001c5007824 */ /* 0x000fe200078e02ec */
[-C--:B------:R-:W-:Y:S03]  /*4ab0*/  LEA.HI.X.SX32 R151, R252, R189.reuse, 0x2, P0 ;  /* 0x000000bdfc977211 */ /* 0x080fe600000f16ff */
[----:B------:R2:W-:Y:S04]  /*4ac0*/  RED.E.ADD.F32.FTZ.RN.STRONG.GPU [R4.64], R7 ;  /* 0x000000070400798e */ /* 0x0005e8000c10e786 */
[----:B------:R3:W-:Y:S01]  /*4ad0*/  RED.E.ADD.F32.FTZ.RN.STRONG.GPU [R150.64], R8 ;  /* 0x000000089600798e */ /* 0x0007e2000c10e786 */
[CC--:B-1----:R-:W-:Y:S02]  /*4ae0*/  LEA R148, P2, R251.reuse, R188.reuse, 0x2 ;  /* 0x000000bcfb947211 */ /* 0x0c2fe400078410ff */
[-C--:B------:R-:W-:Y:S02]  /*4af0*/  LEA R6, P1, R250, R188.reuse, 0x2 ;  /* 0x000000bcfa067211 */ /* 0x080fe400078210ff */
[-C--:B------:R-:W-:Y:S02]  /*4b00*/  LEA.HI.X.SX32 R149, R251, R189.reuse, 0x2, P2 ;  /* 0x000000bdfb957211 */ /* 0x080fe400010f16ff */
[-C--:B--2---:R-:W-:Y:S03]  /*4b10*/  LEA R4, P0, R248, R188.reuse, 0x2 ;  /* 0x000000bcf8047211 */ /* 0x084fe600078010ff */
[----:B------:R1:W-:Y:S01]  /*4b20*/  RED.E.ADD.F32.FTZ.RN.STRONG.GPU [R148.64], R9 ;  /* 0x000000099400798e */ /* 0x0003e2000c10e786 */
[-C--:B------:R-:W-:Y:S02]  /*4b30*/  LEA.HI.X.SX32 R7, R250, R189.reuse, 0x2, P1 ;  /* 0x000000bdfa077211 */ /* 0x080fe400008f16ff */
        /* <DEDUP_REMOVED lines=8> */
[-C--:B--2---:R-:W-:Y:S02]  /*4bc0*/  LEA R6, P1, R236, R188.reuse, 0x2 ;  /* 0x000000bcec067211 */ /* 0x084fe400078210ff */
[-C--:B------:R-:W-:Y:S02]  /*4bd0*/  LEA R10, P0, R0, R188.reuse, 0x2 ;  /* 0x000000bc000a7211 */ /* 0x080fe400078010ff */
        /* <DEDUP_REMOVED lines=22> */
[CC--:B---3--:R-:W-:Y:S02]  /*4d40*/  LEA R6, P1, R235.reuse, R188.reuse, 0x2 ;  /* 0x000000bceb067211 */ /* 0x0c8fe400078210ff */
        /* <DEDUP_REMOVED lines=60> */
[-C--:B---3--:R-:W-:Y:S02]  /*5110*/  LEA R10, P0, R232, R188.reuse, 0x2 ;  /* 0x000000bce80a7211 */ /* 0x088fe400078010ff */
[-C--:B----4-:R-:W-:Y:S01]  /*5120*/  LEA R8, P4, R0, R188.reuse, 0x2 ;  /* 0x000000bc00087211 */ /* 0x090fe200078810ff */
        /* <DEDUP_REMOVED lines=259> */
.L_x_358:
        /* <DEDUP_REMOVED lines=15> */
.L_x_359:
        /* <DEDUP_REMOVED lines=29> */
[----:B------:R-:W4:Y:S01]  /*6420*/  LDS.128 R12, [R196+0x14000] ;  /* 0x01400000c40c7984 */ /* 0x000f220000000c00 */
[----:B------:R-:W-:Y:S01]  /*6430*/  MOV R2, R4 ;  /* 0x0000000400027202 */ /* 0x000fe20000000f00 */
[----:B------:R-:W-:Y:S01]  /*6440*/  IMAD R0, R38, c[0x0][0x3a0], RZ ;  /* 0x0000e80026007a24 */ /* 0x000fe200078e02ff */
[----:B------:R-:W-:Y:S01]  /*6450*/  MOV R3, R22 ;  /* 0x0000001600037202 */ /* 0x000fe20000000f00 */
[----:B------:R-:W3:Y:S02]  /*6460*/  LDS.128 R8, [R196+0x12000] ;  /* 0x01200000c4087984 */ /* 0x000ee40000000c00 */
[----:B------:R-:W-:-:S02]  /*6470*/  IMAD R0, R228, c[0x0][0x3a4], R0 ;  /* 0x0000e900e4007a24 */ /* 0x000fc400078e0200 */
[----:B------:R-:W2:Y:S01]  /*6480*/  LDS.128 R16, [R196+0x16000] ;  /* 0x01600000c4107984 */ /* 0x000ea20000000c00 */
[----:B------:R-:W-:-:S05]  /*6490*/  IMAD.WIDE.U32 R6, R228, c[0x0][0x3a0], R2 ;  /* 0x0000e800e4067a25 */ /* 0x000fca00078e0002 */
[----:B------:R-:W-:Y:S02]  /*64a0*/  IADD3 R0, R7, R0, RZ ;  /* 0x0000000007007210 */ /* 0x000fe40007ffe0ff */
[----:B------:R-:W-:-:S04]  /*64b0*/  LEA R2, P0, R6, c[0x0][0x340], 0x1 ;  /* 0x0000d00006027a11 */ /* 0x000fc800078008ff */
[----:B------:R-:W-:-:S05]  /*64c0*/  LEA.HI.X R3, R6, c[0x0][0x344], R0, 0x1, P0 ;  /* 0x0000d10006037a11 */ /* 0x000fca00000f0c00 */
[----:B----4-:R4:W-:Y:S04]  /*64d0*/  STG.E.128 [R2.64+0x80], R12 ;  /* 0x0000800c02007986 */ /* 0x0109e8000c101d06 */
[----:B---3--:R4:W-:Y:S04]  /*64e0*/  STG.E.128 [R2.64], R8 ;  /* 0x0000000802007986 */ /* 0x0089e8000c101d06 */
[----:B--2---:R4:W-:Y:S02]  /*64f0*/  STG.E.128 [R2.64+0x100], R16 ;  /* 0x0001001002007986 */ /* 0x0049e4000c101d06 */
.L_x_361:
[----:B------:R-:W-:Y:S05]  /*6500*/  BSYNC B0 ;  /* 0x0000000000007941 */ /* 0x000fea0003800000 */
.L_x_360:
[----:B------:R-:W-:Y:S01]  /*6510*/  IADD3 R0, R228, 0x20, RZ ;  /* 0x00000020e4007810 */ /* 0x000fe20007ffe0ff */
[----:B------:R-:W-:Y:S03]  /*6520*/  BSSY B0, `(.L_x_362) ;  /* 0x0000010000007945 */ /* 0x000fe60003800000 */
[----:B------:R-:W-:-:S13]  /*6530*/  ISETP.GE.AND P1, PT, R0, R23, PT ;  /* 0x000000170000720c */ /* 0x000fda0003f26270 */
[----:B------:R-:W-:Y:S05]  /*6540*/  @P1 BRA `(.L_x_363) ;  /* 0x000000d000001947 */ /* 0x000fea0003800000 */
[----:B------:R-:W-:Y:S02]  /*6550*/  IADD3 R0, P0, R228, 0x20, RZ ;  /* 0x00000020e4007810 */ /* 0x000fe40007f1e0ff */
[----:B----4-:R-:W-:-:S03]  /*6560*/  MOV R3, R22 ;  /* 0x0000001600037202 */ /* 0x010fc60000000f00 */
[----:B------:R-:W-:-:S04]  /*6570*/  IMAD.X R2, RZ, RZ, R38, P0 ;  /* 0x000000ffff027224 */ /* 0x000fc800000e0626 */
[----:B------:R-:W-:Y:S02]  /*6580*/  IMAD R5, R2, c[0x0][0x3a0], RZ ;  /* 0x0000e80002057a24 */ /* 0x000fe400078e02ff */
[----:B------:R-:W-:-:S04]  /*6590*/  IMAD.MOV.U32 R2, RZ, RZ, R4 ;  /* 0x000000ffff027224 */ /* 0x000fc800078e0004 */
[----:B------:R-:W-:-:S04]  /*65a0*/  IMAD.WIDE.U32 R6, R0, c[0x0][0x3a0], R2 ;  /* 0x0000e80000067a25 */ /* 0x000fc800078e0002 */
[----:B------:R-:W-:Y:S01]  /*65b0*/  IMAD R0, R0, c[0x0][0x3a4], R5 ;  /* 0x0000e90000007a24 */ /* 0x000fe200078e0205 */
[----:B------:R-:W-:-:S04]  /*65c0*/  LEA R2, P0, R6, c[0x0][0x340], 0x1 ;  /* 0x0000d00006027a11 */ /* 0x000fc800078008ff */
[----:B------:R-:W-:-:S04]  /*65d0*/  IADD3 R0, R7, R0, RZ ;  /* 0x0000000007007210 */ /* 0x000fc80007ffe0ff */
[----:B------:R-:W-:-:S05]  /*65e0*/  LEA.HI.X R3, R6, c[0x0][0x344], R0, 0x1, P0 ;  /* 0x0000d10006037a11 */ /* 0x000fca00000f0c00 */
[----:B-1----:R1:W-:Y:S04]  /*65f0*/  STG.E.128 [R2.64], R32 ;  /* 0x0000002002007986 */ /* 0x0023e8000c101d06 */
[----:B------:R1:W-:Y:S04]  /*6600*/  STG.E.128 [R2.64+0x80], R28 ;  /* 0x0000801c02007986 */ /* 0x0003e8000c101d06 */
[----:B--2---:R1:W-:Y:S02]  /*6610*/  STG.E.128 [R2.64+0x100], R24 ;  /* 0x0001001802007986 */ /* 0x0043e4000c101d06 */
.L_x_363:
[----:B------:R-:W-:Y:S05]  /*6620*/  BSYNC B0 ;  /* 0x0000000000007941 */ /* 0x000fea0003800000 */
.L_x_362:
        /* <DEDUP_REMOVED lines=13> */
[----:B------:R-:W-:-:S03]  /*6700*/  MOV R3, R8 ;  /* 0x0000000800037202 */ /* 0x000fc60000000f00 */
[C---:B------:R-:W-:Y:S02]  /*6710*/  IMAD R0, R228.reuse, c[0x0][0x3ac], R0 ;  /* 0x0000eb00e4007a24 */ /* 0x040fe400078e0200 */
[----:B------:R-:W-:-:S05]  /*6720*/  IMAD.WIDE.U32 R6, R228, c[0x0][0x3a8], R2 ;  /* 0x0000ea00e4067a25 */ /* 0x000fca00078e0002 */
[----:B------:R-:W-:Y:S02]  /*6730*/  IADD3 R0, R7, R0, RZ ;  /* 0x0000000007007210 */ /* 0x000fe40007ffe0ff */
[----:B------:R-:W-:-:S04]  /*6740*/  LEA R2, P0, R6, c[0x0][0x348], 0x1 ;  /* 0x0000d20006027a11 */ /* 0x000fc800078008ff */
[----:B------:R-:W-:-:S05]  /*6750*/  LEA.HI.X R3, R6, c[0x0][0x34c], R0, 0x1, P0 ;  /* 0x0000d30006037a11 */ /* 0x000fca00000f0c00 */
[----:B---3--:R1:W-:Y:S04]  /*6760*/  STG.E.128 [R2.64], R48 ;  /* 0x0000003002007986 */ /* 0x0083e8000c101d06 */
[----:B------:R1:W-:Y:S04]  /*6770*/  STG.E.128 [R2.64+0x80], R44 ;  /* 0x0000802c02007986 */ /* 0x0003e8000c101d06 */
[----:B------:R1:W-:Y:S02]  /*6780*/  STG.E.128 [R2.64+0x100], R40 ;  /* 0x0001002802007986 */ /* 0x0003e4000c101d06 */
.L_x_365:
[----:B------:R-:W-:Y:S05]  /*6790*/  BSYNC B0 ;  /* 0x0000000000007941 */ /* 0x000fea0003800000 */
.L_x_364:
[----:B------:R-:W-:Y:S05]  /*67a0*/  @P1 BRA `(.L_x_366) ;  /* 0x0000082000001947 */ /* 0x000fea0003800000 */
[----:B------:R-:W-:Y:S02]  /*67b0*/  IADD3 R0, P0, R228, 0x20, RZ ;  /* 0x00000020e4007810 */ /* 0x000fe40007f1e0ff */
[----:B-1----:R-:W-:-:S03]  /*67c0*/  MOV R3, R8 ;  /* 0x0000000800037202 */ /* 0x002fc60000000f00 */
        /* <DEDUP_REMOVED lines=12> */
.L_x_354:
        /* <DEDUP_REMOVED lines=19> */
.L_x_367:
        /* <DEDUP_REMOVED lines=15> */
.L_x_368:
        /* <DEDUP_REMOVED lines=19> */
[----:B------:R-:W-:-:S03]  /*6be0*/  MOV R3, R8 ;  /* 0x0000000800037202 */ /* 0x000fc60000000f00 */
[C---:B------:R-:W-:Y:S02]  /*6bf0*/  IMAD R0, R228.reuse, c[0x0][0x3a4], R0 ;  /* 0x0000e900e4007a24 */ /* 0x040fe400078e0200 */
[----:B--2---:R-:W-:-:S05]  /*6c00*/  IMAD.WIDE.U32 R6, R228, c[0x0][0x3a0], R2 ;  /* 0x0000e800e4067a25 */ /* 0x004fca00078e0002 */
[----:B------:R-:W-:Y:S02]  /*6c10*/  IADD3 R0, R0, R7, RZ ;  /* 0x0000000700007210 */ /* 0x000fe40007ffe0ff */
[----:B------:R-:W-:-:S04]  /*6c20*/  LEA R2, P0, R6, c[0x0][0x340], 0x1 ;  /* 0x0000d00006027a11 */ /* 0x000fc800078008ff */
[----:B------:R-:W-:-:S05]  /*6c30*/  LEA.HI.X R3, R6, c[0x0][0x344], R0, 0x1, P0 ;  /* 0x0000d10006037a11 */ /* 0x000fca00000f0c00 */
[----:B------:R1:W-:Y:S04]  /*6c40*/  STG.E.128 [R2.64], RZ ;  /* 0x000000ff02007986 */ /* 0x0003e8000c101d06 */
[----:B------:R1:W-:Y:S04]  /*6c50*/  STG.E.128 [R2.64+0x80], RZ ;  /* 0x000080ff02007986 */ /* 0x0003e8000c101d06 */
[----:B------:R1:W-:Y:S02]  /*6c60*/  STG.E.128 [R2.64+0x100], RZ ;  /* 0x000100ff02007986 */ /* 0x0003e4000c101d06 */
.L_x_370:
[----:B------:R-:W-:Y:S05]  /*6c70*/  BSYNC B0 ;  /* 0x0000000000007941 */ /* 0x000fea0003800000 */
.L_x_369:
[----:B------:R-:W-:Y:S01]  /*6c80*/  IADD3 R0, R228, 0x20, RZ ;  /* 0x00000020e4007810 */ /* 0x000fe20007ffe0ff */
[----:B------:R-:W-:Y:S03]  /*6c90*/  BSSY B0, `(.L_x_371) ;  /* 0x000000f000007945 */ /* 0x000fe60003800000 */
[----:B------:R-:W-:-:S13]  /*6ca0*/  ISETP.GE.AND P1, PT, R0, R9, PT ;  /* 0x000000090000720c */ /* 0x000fda0003f26270 */
[----:B------:R-:W-:Y:S05]  /*6cb0*/  @P1 BRA `(.L_x_372) ;  /* 0x000000c000001947 */ /* 0x000fea0003800000 */
[----:B------:R-:W-:Y:S02]  /*6cc0*/  IADD3 R0, P0, R228, 0x20, RZ ;  /* 0x00000020e4007810 */ /* 0x000fe40007f1e0ff */
[----:B------:R-:W-:Y:S02]  /*6cd0*/  MOV R5, R8 ;  /* 0x0000000800057202 */ /* 0x000fe40000000f00 */
[----:B-1----:R-:W-:-:S03]  /*6ce0*/  IADD3.X R2, RZ, R12, RZ, P0, !PT ;  /* 0x0000000cff027210 */ /* 0x002fc600007fe4ff */
        /* <DEDUP_REMOVED lines=9> */
.L_x_372:
[----:B------:R-:W-:Y:S05]  /*6d80*/  BSYNC B0 ;  /* 0x0000000000007941 */ /* 0x000fea0003800000 */
.L_x_371:
        /* <DEDUP_REMOVED lines=22> */
.L_x_374:
[----:B------:R-:W-:Y:S05]  /*6ef0*/  BSYNC B0 ;  /* 0x0000000000007941 */ /* 0x000fea0003800000 */
.L_x_373:
[----:B------:R-:W-:Y:S05]  /*6f00*/  @P1 BRA `(.L_x_366) ;  /* 0x000000c000001947 */ /* 0x000fea0003800000 */
[----:B------:R-:W-:Y:S02]  /*6f10*/  IADD3 R0, P0, R228, 0x20, RZ ;  /* 0x00000020e4007810 */ /* 0x000fe40007f1e0ff */
[----:B------:R-:W-:-:S02]  /*6f20*/  MOV R5, R8 ;  /* 0x0000000800057202 */ /* 0x000fc40000000f00 */
        /* <DEDUP_REMOVED lines=10> */
.L_x_366:
[----:B------:R-:W-:Y:S05]  /*6fd0*/  BSYNC B1 ;  /* 0x0000000000017941 */ /* 0x000fea0003800000 */
.L_x_349:
[----:B------:R-:W-:-:S04]  /*6fe0*/  IADD3 R229, R229, c[0x0][0xc], RZ ;  /* 0x00000300e5e57a10 */ /* 0x000fc80007ffe0ff */
[----:B------:R-:W-:-:S13]  /*6ff0*/  ISETP.GE.AND P0, PT, R229, UR4, PT ;  /* 0x00000004e5007c0c */ /* 0x000fda000bf06270 */
[----:B------:R-:W-:Y:S01]  /*7000*/  @P0 CALL.REL.NOINC `(.L_x_375) ;  /* 0x0000001000000944 */ /* 0x000fe20003c00000 */
[----:B------:R-:W-:Y:S05]  /*7010*/  BRA `(.L_x_376) ;  /* 0xffff990000007947 */ /* 0x000fea000383ffff */
.L_x_375:
[----:B------:R-:W-:Y:S05]  /*7020*/  EXIT ;  /* 0x000000000000794d */ /* 0x000fea0003800000 */
.L_x_377:
        /* <DEDUP_REMOVED lines=13> */
.L_x_1586:


//--------------------- .text._ZN5flash44flash_bwd_dq_dk_dv_loop_seqk_parallel_kernelI23Flash_bwd_kernel_traitsILi192ELi64ELi64ELi8ELi4ELi2ELi2ELb0ELb0EN7cutlass10bfloat16_tE19Flash_kernel_traitsILi192ELi64ELi64ELi8ES3_EELb0ELb0ELb0ELb1ELb0ELb0ELb0EEEvNS_16Flash_bwd_paramsE --------------------------
	.section	.text._ZN5flash44flash_bwd_dq_dk_dv_loop_seqk_parallel_kernelI23Flash_bwd_kernel_traitsILi192ELi64ELi64ELi8ELi4ELi2ELi2ELb0ELb0EN7cutlass10bfloat16_tE19Flash_kernel_traitsILi192ELi64ELi64ELi8ES3_EELb0ELb0ELb0ELb1ELb0ELb0ELb0EEEvNS_16Flash_bwd_paramsE,"ax",@progbits
	.sectioninfo	@"SHI_REGISTERS=255"
	.align	128
        .global         _ZN5flash44flash_bwd_dq_dk_dv_loop_seqk_parallel_kernelI23Flash_bwd_kernel_traitsILi192ELi64ELi64ELi8ELi4ELi2ELi2ELb0ELb0EN7cutlass10bfloat16_tE19Flash_kernel_traitsILi192ELi64ELi64ELi8ES3_EELb0ELb0ELb0ELb1ELb0ELb0ELb0EEEvNS_16Flash_bwd_paramsE
        .type           _ZN5flash44flash_bwd_dq_dk_dv_loop_seqk_parallel_kernelI23Flash_bwd_kernel_traitsILi192ELi64ELi64ELi8ELi4ELi2ELi2ELb0ELb0EN7cutlass10bfloat16_tE19Flash_kernel_traitsILi192ELi64ELi64ELi8ES3_EELb0ELb0ELb0ELb1ELb0ELb0ELb0EEEvNS_16Flash_bwd_paramsE,@function
        .size           _ZN5flash44flash_bwd_dq_dk_dv_loop_seqk_parallel_kernelI23Flash_bwd_kernel_traitsILi192ELi64ELi64ELi8ELi4ELi2ELi2ELb0ELb0EN7cutlass10bfloat16_tE19Flash_kernel_traitsILi192ELi64ELi64ELi8ES3_EELb0ELb0ELb0ELb1ELb0ELb0ELb0EEEvNS_16Flash_bwd_paramsE,(.L_x_1587 - _ZN5flash44flash_bwd_dq_dk_dv_loop_seqk_parallel_kernelI23Flash_bwd_kernel_traitsILi192ELi64ELi64ELi8ELi4ELi2ELi2ELb0ELb0EN7cutlass10bfloat16_tE19Flash_kernel_traitsILi192ELi64ELi64ELi8ES3_EELb0ELb0ELb0ELb1ELb0ELb0ELb0EEEvNS_16Flash_bwd_paramsE)
        .other          _ZN5flash44flash_bwd_dq_dk_dv_loop_seqk_parallel_kernelI23Flash_bwd_kernel_traitsILi192ELi64ELi64ELi8ELi4ELi2ELi2ELb0ELb0EN7cutlass10bfloat16_tE19Flash_kernel_traitsILi192ELi64ELi64ELi8ES3_EELb0ELb0ELb0ELb1ELb0ELb0ELb0EEEvNS_16Flash_bwd_paramsE,@"STO_CUDA_ENTRY STV_DEFAULT"
_ZN5flash44flash_bwd_dq_dk_dv_loop_seqk_parallel_kernelI23Flash_bwd_kernel_traitsILi192ELi64ELi64ELi8ELi4ELi2ELi2ELb0ELb0EN7cutlass10bfloat16_tE19Flash_kernel_traitsILi192ELi64ELi64ELi8ES3_EELb0ELb0ELb0ELb1ELb0ELb0ELb0EEEvNS_16Flash_bwd_paramsE:
.text._ZN5flash44flash_bwd_dq_dk_dv_loop_seqk_parallel_kernelI23Flash_bwd_kernel_traitsILi192ELi64ELi64ELi8ELi4ELi2ELi2ELb0ELb0EN7cutlass10bfloat16_tE19Flash_kernel_traitsILi192ELi64ELi64ELi8ES3_EELb0ELb0ELb0ELb1ELb0ELb0ELb0EEEvNS_16Flash_bwd_paramsE:
        /* <DEDUP_REMOVED lines=13> */
[----:B------:R-:W-:Y:S01]  /*00d0*/  IMAD.MOV.U32 R171, RZ, RZ, 0x40 ;  /* 0x00000040ffab7424 */ /* 0x000fe200078e00ff */
[----:B------:R-:W2:Y:S01]  /*00e0*/  S2R R236, SR_CTAID.Z ;  /* 0x0000000000ec7919 */ /* 0x000ea20000002700 */
[----:B------:R-:W-:Y:S01]  /*00f0*/  IMAD.MOV.U32 R207, RZ, RZ, -0x10 ;  /* 0xfffffff0ffcf7424 */ /* 0x000fe200078e00ff */
[----:B-1----:R-:W-:-:S04]  /*0100*/  SHF.R.S32.HI R13, RZ, 0x1f, R12 ;  /* 0x0000001fff0d7819 */ /* 0x002fc8000001140c */
        /* <DEDUP_REMOVED lines=52> */
[----:B------:R-:W-:Y:S01]  /*0450*/  STL [R1+0x18], R20 ;  /* 0x0000181401007387 */ /* 0x000fe20000100800 */
        /* <DEDUP_REMOVED lines=19> */
[----:B------:R-:W-:Y:S01]  /*0590*/  IMAD.SHL.U32 R5, R10, 0x20, RZ ;  /* 0x000000200a057824 */ /* 0x000fe200078e00ff */
[----:B------:R-:W-:Y:S01]  /*05a0*/  LOP3.LUT R6, R4, 0x6, R12, 0xf8, !PT ;  /* 0x0000000604067812 */ /* 0x000fe200078ef80c */
[----:B------:R-:W-:Y:S01]  /*05b0*/  IMAD.IADD R187, R21, 0x1, -R187 ;  /* 0x0000000115bb7824 */ /* 0x000fe200078e0abb */
[----:B------:R-:W-:Y:S01]  /*05c0*/  LOP3.LUT R4, R0, 0x20, R4, 0xf8, !PT ;  /* 0x0000002000047812 */ /* 0x000fe200078ef804 */
[----:B------:R-:W-:Y:S01]  /*05d0*/  STL [R1+0x14], R19 ;  /* 0x0000141301007387 */ /* 0x000fe20000100800 */
[----:B------:R-:W-:Y:S01]  /*05e0*/  LOP3.LUT R5, R2, 0x20, R5, 0xf8, !PT ;  /* 0x0000002002057812 */ /* 0x000fe200078ef805 */
[----:B------:R-:W-:Y:S01]  /*05f0*/  IMAD.SHL.U32 R192, R18, 0x2, RZ ;  /* 0x0000000212c07824 */ /* 0x000fe200078e00ff */
        /* <DEDUP_REMOVED lines=11> */
[----:B------:R1:W-:Y:S01]  /*06b0*/  STL [R1+0x1c], R6 ;  /* 0x00001c0601007387 */ /* 0x0003e20000100800 */
[----:B------:R-:W-:Y:S01]  /*06c0*/  IMAD.SHL.U32 R205, R205, 0x2, RZ ;  /* 0x00000002cdcd7824 */ /* 0x000fe200078e00ff */
[----:B------:R-:W-:-:S02]  /*06d0*/  SEL R170, R170, 0xffffffe0, !P3 ;  /* 0xffffffe0aaaa7807 */ /* 0x000fc40005800000 */
[----:B------:R-:W-:Y:S02]  /*06e0*/  LOP3.LUT R7, R2, 0x8, R0, 0xf8, !PT ;  /* 0x0000000802077812 */ /* 0x000fe400078ef800 */
[----:B------:R-:W-:Y:S01]  /*06f0*/  LOP3.LUT R2, R3, R5, R2, 0x1e, !PT ;  /* 0x0000000503027212 */ /* 0x000fe200078e1e02 */
[----:B------:R-:W-:Y:S01]  /*0700*/  IMAD.IADD R170, R169, 0x1, R170 ;  /* 0x00000001a9aa7824 */ /* 0x000fe200078e02aa */
[----:B------:R-:W-:Y:S01]  /*0710*/  SHF.R.S32.HI R5, RZ, 0x2, R4 ;  /* 0x00000002ff057819 */ /* 0x000fe20000011404 */
[----:B------:R-:W-:Y:S01]  /*0720*/  IMAD R4, R181, 0x400, R8 ;  /* 0x00000400b5047824 */ /* 0x000fe200078e0208 */
[----:B------:R-:W-:Y:S02]  /*0730*/  LOP3.LUT R3, R7, R3, RZ, 0x3c, !PT ;  /* 0x0000000307037212 */ /* 0x000fe400078e3cff */
[----:B------:R-:W-:Y:S01]  /*0740*/  SEL R171, R171, 0xffffffc0, !P4 ;  /* 0xffffffc0abab7807 */ /* 0x000fe20006000000 */
[----:B------:R-:W-:Y:S01]  /*0750*/  IMAD R5, R187, 0x10, R5 ;  /* 0x00000010bb057824 */ /* 0x000fe200078e0205 */
[----:B------:R-:W-:Y:S01]  /*0760*/  SEL R207, R207, 0x10, !P0 ;  /* 0x00000010cfcf7807 */ /* 0x000fe20004000000 */
[----:B------:R-:W-:Y:S01]  /*0770*/  IMAD.IADD R4, R4, 0x1, R9 ;  /* 0x0000000104047824 */ /* 0x000fe200078e0209 */
[----:B------:R-:W-:Y:S01]  /*0780*/  IADD3 R206, R205, 0x20, RZ ;  /* 0x00000020cdce7810 */ /* 0x000fe20007ffe0ff */
[--C-:B------:R-:W-:Y:S01]  /*0790*/  IMAD R173, R173, 0x2, R171.reuse ;  /* 0x00000002adad7824 */ /* 0x100fe200078e02ab */
[----:B------:R3:W-:Y:S01]  /*07a0*/  STL [R1+0xc], R5 ;  /* 0x00000c0501007387 */ /* 0x0007e20000100800 */
[----:B------:R-:W-:Y:S01]  /*07b0*/  @P1 IADD3 R206, R205, -0x20, RZ ;  /* 0xffffffe0cdce1810 */ /* 0x000fe20007ffe0ff */
[----:B------:R-:W-:Y:S01]  /*07c0*/  IMAD.IADD R172, R169, 0x1, R171 ;  /* 0x00000001a9ac7824 */ /* 0x000fe200078e02ab */
[----:B------:R-:W-:Y:S01]  /*07d0*/  LEA R238, R4, 0x12000, 0x1 ;  /* 0x0001200004ee7811 */ /* 0x000fe200078e08ff */
[----:B------:R3:W-:Y:S01]  /*07e0*/  STL [R1+0x8], R17 ;  /* 0x0000081101007387 */ /* 0x0007e20000100800 */
[----:B------:R-:W-:Y:S01]  /*07f0*/  IMAD.IADD R208, R205, 0x1, R207 ;  /* 0x00000001cdd07824 */ /* 0x000fe200078e02cf */
[----:B------:R-:W-:Y:S01]  /*0800*/  IADD3 R211, R202, 0x40, RZ ;  /* 0x00000040cad37810 */ /* 0x000fe20007ffe0ff */
[----:B-1----:R-:W-:Y:S01]  /*0810*/  IMAD.SHL.U32 R6, R11, 0x40, RZ ;  /* 0x000000400b067824 */ /* 0x002fe200078e00ff */
[----:B------:R-:W-:Y:S01]  /*0820*/  IADD3 R239, R238, 0x40, RZ ;  /* 0x00000040eeef7810 */ /* 0x000fe20007ffe0ff */
[----:B------:R-:W-:Y:S01]  /*0830*/  IMAD.IADD R171, R171, 0x1, R170 ;  /* 0x00000001abab7824 */ /* 0x000fe200078e02aa */
[----:B------:R-:W-:Y:S01]  /*0840*/  IADD3 R212, R202, 0x80, RZ ;  /* 0x00000080cad47810 */ /* 0x000fe20007ffe0ff */
[----:B------:R-:W-:Y:S01]  /*0850*/  IMAD.IADD R207, R207, 0x1, R206 ;  /* 0x00000001cfcf7824 */ /* 0x000fe200078e02ce */
[----:B------:R-:W-:-:S02]  /*0860*/  LOP3.LUT R0, R6, 0xfffffe00, RZ, 0xc0, !PT ;  /* 0xfffffe0006007812 */ /* 0x000fc400078ec0ff */
[----:B------:R-:W-:Y:S02]  /*0870*/  @P2 IADD3 R239, R238, -0x40, RZ ;  /* 0xffffffc0eeef2810 */ /* 0x000fe40007ffe0ff */
[----:B------:R-:W-:Y:S01]  /*0880*/  LOP3.LUT R186, R2, R0, RZ, 0xfc, !PT ;  /* 0x0000000002ba7212 */ /* 0x000fe200078efcff */
[--C-:B------:R-:W-:Y:S02]  /*0890*/  IMAD R181, R181, 0x400, R0.reuse ;  /* 0x00000400b5b57824 */ /* 0x100fe400078e0200 */
[----:B------:R-:W-:Y:S01]  /*08a0*/  IMAD R187, R187, 0x400, R0 ;  /* 0x00000400bbbb7824 */ /* 0x000fe200078e0200 */
[----:B------:R-:W-:Y:S01]  /*08b0*/  SHF.R.S32.HI R0, RZ, 0x1f, R235 ;  /* 0x0000001fff007819 */ /* 0x000fe200000114eb */
[----:B------:R-:W-:Y:S02]  /*08c0*/  IMAD.IADD R181, R3, 0x1, R181 ;  /* 0x0000000103b57824 */ /* 0x000fe400078e02b5 */
[----:B------:R-:W-:-:S03]  /*08d0*/  IMAD.IADD R187, R187, 0x1, R3 ;  /* 0x00000001bbbb7824 */ /* 0x000fc600078e0203 */
[----:B--2---:R-:W-:Y:S02]  /*08e0*/  LEA R181, R181, 0x1e000, 0x1 ;  /* 0x0001e000b5b57811 */ /* 0x004fe400078e08ff */
.L_x_424:
[----:B-1----:R-:W1:Y:S01]  /*08f0*/  S2R R35, SR_CTAID.Y ;  /* 0x0000000000237919 */ /* 0x002e620000002600 */
[----:B--23--:R-:W2:Y:S01]  /*0900*/  LDC.U8 R0, c[0x0][0x312] ;  /* 0x0000c480ff007b82 */ /* 0x00cea20000000000 */
[----:B------:R-:W-:Y:S02]  /*0910*/  ISETP.NE.U32.AND P1, PT, RZ, c[0x0][0x240], PT ;  /* 0x00009000ff007a0c */ /* 0x000fe40003f25070 */
[----:B------:R-:W4:Y:S01]  /*0920*/  S2R R2, SR_CTAID.Y ;  /* 0x0000000000027919 */ /* 0x000f220000002600 */
        /* <DEDUP_REMOVED lines=8> */
[----:B----4-:R-:W-:Y:S02]  /*09b0*/  SHF.R.S32.HI R36, RZ, 0x1f, R2 ;  /* 0x0000001fff247819 */ /* 0x010fe40000011402 */
[----:B------:R-:W-:Y:S02]  /*09c0*/  IADD3 R2, P0, R8, c[0x0][0x240], RZ ;  /* 0x0000900008027a10 */ /* 0x000fe40007f1e0ff */
[----:B------:R-:W-:Y:S02]  /*09d0*/  SHF.L.U64.HI R7, R35, 0x2, R36 ;  /* 0x0000000223077819 */ /* 0x000fe40000010224 */
[----:B------:R-:W-:-:S02]  /*09e0*/  ISETP.EQ.OR.EX P5, PT, RZ, c[0x0][0x24c], !P4, P5 ;  /* 0x00009300ff007a0c */ /* 0x000fc400067a2750 */
[----:B------:R-:W-:Y:S02]  /*09f0*/  IADD3.X R3, R7, c[0x0][0x244], RZ, P0, !PT ;  /* 0x0000910007037a10 */ /* 0x000fe400007fe4ff */
[----:B------:R-:W-:-:S03]  /*0a00*/  @P3 IADD3 R4, P0, R8, c[0x0][0x250], RZ ;  /* 0x0000940008043a10 */ /* 0x000fc60007f1e0ff */
[----:B------:R1:W2:Y:S04]  /*0a10*/  @P1 LDG.E R0, [R2.64] ;  /* 0x0000000602001981 */ /* 0x0002a8000c1e1900 */
[----:B------:R1:W2:Y:S01]  /*0a20*/  @P1 LDG.E R6, [R2.64+0x4] ;  /* 0x0000040602061981 */ /* 0x0002a2000c1e1900 */
[----:B---3--:R-:W-:Y:S01]  /*0a30*/  @P3 IADD3.X R5, R7, c[0x0][0x254], RZ, P0, !PT ;  /* 0x0000950007053a10 */ /* 0x008fe200007fe4ff */
[----:B------:R-:W-:Y:S01]  /*0a40*/  IMAD.MOV.U32 R234, RZ, RZ, RZ ;  /* 0x000000ffffea7224 */ /* 0x000fe200078e00ff */
[----:B-1----:R-:W-:-:S05]  /*0a50*/  IADD3 R2, P2, R8, c[0x0][0x248], RZ ;  /* 0x0000920008027a10 */ /* 0x002fca0007f5e0ff */
[----:B-----5:R1:W5:Y:S01]  /*0a60*/  @P3 LDG.E R234, [R4.64] ;  /* 0x0000000604ea3981 */ /* 0x020362000c1e1900 */
[----:B------:R-:W-:-:S05]  /*0a70*/  IADD3.X R3, R7, c[0x0][0x24c], RZ, P2, !PT ;  /* 0x0000930007037a10 */ /* 0x000fca00017fe4ff */
[----:B------:R-:W3:Y:S01]  /*0a80*/  @!P5 LDG.E R9, [R2.64] ;  /* 0x000000060209d981 */ /* 0x000ee2000c1e1900 */
[----:B------:R-:W-:-:S04]  /*0a90*/  ISETP.NE.U32.AND P0, PT, RZ, c[0x0][0x248], PT ;  /* 0x00009200ff007a0c */ /* 0x000fc80003f05070 */
[----:B------:R-:W-:Y:S01]  /*0aa0*/  ISETP.NE.AND.EX P0, PT, RZ, c[0x0][0x24c], PT, P0 ;  /* 0x00009300ff007a0c */ /* 0x000fe20003f05300 */
[----:B-1----:R-:W-:Y:S02]  /*0ab0*/  IMAD.MOV.U32 R4, RZ, RZ, c[0x0][0x218] ;  /* 0x00008600ff047624 */ /* 0x002fe400078e00ff */
[----:B--2---:R-:W-:Y:S02]  /*0ac0*/  @P1 IMAD.IADD R68, R6, 0x1, -R0 ;  /* 0x0000000106441824 */ /* 0x004fe400078e0a00 */
[----:B------:R-:W-:Y:S01]  /*0ad0*/  @!P1 IMAD.MOV.U32 R68, RZ, RZ, c[0x0][0x214] ;  /* 0x00008500ff449624 */ /* 0x000fe200078e00ff */
[----:B---3--:R1:W-:Y:S07]  /*0ae0*/  STL [R1+0x4], R9 ;  /* 0x0000040901007387 */ /* 0x0083ee0000100800 */
[----:B------:R-:W-:Y:S05]  /*0af0*/  @!P0 BRA `(.L_x_378) ;  /* 0x0000003000008947 */ /* 0x000fea0003800000 */
[----:B------:R-:W2:Y:S02]  /*0b00*/  @P4 LDG.E R4, [R2.64+0x4] ;  /* 0x0000040602044981 */ /* 0x000ea4000c1e1900 */
[----:B--2---:R-:W-:-:S06]  /*0b10*/  @P4 IADD3 R4, R4, -R9, RZ ;  /* 0x8000000904044210 */ /* 0x004fcc0007ffe0ff */
[----:B------:R2:W5:Y:S02]  /*0b20*/  @!P4 LDG.E R4, [R2.64] ;  /* 0x000000060204c981 */ /* 0x000564000c1e1900 */
.L_x_378:
[----:B------:R-:W-:Y:S01]  /*0b30*/  ISETP.NE.U32.AND P2, PT, RZ, c[0x0][0x258], PT ;  /* 0x00009600ff007a0c */ /* 0x000fe20003f45070 */
[----:B------:R-:W3:Y:S03]  /*0b40*/  LDL R33, [R1+0x8] ;  /* 0x0000080001217983 */ /* 0x000ee60000100800 */
[----:B------:R-:W-:-:S13]  /*0b50*/  ISETP.NE.AND.EX P2, PT, RZ, c[0x0][0x25c], PT, P2 ;  /* 0x00009700ff007a0c */ /* 0x000fda0003f45320 */
[----:B--2---:R-:W-:-:S04]  /*0b60*/  @P2 IADD3 R2, P0, R8, c[0x0][0x258], RZ ;  /* 0x0000960008022a10 */ /* 0x004fc80007f1e0ff */
[----:B------:R-:W-:-:S06]  /*0b70*/  @P2 IADD3.X R3, R7, c[0x0][0x25c], RZ, P0, !PT ;  /* 0x0000970007032a10 */ /* 0x000fcc00007fe4ff */
[----:B------:R-:W2:Y:S01]  /*0b80*/  @P2 LDG.E R3, [R2.64] ;  /* 0x0000000602032981 */ /* 0x000ea2000c1e1900 */
[----:B------:R-:W-:-:S04]  /*0b90*/  @!P2 ISETP.NE.U32.AND P0, PT, RZ, c[0x0][0x268], PT ;  /* 0x00009a00ff00aa0c */ /* 0x000fc80003f05070 */
[----:B------:R-:W-:-:S04]  /*0ba0*/  @!P2 ISETP.NE.AND.EX P0, PT, RZ, c[0x0][0x26c], PT, P0 ;  /* 0x00009b00ff00aa0c */ /* 0x000fc80003f05300 */
[----:B------:R-:W-:Y:S01]  /*0bb0*/  @!P2 SEL R2, RZ, c[0x0][0x21c], !P0 ;  /* 0x00008700ff02aa07 */ /* 0x000fe20004000000 */
[----:B---3--:R-:W-:-:S05]  /*0bc0*/  IMAD.SHL.U32 R34, R33, 0x40, RZ ;  /* 0x0000004021227824 */ /* 0x008fca00078e00ff */
[----:B------:R3:W-:Y:S01]  /*0bd0*/  STL [R1], R34 ;  /* 0x0000002201007387 */ /* 0x0007e20000100800 */
[--C-:B--2--5:R-:W-:Y:S01]  /*0be0*/  @P2 IMAD.IADD R198, R3, 0x1, -R234.reuse ;  /* 0x0000000103c62824 */ /* 0x124fe200078e0aea */
[----:B------:R-:W-:-:S04]  /*0bf0*/  @!P2 IADD3 R198, R2, R4, -R234 ;  /* 0x0000000402c6a210 */ /* 0x000fc80007ffe8ea */
[----:B------:R-:W-:-:S13]  /*0c00*/  ISETP.GT.AND P0, PT, R198, R34, PT ;  /* 0x00000022c600720c */ /* 0x000fda0003f04270 */
[----:B------:R-:W-:Y:S05]  /*0c10*/  @!P0 BRA `(.L_x_379) ;  /* 0x00007b9000008947 */ /* 0x000fea0003800000 */
[----:B---3--:R-:W-:Y:S01]  /*0c20*/  ISETP.NE.AND P2, PT, R9, -0x1, PT ;  /* 0xffffffff0900780c */ /* 0x008fe20003f45270 */
        /* <DEDUP_REMOVED lines=8> */
[----:B------:R-:W-:Y:S01]  /*0cb0*/  IMAD.WIDE.U32 R4, R0, c[0x0][0x190], RZ ;  /* 0x0000640000047a25 */ /* 0x000fe200078e00ff */
[----:B------:R-:W-:-:S03]  /*0cc0*/  LOP3.LUT R8, R22, 0xffffffc0, RZ, 0xc0, !PT ;  /* 0xffffffc016087812 */ /* 0x000fc600078ec0ff */
[----:B------:R-:W-:Y:S01]  /*0cd0*/  @P2 IMAD.IADD R6, R234, 0x1, R9 ;  /* 0x00000001ea062824 */ /* 0x000fe200078e0209 */
[----:B------:R-:W-:Y:S01]  /*0ce0*/  SEL R27, R10, R4, !P0 ;  /* 0x000000040a1b7207 */ /* 0x000fe20004000000 */
[----:B------:R-:W-:Y:S01]  /*0cf0*/  IMAD.IADD R20, R11, 0x1, R2 ;  /* 0x000000010b147824 */ /* 0x000fe200078e0202 */
[----:B------:R-:W-:Y:S01]  /*0d00*/  IADD3 R10, R8, -0x40, RZ ;  /* 0xffffffc0080a7810 */ /* 0x000fe20007ffe0ff */
        /* <DEDUP_REMOVED lines=16> */
.L_x_380:
        /* <DEDUP_REMOVED lines=15> */
.L_x_381:
[----:B------:R-:W-:Y:S01]  /*0f00*/  IABS R14, c[0x0][0x1c8] ;  /* 0x00007200000e7a13 */ /* 0x000fe20000000000 */
[----:B------:R-:W2:Y:S01]  /*0f10*/  LDC.U8 R15, c[0x0][0x328] ;  /* 0x0000ca00ff0f7b82 */ /* 0x000ea20000000000 */
[----:B------:R-:W-:Y:S01]  /*0f20*/  IABS R7, R236 ;  /* 0x000000ec00077213 */ /* 0x000fe20000000000 */
[C---:B------:R-:W-:Y:S01]  /*0f30*/  @P0 IMAD.WIDE.U32 R4, R0.reuse, c[0x0][0x370], RZ ;  /* 0x0000dc0000040a25 */ /* 0x040fe200078e00ff */
[----:B------:R-:W3:Y:S01]  /*0f40*/  I2F.RP R2, R14 ;  /* 0x0000000e00027306 */ /* 0x000ee20000209400 */
[----:B------:R-:W-:Y:S01]  /*0f50*/  MOV R12, c[0x0][0x224] ;  /* 0x00008900000c7a02 */ /* 0x000fe20000000f00 */
[----:B------:R-:W4:Y:S01]  /*0f60*/  S2R R16, SR_CTAID.X ;  /* 0x0000000000107919 */ /* 0x000f220000002500 */
[----:B------:R-:W-:Y:S01]  /*0f70*/  MOV R8, R7 ;  /* 0x0000000700087202 */ /* 0x000fe20000000f00 */
[----:B------:R-:W-:Y:S01]  /*0f80*/  @P0 IMAD R11, R0, c[0x0][0x374], R5 ;  /* 0x0000dd00000b0a24 */ /* 0x000fe200078e0205 */
[----:B------:R-:W-:Y:S01]  /*0f90*/  LOP3.LUT R7, R236, c[0x0][0x1c8], RZ, 0x3c, !PT ;  /* 0x00007200ec077a12 */ /* 0x000fe200078e3cff */
[----:B-1----:R-:W-:Y:S01]  /*0fa0*/  @P0 IMAD.MOV.U32 R9, RZ, RZ, R4 ;  /* 0x000000ffff090224 */ /* 0x002fe200078e0004 */
[----:B------:R-:W-:Y:S01]  /*0fb0*/  SHF.R.S32.HI R12, RZ, 0x1f, R12 ;  /* 0x0000001fff0c7819 */ /* 0x000fe2000001140c */
[----:B------:R-:W-:Y:S01]  /*0fc0*/  @!P0 IMAD.WIDE.U32 R4, R35, c[0x0][0x368], RZ ;  /* 0x0000da0023048a25 */ /* 0x000fe200078e00ff */
[----:B------:R-:W-:Y:S01]  /*0fd0*/  ISETP.GE.AND P3, PT, R7, RZ, PT ;  /* 0x000000ff0700720c */ /* 0x000fe20003f66270 */
[----:B------:R-:W1:Y:S01]  /*0fe0*/  LDC.U8 R21, c[0x0][0x3d0] ;  /* 0x0000f400ff157b82 */ /* 0x000e620000000000 */
[----:B------:R-:W-:Y:S01]  /*0ff0*/  MOV R32, c[0x0][0x22c] ;  /* 0x00008b0000207a02 */ /* 0x000fe20000000f00 */
[----:B------:R-:W-:Y:S01]  /*1000*/  IMAD R7, R12, R35, RZ ;  /* 0x000000230c077224 */ /* 0x000fe200078e02ff */
[----:B------:R-:W-:Y:S01]  /*1010*/  @!P0 MOV R9, R4 ;  /* 0x0000000400098202 */ /* 0x000fe20000000f00 */
[----:B------:R-:W-:Y:S01]  /*1020*/  IMAD.WIDE.U32 R12, R35, c[0x0][0x224], RZ ;  /* 0x00008900230c7a25 */ /* 0x000fe200078e00ff */
[----:B------:R-:W-:Y:S01]  /*1030*/  SHF.R.S32.HI R23, RZ, 0x1f, R34 ;  /* 0x0000001fff177819 */ /* 0x000fe20000011422 */
[----:B---3--:R-:W3:Y:S01]  /*1040*/  MUFU.RCP R2, R2 ;  /* 0x0000000200027308 */ /* 0x008ee20000001000 */
[----:B------:R-:W-:Y:S01]  /*1050*/  SHF.R.S32.HI R237, RZ, 0x1f, R236 ;  /* 0x0000001fffed7819 */ /* 0x000fe200000114ec */
[----:B------:R-:W-:Y:S01]  /*1060*/  IMAD.WIDE R18, R32, c[0x0][0x1c0], RZ ;  /* 0x0000700020127a25 */ /* 0x000fe200078e02ff */
[----:B--2---:R-:W-:-:S03]  /*1070*/  ISETP.NE.AND P2, PT, R15, RZ, PT ;  /* 0x000000ff0f00720c */ /* 0x004fc60003f45270 */
[----:B----4-:R-:W-:Y:S01]  /*1080*/  IMAD.WIDE.U32 R30, R16, c[0x0][0x3d8], RZ ;  /* 0x0000f600101e7a25 */ /* 0x010fe200078e00ff */
[----:B---3--:R-:W-:-:S04]  /*1090*/  IADD3 R2, R2, 0xffffffe, RZ ;  /* 0x0ffffffe02027810 */ /* 0x008fc80007ffe0ff */
[----:B------:R-:W2:Y:S02]  /*10a0*/  F2I.FTZ.U32.TRUNC.NTZ R3, R2 ;  /* 0x0000000200037305 */ /* 0x000ea4000021f000 */
[----:B--2---:R-:W-:-:S05]  /*10b0*/  IADD3 R2, RZ, -R3, RZ ;  /* 0x80000003ff027210 */ /* 0x004fca0007ffe0ff */
[----:B------:R-:W-:Y:S02]  /*10c0*/  IMAD R6, R2, R14, RZ ;  /* 0x0000000e02067224 */ /* 0x000fe400078e02ff */
[----:B------:R-:W-:-:S04]  /*10d0*/  IMAD.MOV.U32 R2, RZ, RZ, RZ ;  /* 0x000000ffff027224 */ /* 0x000fc800078e00ff */
[----:B------:R-:W-:-:S04]  /*10e0*/  IMAD.HI.U32 R2, R3, R6, R2 ;  /* 0x0000000603027227 */ /* 0x000fc800078e0002 */
[----:B------:R-:W-:Y:S02]  /*10f0*/  @!P0 IMAD R6, R36, c[0x0][0x368], RZ ;  /* 0x0000da0024068a24 */ /* 0x000fe400078e02ff */
[----:B------:R-:W-:-:S04]  /*1100*/  IMAD.HI.U32 R2, R2, R8, RZ ;  /* 0x0000000802027227 */ /* 0x000fc800078e00ff */
[----:B------:R-:W-:Y:S02]  /*1110*/  IMAD.MOV R3, RZ, RZ, -R2 ;  /* 0x000000ffff037224 */ /* 0x000fe400078e0a02 */
[C---:B------:R-:W-:Y:S02]  /*1120*/  @!P0 IMAD R6, R35.reuse, c[0x0][0x36c], R6 ;  /* 0x0000db0023068a24 */ /* 0x040fe400078e0206 */
[----:B------:R-:W-:Y:S01]  /*1130*/  IMAD R3, R14, R3, R8 ;  /* 0x000000030e037224 */ /* 0x000fe200078e0208 */
[----:B------:R-:W-:Y:S01]  /*1140*/  SHF.L.U64.HI R8, R35, 0x7, R36 ;  /* 0x0000000723087819 */ /* 0x000fe20000010224 */
[----:B------:R-:W-:Y:S01]  /*1150*/  @!P0 IMAD.IADD R11, R5, 0x1, R6 ;  /* 0x00000001050b8824 */ /* 0x000fe200078e0206 */
[----:B------:R-:W-:Y:S01]  /*1160*/  SHF.L.U32 R6, R35, 0x7, RZ ;  /* 0x0000000723067819 */ /* 0x000fe200000006ff */
[----:B------:R-:W-:Y:S01]  /*1170*/  IMAD R5, R36, c[0x0][0x224], R7 ;  /* 0x0000890024057a24 */ /* 0x000fe200078e0207 */
[----:B------:R-:W-:Y:S01]  /*1180*/  ISETP.GT.U32.AND P4, PT, R14, R3, PT ;  /* 0x000000030e00720c */ /* 0x000fe20003f84070 */
[-C--:B------:R-:W-:Y:S01]  /*1190*/  IMAD R7, R19, R12.reuse, RZ ;  /* 0x0000000c13077224 */ /* 0x080fe200078e02ff */
[----:B------:R-:W-:Y:S01]  /*11a0*/  SEL R6, R6, RZ, P1 ;  /* 0x000000ff06067207 */ /* 0x000fe20000800000 */
[----:B------:R-:W-:Y:S01]  /*11b0*/  IMAD.IADD R4, R13, 0x1, R5 ;  /* 0x000000010d047824 */ /* 0x000fe200078e0205 */
[----:B------:R-:W-:Y:S01]  /*11c0*/  SEL R8, R8, RZ, P1 ;  /* 0x000000ff08087207 */ /* 0x000fe20000800000 */
[----:B------:R-:W-:Y:S01]  /*11d0*/  IMAD.WIDE.U32 R12, R18, R12, RZ ;  /* 0x0000000c120c7225 */ /* 0x000fe200078e00ff */
[----:B------:R-:W-:-:S03]  /*11e0*/  IADD3 R6, P1, R10, R6, RZ ;  /* 0x000000060a067210 */ /* 0x000fc60007f3e0ff */
[C---:B------:R-:W-:Y:S01]  /*11f0*/  IMAD R7, R18.reuse, R4, R7 ;  /* 0x0000000412077224 */ /* 0x040fe200078e0207 */
[----:B------:R-:W-:Y:S01]  /*1200*/  IADD3.X R8, R17, R8, RZ, P1, !PT ;  /* 0x0000000811087210 */ /* 0x000fe20000ffe4ff */
[----:B------:R-:W-:Y:S01]  /*1210*/  IMAD.WIDE.U32 R4, R18, R0, RZ ;  /* 0x0000000012047225 */ /* 0x000fe200078e00ff */
[----:B-1----:R-:W-:Y:S02]  /*1220*/  ISETP.NE.AND P1, PT, R21, RZ, PT ;  /* 0x000000ff1500720c */ /* 0x002fe40003f25270 */
[----:B------:R-:W-:Y:S01]  /*1230*/  @!P4 IADD3 R2, R2, 0x1, RZ ;  /* 0x000000010202c810 */ /* 0x000fe20007ffe0ff */
[----:B------:R-:W-:Y:S01]  /*1240*/  @!P4 IMAD.IADD R3, R3, 0x1, -R14 ;  /* 0x000000010303c824 */ /* 0x000fe200078e0a0e */
[----:B------:R-:W-:Y:S01]  /*1250*/  ISETP.NE.AND P4, PT, RZ, c[0x0][0x1c8], PT ;  /* 0x00007200ff007a0c */ /* 0x000fe20003f85270 */
[----:B------:R-:W-:Y:S01]  /*1260*/  IMAD.IADD R15, R13, 0x1, R7 ;  /* 0x000000010d0f7824 */ /* 0x000fe200078e0207 */
[----:B------:R-:W-:Y:S02]  /*1270*/  SEL R21, R30, RZ, P1 ;  /* 0x000000ff1e157207 */ /* 0x000fe40000800000 */
[----:B------:R-:W-:Y:S01]  /*1280*/  ISETP.GE.U32.AND P5, PT, R3, R14, PT ;  /* 0x0000000e0300720c */ /* 0x000fe20003fa6070 */
[----:B------:R-:W-:-:S02]  /*1290*/  IMAD R3, R19, R0, RZ ;  /* 0x0000000013037224 */ /* 0x000fc400078e02ff */
[----:B------:R-:W-:Y:S01]  /*12a0*/  IMAD R14, R19, R6, RZ ;  /* 0x00000006130e7224 */ /* 0x000fe200078e02ff */
[----:B------:R-:W-:Y:S01]  /*12b0*/  SEL R19, R12, R4, !P0 ;  /* 0x000000040c137207 */ /* 0x000fe20004000000 */
[----:B------:R-:W-:Y:S01]  /*12c0*/  @P2 IMAD R4, R35, c[0x0][0x214], RZ ;  /* 0x0000850023042a24 */ /* 0x000fe200078e02ff */
[----:B------:R-:W-:Y:S01]  /*12d0*/  @P0 IADD3 R15, R5, R3, RZ ;  /* 0x00000003050f0210 */ /* 0x000fe20007ffe0ff */
[----:B------:R-:W-:-:S03]  /*12e0*/  IMAD.WIDE.U32 R6, R18, R6, RZ ;  /* 0x0000000612067225 */ /* 0x000fc600078e00ff */
[----:B------:R-:W-:Y:S01]  /*12f0*/  @P2 SEL R3, R4, R0, !P0 ;  /* 0x0000000004032207 */ /* 0x000fe20004000000 */
[----:B------:R-:W-:Y:S02]  /*1300*/  IMAD R12, R18, R8, R14 ;  /* 0x00000008120c7224 */ /* 0x000fe400078e020e */
[----:B------:R-:W-:Y:S01]  /*1310*/  @P5 IADD3 R2, R2, 0x1, RZ ;  /* 0x0000000102025810 */ /* 0x000fe20007ffe0ff */
[----:B------:R-:W-:Y:S02]  /*1320*/  IMAD R4, R16, c[0x0][0x3dc], R31 ;  /* 0x0000f70010047a24 */ /* 0x000fe400078e021f */
[----:B------:R-:W-:Y:S01]  /*1330*/  IMAD R5, R236, c[0x0][0x22c], RZ ;  /* 0x00008b00ec057a24 */ /* 0x000fe200078e02ff */
[----:B------:R-:W-:Y:S01]  /*1340*/  IADD3 R12, R7, R12, RZ ;  /* 0x0000000c070c7210 */ /* 0x000fe20007ffe0ff */
[----:B------:R-:W-:Y:S01]  /*1350*/  IMAD.MOV.U32 R13, RZ, RZ, R2 ;  /* 0x000000ffff0d7224 */ /* 0x000fe200078e0002 */
[----:B------:R-:W-:Y:S01]  /*1360*/  SEL R18, R4, RZ, P1 ;  /* 0x000000ff04127207 */ /* 0x000fe20000800000 */
[----:B------:R-:W-:Y:S01]  /*1370*/  @!P2 IMAD R8, R35, c[0x0][0x1c0], R236 ;  /* 0x000070002308aa24 */ /* 0x000fe200078e02ec */
[----:B------:R-:W-:Y:S01]  /*1380*/  SHF.R.S32.HI R16, RZ, 0x1f, R5 ;  /* 0x0000001fff107819 */ /* 0x000fe20000011405 */
[----:B------:R-:W-:Y:S01]  /*1390*/  @P2 IMAD R14, R236, c[0x0][0x234], R3 ;  /* 0x00008d00ec0e2a24 */ /* 0x000fe200078e0203 */
[----:B------:R-:W-:Y:S01]  /*13a0*/  @!P3 IADD3 R13, -R13, RZ, RZ ;  /* 0x000000ff0d0db210 */ /* 0x000fe20007ffe1ff */
[----:B------:R-:W-:Y:S01]  /*13b0*/  @!P2 IMAD R14, R8, c[0x0][0x214], RZ ;  /* 0x00008500080eaa24 */ /* 0x000fe200078e02ff */
[----:B------:R-:W-:-:S04]  /*13c0*/  @!P4 LOP3.LUT R13, RZ, c[0x0][0x1c8], RZ, 0x33, !PT ;  /* 0x00007200ff0dca12 */ /* 0x000fc800078e33ff */
        /* <DEDUP_REMOVED lines=9> */
.L_x_382:
[----:B------:R-:W-:-:S04]  /*1460*/  IMAD R0, R35, c[0x0][0x1c0], R236 ;  /* 0x0000700023007a24 */ /* 0x000fc800078e02ec */
[----:B------:R-:W-:Y:S02]  /*1470*/  IMAD R8, R0, c[0x0][0x224], RZ ;  /* 0x0000890000087a24 */ /* 0x000fe400078e02ff */
.L_x_383:
        /* <DEDUP_REMOVED lines=24> */
[----:B------:R-:W-:Y:S01]  /*1600*/  IMAD R7, R236, c[0x0][0x37c], R6 ;  /* 0x0000df00ec077a24 */ /* 0x000fe200078e0206 */
[----:B------:R-:W-:Y:S01]  /*1610*/  IADD3.X R9, R18, R9, R15, P2, P0 ;  /* 0x0000000912097210 */ /* 0x000fe200017e040f */
[C---:B------:R-:W-:Y:S01]  /*1620*/  IMAD R12, R4.reuse, c[0x0][0x194], R5 ;  /* 0x00006500040c7a24 */ /* 0x040fe200078e0205 */
[----:B-1----:R-:W-:Y:S01]  /*1630*/  SHF.R.S32.HI R37, RZ, 0x1f, R37 ;  /* 0x0000001fff257819 */ /* 0x002fe20000011425 */
[----:B------:R-:W-:Y:S01]  /*1640*/  IMAD.WIDE.U32 R4, R4, c[0x0][0x190], R202 ;  /* 0x0000640004047a25 */ /* 0x000fe200078e00ca */
[----:B------:R-:W-:-:S02]  /*1650*/  MOV R15, 0x4 ;  /* 0x00000004000f7802 */ /* 0x000fc40000000f00 */
[----:B---3--:R-:W-:Y:S01]  /*1660*/  LEA.HI R37, R37, R38, RZ, 0x5 ;  /* 0x0000002625257211 */ /* 0x008fe200078f28ff */
[----:B------:R-:W-:Y:S01]  /*1670*/  IMAD.WIDE.U32 R2, R236, c[0x0][0x378], R2 ;  /* 0x0000de00ec027a25 */ /* 0x000fe200078e0002 */
[----:B------:R-:W-:Y:S02]  /*1680*/  IADD3 R4, P2, R27, R4, RZ ;  /* 0x000000041b047210 */ /* 0x000fe40007f5e0ff */
[----:B------:R-:W-:Y:S01]  /*1690*/  SHF.R.S32.HI R37, RZ, 0x5, R37 ;  /* 0x00000005ff257819 */ /* 0x000fe20000011425 */
[----:B------:R-:W-:Y:S01]  /*16a0*/  IMAD.IADD R16, R10, 0x1, R8 ;  /* 0x000000010a107824 */ /* 0x000fe200078e0208 */
[----:B------:R-:W-:Y:S01]  /*16b0*/  IADD3 R3, R3, R7, RZ ;  /* 0x0000000703037210 */ /* 0x000fe20007ffe0ff */
[----:B------:R-:W-:Y:S01]  /*16c0*/  IMAD R7, R237, c[0x0][0x1a8], RZ ;  /* 0x00006a00ed077a24 */ /* 0x000fe200078e02ff */
[----:B------:R-:W-:Y:S01]  /*16d0*/  IADD3.X R5, R20, R5, R12, P2, !PT ;  /* 0x0000000514057210 */ /* 0x000fe200017fe40c */
[----:B------:R-:W-:Y:S01]  /*16e0*/  IMAD.WIDE R16, R16, R15, c[0x0][0x3c8] ;  /* 0x0000f20010107625 */ /* 0x000fe200078e020f */
[----:B------:R-:W-:-:S03]  /*16f0*/  LEA.HI.SX32 R10, R22, 0xffffffff, 0x1a ;  /* 0xffffffff160a7811 */ /* 0x000fc600078fd2ff */
[C---:B------:R-:W-:Y:S02]  /*1700*/  IMAD R7, R236.reuse, c[0x0][0x1ac], R7 ;  /* 0x00006b00ec077a24 */ /* 0x040fe400078e0207 */
[----:B------:R-:W-:-:S04]  /*1710*/  IMAD.WIDE.U32 R4, R236, c[0x0][0x1a8], R4 ;  /* 0x00006a00ec047a25 */ /* 0x000fc800078e0004 */
[----:B------:R-:W-:Y:S01]  /*1720*/  IMAD.WIDE.U32 R2, R235, c[0x0][0x370], R2 ;  /* 0x0000dc00eb027a25 */ /* 0x000fe200078e0002 */
[----:B------:R-:W-:-:S03]  /*1730*/  LEA R8, P2, R4, c[0x0][0x160], 0x1 ;  /* 0x0000580004087a11 */ /* 0x000fc600078408ff */
[----:B------:R-:W-:Y:S02]  /*1740*/  IMAD.IADD R12, R5, 0x1, R7 ;  /* 0x00000001050c7824 */ /* 0x000fe400078e0207 */
[----:B------:R-:W-:-:S04]  /*1750*/  IMAD.WIDE R14, R14, R15, c[0x0][0x200] ;  /* 0x000080000e0e7625 */ /* 0x000fc800078e020f */
[----:B--2---:R-:W-:-:S05]  /*1760*/  IMAD R0, R37, R30, R39 ;  /* 0x0000001e25007224 */ /* 0x004fca00078e0227 */
[----:B------:R-:W-:-:S04]  /*1770*/  IADD3 R6, P0, R0, R11, RZ ;  /* 0x0000000b00067210 */ /* 0x000fc80007f1e0ff */
[----:B------:R-:W-:Y:S01]  /*1780*/  LEA.HI.X.SX32 R9, R0, R9, 0x1, P0 ;  /* 0x0000000900097211 */ /* 0x000fe200000f0eff */
[----:B------:R-:W-:Y:S01]  /*1790*/  IMAD R0, R31, c[0x0][0x370], RZ ;  /* 0x0000dc001f007a24 */ /* 0x000fe200078e02ff */
[----:B------:R-:W-:-:S03]  /*17a0*/  LEA R188, P0, R6, c[0x0][0x350], 0x2 ;  /* 0x0000d40006bc7a11 */ /* 0x000fc600078010ff */
[----:B------:R-:W-:Y:S01]  /*17b0*/  IMAD R0, R235, c[0x0][0x374], R0 ;  /* 0x0000dd00eb007a24 */ /* 0x000fe200078e0200 */
[----:B------:R-:W-:Y:S02]  /*17c0*/  LEA.HI.X R189, R6, c[0x0][0x354], R9, 0x2, P0 ;  /* 0x0000d50006bd7a11 */ /* 0x000fe400000f1409 */
[----:B------:R-:W-:Y:S02]  /*17d0*/  LEA R6, P0, R2, c[0x0][0x330], 0x1 ;  /* 0x0000cc0002067a11 */ /* 0x000fe400078008ff */
[----:B------:R-:W-:Y:S02]  /*17e0*/  IADD3 R0, R3, R0, RZ ;  /* 0x0000000003007210 */ /* 0x000fe40007ffe0ff */
        /* <DEDUP_REMOVED lines=43> */
.L_x_386:
[----:B------:R-:W-:Y:S05]  /*1aa0*/  BSYNC B0 ;  /* 0x0000000000007941 */ /* 0x000fea0003800000 */
.L_x_385:
        /* <DEDUP_REMOVED lines=39> */
.L_x_388:
[----:B------:R-:W-:Y:S05]  /*1d20*/  BSYNC B0 ;  /* 0x0000000000007941 */ /* 0x000fea0003800000 */
.L_x_387:
        /* <DEDUP_REMOVED lines=19> */
.L_x_390:
        /* <DEDUP_REMOVED lines=28> */
.L_x_391:
[----:B------:R-:W-:Y:S05]  /*2020*/  BSYNC B0 ;  /* 0x0000000000007941 */ /* 0x000fea0003800000 */
.L_x_389:
        /* <DEDUP_REMOVED lines=17> */
.L_x_393:
        /* <DEDUP_REMOVED lines=38> */
.L_x_394:
[----:B------:R-:W-:Y:S05]  /*23a0*/  BSYNC B0 ;  /* 0x0000000000007941 */ /* 0x000fea0003800000 */
.L_x_392:
[----:B--2---:R-:W2:Y:S01]  /*23b0*/  LDL R12, [R1+0xc] ;  /* 0x00000c00010c7983 */ /* 0x004ea20000100800 */
[----:B------:R-:W-:Y:S01]  /*23c0*/  IMAD R11, R33, -0x40, R198 ;  /* 0xffffffc0210b7824 */ /* 0x000fe200078e02c6 */
[----:B------:R-:W-:Y:S01]  /*23d0*/  MOV R204, 0x7f800000 ;  /* 0x7f80000000cc7802 */ /* 0x000fe20000000f00 */
[----:B------:R-:W-:-:S03]  /*23e0*/  IMAD.MOV.U32 R201, RZ, RZ, 0x7f800000 ;  /* 0x7f800000ffc97424 */ /* 0x000fc600078e00ff */
[----:B------:R-:W-:-:S13]  /*23f0*/  ISETP.GE.AND P6, PT, R235, R11, PT ;  /* 0x0000000beb00720c */ /* 0x000fda0003fc6270 */
[----:B------:R1:W-:Y:S04]  /*2400*/  @P6 STS.128 [R192+0x12000], RZ ;  /* 0x012000ffc0006388 */ /* 0x0003e80000000c00 */
[----:B------:R1:W-:Y:S04]  /*2410*/  @P6 STS.128 [R192+0x14000], RZ ;  /* 0x014000ffc0006388 */ /* 0x0003e80000000c00 */
[----:B------:R1:W-:Y:S01]  /*2420*/  @P6 STS.128 [R192+0x16000], RZ ;  /* 0x016000ffc0006388 */ /* 0x0003e20000000c00 */
[----:B------:R-:W-:Y:S01]  /*2430*/  BSSY B0, `(.L_x_395) ;  /* 0x0000034000007945 */ /* 0x000fe20003800000 */
[C---:B--2---:R-:W-:Y:S01]  /*2440*/  IADD3 R0, R12.reuse, 0x8, RZ ;  /* 0x000000080c007810 */ /* 0x044fe20007ffe0ff */
[----:B------:R-:W-:Y:S01]  /*2450*/  IMAD.SHL.U32 R231, R12, 0x4, RZ ;  /* 0x000000040ce77824 */ /* 0x000fe200078e00ff */
[----:B-1----:R-:W-:-:S02]  /*2460*/  SHF.R.S32.HI R2, RZ, 0x1f, R12 ;  /* 0x0000001fff027819 */ /* 0x002fc4000001140c */
[-C--:B------:R-:W-:Y:S02]  /*2470*/  ISETP.GE.AND P2, PT, R12, R10.reuse, PT ;  /* 0x0000000a0c00720c */ /* 0x080fe40003f46270 */
[----:B------:R-:W-:Y:S02]  /*2480*/  ISETP.GE.AND P1, PT, R0, R10, PT ;  /* 0x0000000a0000720c */ /* 0x000fe40003f26270 */
[----:B------:R-:W-:Y:S02]  /*2490*/  SHF.L.U64.HI R230, R12, 0x2, R2 ;  /* 0x000000020ce67819 */ /* 0x000fe40000010202 */
[----:B------:R-:W-:-:S04]  /*24a0*/  IADD3 R2, P0, R231, R210, RZ ;  /* 0x000000d2e7027210 */ /* 0x000fc80007f1e0ff */
[----:B------:R-:W-:Y:S01]  /*24b0*/  IADD3.X R3, R230, R209, RZ, P0, !PT ;  /* 0x000000d1e6037210 */ /* 0x000fe200007fe4ff */
[----:B------:R-:W-:-:S04]  /*24c0*/  IMAD R0, R23, c[0x0][0x198], RZ ;  /* 0x0000660017007a24 */ /* 0x000fc800078e02ff */
[----:B------:R1:W5:Y:S04]  /*24d0*/  @!P2 LDG.E R201, [R2.64] ;  /* 0x0000000602c9a981 */ /* 0x000368000c1e1900 */
[----:B------:R1:W5:Y:S01]  /*24e0*/  @!P1 LDG.E R204, [R2.64+0x20] ;  /* 0x0000200602cc9981 */ /* 0x000362000c1e1900 */
[C---:B------:R-:W-:Y:S02]  /*24f0*/  IMAD R0, R34.reuse, c[0x0][0x19c], R0 ;  /* 0x0000670022007a24 */ /* 0x040fe400078e0200 */
[----:B-1----:R-:W-:-:S05]  /*2500*/  IMAD.WIDE.U32 R2, R34, c[0x0][0x198], R202 ;  /* 0x0000660022027a25 */ /* 0x002fca00078e00ca */
[----:B------:R-:W-:-:S04]  /*2510*/  IADD3 R4, P0, R25, R2, RZ ;  /* 0x0000000219047210 */ /* 0x000fc80007f1e0ff */
[----:B------:R-:W-:Y:S01]  /*2520*/  IADD3.X R5, R26, R3, R0, P0, !PT ;  /* 0x000000031a057210 */ /* 0x000fe200007fe400 */
[----:B------:R-:W-:-:S04]  /*2530*/  IMAD R0, R24, c[0x0][0x1b0], RZ ;  /* 0x00006c0018007a24 */ /* 0x000fc800078e02ff */
[C---:B------:R-:W-:Y:S02]  /*2540*/  IMAD R0, R13.reuse, c[0x0][0x1b4], R0 ;  /* 0x00006d000d007a24 */ /* 0x040fe400078e0200 */
[----:B------:R-:W-:-:S04]  /*2550*/  IMAD.WIDE.U32 R4, R13, c[0x0][0x1b0], R4 ;  /* 0x00006c000d047a25 */ /* 0x000fc800078e0004 */
[----:B------:R-:W-:Y:S01]  /*2560*/  IMAD.IADD R10, R5, 0x1, R0 ;  /* 0x00000001050a7824 */ /* 0x000fe200078e0200 */
        /* <DEDUP_REMOVED lines=32> */
.L_x_396:
[----:B------:R-:W-:Y:S05]  /*2770*/  BSYNC B0 ;  /* 0x0000000000007941 */ /* 0x000fea0003800000 */
.L_x_395:
        /* <DEDUP_REMOVED lines=12> */
[----:B-1----:R-:W-:-:S04]  /*2840*/  IMAD.WIDE.U32 R6, R0, c[0x0][0x198], R4 ;  /* 0x0000660000067a25 */ /* 0x002fc800078e0004 */
        /* <DEDUP_REMOVED lines=25> */
.L_x_398:
[----:B------:R-:W-:Y:S05]  /*29e0*/  BSYNC B0 ;  /* 0x0000000000007941 */ /* 0x000fea0003800000 */
.L_x_397:
[----:B------:R1:W-:Y:S02]  /*29f0*/  @P6 STS.128 [R192+0x18000], RZ ;  /* 0x018000ffc0006388 */ /* 0x0003e40000000c00 */
[----:B-1----:R-:W-:Y:S01]  /*2a00*/  IMAD.WIDE.U32 R2, R34, c[0x0][0x1a0], R202 ;  /* 0x0000680022027a25 */ /* 0x002fe200078e00ca */
[----:B------:R-:W-:Y:S01]  /*2a10*/  BSSY B0, `(.L_x_399) ;  /* 0x000002b000007945 */ /* 0x000fe20003800000 */
[----:B------:R1:W-:Y:S02]  /*2a20*/  @P6 STS.128 [R192+0x1a000], RZ ;  /* 0x01a000ffc0006388 */ /* 0x0003e40000000c00 */
[----:B------:R-:W-:Y:S01]  /*2a30*/  IMAD R0, R23, c[0x0][0x1a0], RZ ;  /* 0x0000680017007a24 */ /* 0x000fe200078e02ff */
[----:B------:R-:W-:Y:S01]  /*2a40*/  IADD3 R4, P0, R28, R2, RZ ;  /* 0x000000021c047210 */ /* 0x000fe20007f1e0ff */
[----:B------:R1:W-:Y:S02]  /*2a50*/  @P6 STS.128 [R192+0x1c000], RZ ;  /* 0x01c000ffc0006388 */ /* 0x0003e40000000c00 */
        /* <DEDUP_REMOVED lines=38> */
.L_x_400:
[----:B------:R-:W-:Y:S05]  /*2cc0*/  BSYNC B0 ;  /* 0x0000000000007941 */ /* 0x000fea0003800000 */
.L_x_399:
        /* <DEDUP_REMOVED lines=37> */
.L_x_402:
[----:B------:R-:W-:Y:S05]  /*2f20*/  BSYNC B0 ;  /* 0x0000000000007941 */ /* 0x000fea0003800000 */
.L_x_401:
[----:B------:R-:W-:Y:S01]  /*2f30*/  ISETP.NE.U32.AND P1, PT, RZ, c[0x0][0x318], PT ;  /* 0x0000c600ff007a0c */ /* 0x000fe20003f25070 */
[----:B-12---:R-:W2:Y:S03]  /*2f40*/  LDL R6, [R1+0x1c] ;  /* 0x00001c0001067983 */ /* 0x006ea60000100800 */
[----:B------:R-:W-:Y:S01]  /*2f50*/  ISETP.NE.AND.EX P1, PT, RZ, c[0x0][0x31c], PT, P1 ;  /* 0x0000c700ff007a0c */ /* 0x000fe20003f25310 */
[----:B---3--:R-:W3:Y:S04]  /*2f60*/  LDL R7, [R1+0x18] ;  /* 0x0000180001077983 */ /* 0x008ee80000100800 */
[----:B------:R-:W0:Y:S08]  /*2f70*/  LDGDEPBAR ;  /* 0x00000000000079af */ /* 0x000e300000000000 */
[----:B------:R-:W-:-:S02]  /*2f80*/  @P1 IMAD R0, R36, c[0x0][0x320], RZ ;  /* 0x0000c80024001a24 */ /* 0x000fc400078e02ff */
[----:B------:R-:W-:-:S04]  /*2f90*/  @P1 IMAD.WIDE.U32 R2, R35, c[0x0][0x320], R236 ;  /* 0x0000c80023021a25 */ /* 0x000fc800078e00ec */
[----:B------:R-:W-:Y:S01]  /*2fa0*/  @P1 IMAD R0, R35, c[0x0][0x324], R0 ;  /* 0x0000c90023001a24 */ /* 0x000fe200078e0200 */
[----:B------:R-:W-:-:S03]  /*2fb0*/  @P1 LEA R4, P0, R2, c[0x0][0x318], 0x2 ;  /* 0x0000c60002041a11 */ /* 0x000fc600078010ff */
[----:B------:R-:W-:-:S05]  /*2fc0*/  @P1 IMAD.IADD R0, R3, 0x1, R0 ;  /* 0x0000000103001824 */ /* 0x000fca00078e0200 */
[----:B------:R-:W-:-:S05]  /*2fd0*/  @P1 LEA.HI.X R5, R2, c[0x0][0x31c], R0, 0x2, P0 ;  /* 0x0000c70002051a11 */ /* 0x000fca00000f1400 */
[----:B----4-:R1:W4:Y:S01]  /*2fe0*/  @P1 LDG.E R4, [R4.64] ;  /* 0x0000000604041981 */ /* 0x010322000c1e1900 */
[----:B------:R-:W-:Y:S01]  /*2ff0*/  IADD3 R0, R34, 0x40, RZ ;  /* 0x0000004022007810 */ /* 0x000fe20007ffe0ff */
[----:B------:R-:W4:Y:S03]  /*3000*/  @P1 MUFU.RCP R2, c[0x0][0x238] ;  /* 0x00008e0000021b08 */ /* 0x000f260000001000 */
[----:B------:R-:W-:Y:S01]  /*3010*/  ISETP.GE.AND P0, PT, R0, R198, PT ;  /* 0x000000c60000720c */ /* 0x000fe20003f06270 */
[----:B------:R-:W-:-:S04]  /*3020*/  IMAD.MOV.U32 R0, RZ, RZ, c[0x0][0x22c] ;  /* 0x00008b00ff007624 */ /* 0x000fc800078e00ff */
[----:B------:R-:W-:-:S04]  /*3030*/  IMAD R0, R0, c[0x0][0x1c0], RZ ;  /* 0x0000700000007a24 */ /* 0x000fc800078e02ff */
[C---:B------:R-:W-:Y:S01]  /*3040*/  IMAD.SHL.U32 R233, R0.reuse, 0x10, RZ ;  /* 0x0000001000e97824 */ /* 0x040fe200078e00ff */
[----:B------:R-:W-:Y:S01]  /*3050*/  SHF.L.U32 R199, R0, 0x3, RZ ;  /* 0x0000000300c77819 */ /* 0x000fe200000006ff */
[----:B------:R-:W-:-:S03]  /*3060*/  IMAD.MOV.U32 R191, RZ, RZ, RZ ;  /* 0x000000ffffbf7224 */ /* 0x000fc600078e00ff */
[C---:B------:R-:W-:Y:S02]  /*3070*/  IADD3 R3, R233.reuse, 0x80, RZ ;  /* 0x00000080e9037810 */ /* 0x040fe40007ffe0ff */
[----:B-1----:R-:W-:-:S03]  /*3080*/  IADD3 R5, R233, 0x40, RZ ;  /* 0x00000040e9057810 */ /* 0x002fc60007ffe0ff */
[C---:B------:R-:W-:Y:S01]  /*3090*/  IMAD.IADD R249, R199.reuse, 0x1, R3 ;  /* 0x00000001c7f97824 */ /* 0x040fe200078e0203 */
[----:B------:R-:W-:Y:S01]  /*30a0*/  IADD3 R251, R199, R5, RZ ;  /* 0x00000005c7fb7210 */ /* 0x000fe20007ffe0ff */
[C---:B------:R-:W-:Y:S01]  /*30b0*/  IMAD.SHL.U32 R176, R187.reuse, 0x2, RZ ;  /* 0x00000002bbb07824 */ /* 0x040fe200078e00ff */
[----:B------:R-:W-:Y:S02]  /*30c0*/  IADD3 R168, R186, 0x3000, RZ ;  /* 0x00003000baa87810 */ /* 0x000fe40007ffe0ff */
[----:B------:R-:W-:Y:S02]  /*30d0*/  MOV R180, 0x40 ;  /* 0x0000004000b47802 */ /* 0x000fe40000000f00 */
[----:B------:R-:W-:Y:S02]  /*30e0*/  IADD3 R175, R187, 0x3000, RZ ;  /* 0x00003000bbaf7810 */ /* 0x000fe40007ffe0ff */
[----:B------:R-:W-:Y:S02]  /*30f0*/  SEL R168, R168, R186, !P3 ;  /* 0x000000baa8a87207 */ /* 0x000fe40005800000 */
[----:B------:R-:W-:Y:S01]  /*3100*/  SEL R175, R175, R187, !P3 ;  /* 0x000000bbafaf7207 */ /* 0x000fe20005800000 */
        /* <DEDUP_REMOVED lines=49> */
[----:B------:R-:W-:Y:S01]  /*3420*/  SHF.L.U32 R175, R175, 0x1, RZ ;  /* 0x00000001afaf7819 */ /* 0x000fe200000006ff */
[----:B--2---:R-:W-:Y:S01]  /*3430*/  IMAD R232, R33, 0x40, R6 ;  /* 0x0000004021e87824 */ /* 0x004fe200078e0206 */
[----:B------:R-:W-:-:S05]  /*3440*/  IADD3 R6, R233, 0x20, RZ ;  /* 0x00000020e9067810 */ /* 0x000fca0007ffe0ff */
[----:B------:R-:W-:-:S05]  /*3450*/  IMAD.IADD R252, R199, 0x1, R6 ;  /* 0x00000001c7fc7824 */ /* 0x000fca00078e0206 */
[----:B------:R-:W-:-:S05]  /*3460*/  IADD3 R5, R199, R252, RZ ;  /* 0x000000fcc7057210 */ /* 0x000fca0007ffe0ff */
[----:B------:R-:W-:Y:S01]  /*3470*/  IMAD.IADD R224, R199, 0x1, R5 ;  /* 0x00000001c7e07824 */ /* 0x000fe200078e0205 */
[----:B------:R-:W-:Y:S01]  /*3480*/  IADD3 R68, -R68, R12, -R232 ;  /* 0x0000000c44447210 */ /* 0x000fe20007ffe9e8 */
[----:B----4-:R-:W-:Y:S01]  /*3490*/  @P1 FMUL.FTZ R191, R4, R2 ;  /* 0x0000000204bf1220 */ /* 0x010fe20000410000 */
[C---:B------:R-:W-:Y:S02]  /*34a0*/  IADD3 R4, R233.reuse, 0x60, RZ ;  /* 0x00000060e9047810 */ /* 0x040fe40007ffe0ff */
[----:B------:R-:W-:-:S03]  /*34b0*/  IADD3 R2, R233, 0xa0, RZ ;  /* 0x000000a0e9027810 */ /* 0x000fc60007ffe0ff */
[C---:B------:R-:W-:Y:S02]  /*34c0*/  IMAD.IADD R250, R199.reuse, 0x1, R4 ;  /* 0x00000001c7fa7824 */ /* 0x040fe400078e0204 */
[----:B------:R-:W-:Y:S01]  /*34d0*/  IMAD.IADD R248, R199, 0x1, R2 ;  /* 0x00000001c7f87824 */ /* 0x000fe200078e0202 */
[----:B---3--:R-:W-:Y:S01]  /*34e0*/  R2P PR, R7, 0x6 ;  /* 0x0000000607007804 */ /* 0x008fe20000000000 */
[C---:B------:R-:W-:Y:S01]  /*34f0*/  IMAD.IADD R4, R199.reuse, 0x1, R251 ;  /* 0x00000001c7047824 */ /* 0x040fe200078e02fb */
[C---:B------:R-:W-:Y:S01]  /*3500*/  IADD3 R2, R199.reuse, R249, RZ ;  /* 0x000000f9c7027210 */ /* 0x040fe20007ffe0ff */
[C---:B------:R-:W-:Y:S02]  /*3510*/  IMAD.IADD R3, R199.reuse, 0x1, R250 ;  /* 0x00000001c7037824 */ /* 0x040fe400078e02fa */
[----:B------:R-:W-:Y:S01]  /*3520*/  IMAD.IADD R0, R199, 0x1, R248 ;  /* 0x00000001c7007824 */ /* 0x000fe200078e02f8 */
[----:B------:R-:W-:Y:S01]  /*3530*/  SEL R185, R185, 0xffffffe0, !P1 ;  /* 0xffffffe0b9b97807 */ /* 0x000fe20004800000 */
[C---:B------:R-:W-:Y:S01]  /*3540*/  IMAD.IADD R220, R199.reuse, 0x1, R3 ;  /* 0x00000001c7dc7824 */ /* 0x040fe200078e0203 */
[C---:B------:R-:W-:Y:S01]  /*3550*/  IADD3 R222, R199.reuse, R4, RZ ;  /* 0x00000004c7de7210 */ /* 0x040fe20007ffe0ff */
[C---:B------:R-:W-:Y:S01]  /*3560*/  IMAD.IADD R218, R199.reuse, 0x1, R2 ;  /* 0x00000001c7da7824 */ /* 0x040fe200078e0202 */
[C---:B------:R-:W-:Y:S01]  /*3570*/  IADD3 R216, R199.reuse, R0, RZ ;  /* 0x00000000c7d87210 */ /* 0x040fe20007ffe0ff */
[C---:B------:R-:W-:Y:S01]  /*3580*/  IMAD.IADD R223, R199.reuse, 0x1, R224 ;  /* 0x00000001c7df7824 */ /* 0x040fe200078e02e0 */
[----:B------:R-:W-:Y:S01]  /*3590*/  SEL R180, R180, 0xffffffc0, !P2 ;  /* 0xffffffc0b4b47807 */ /* 0x000fe20005000000 */
[C---:B------:R-:W-:Y:S01]  /*35a0*/  IMAD.IADD R217, R199.reuse, 0x1, R218 ;  /* 0x00000001c7d97824 */ /* 0x040fe200078e02da */
[----:B------:R-:W-:Y:S01]  /*35b0*/  IADD3 R219, R199, R220, RZ ;  /* 0x000000dcc7db7210 */ /* 0x000fe20007ffe0ff */
[----:B------:R-:W-:-:S02]  /*35c0*/  IMAD.IADD R182, R181, 0x1, R185 ;  /* 0x00000001b5b67824 */ /* 0x000fc400078e02b9 */
[----:B------:R-:W-:Y:S02]  /*35d0*/  IMAD.IADD R177, R185, 0x1, R176 ;  /* 0x00000001b9b17824 */ /* 0x000fe400078e02b0 */
[C---:B------:R-:W-:Y:S02]  /*35e0*/  IMAD.IADD R221, R199.reuse, 0x1, R222 ;  /* 0x00000001c7dd7824 */ /* 0x040fe400078e02de */
[C---:B------:R-:W-:Y:S01]  /*35f0*/  IMAD.IADD R215, R199.reuse, 0x1, R216 ;  /* 0x00000001c7d77824 */ /* 0x040fe200078e02d8 */
[----:B------:R-:W-:Y:S01]  /*3600*/  CS2R R32, SRZ ;  /* 0x0000000000207805 */ /* 0x000fe2000001ff00 */
[----:B------:R-:W-:Y:S01]  /*3610*/  IMAD.IADD R247, R68, 0x1, R198 ;  /* 0x0000000144f77824 */ /* 0x000fe200078e02c6 */
[----:B------:R-:W-:Y:S01]  /*3620*/  @P0 IADD3 R246, R232, 0x19, RZ ;  /* 0x00000019e8f60810 */ /* 0x000fe20007ffe0ff */
[----:B------:R-:W-:Y:S01]  /*3630*/  IMAD.IADD R179, R180, 0x1, R176 ;  /* 0x00000001b4b37824 */ /* 0x000fe200078e02b0 */
[----:B------:R-:W-:Y:S01]  /*3640*/  @P0 IADD3 R245, R232, 0x18, RZ ;  /* 0x00000018e8f50810 */ /* 0x000fe20007ffe0ff */
[----:B------:R-:W-:Y:S01]  /*3650*/  IMAD.IADD R184, R180, 0x1, R182 ;  /* 0x00000001b4b87824 */ /* 0x000fe200078e02b6 */
[----:B------:R-:W-:Y:S01]  /*3660*/  @P0 IADD3 R244, R232, 0x11, RZ ;  /* 0x00000011e8f40810 */ /* 0x000fe20007ffe0ff */
[----:B------:R-:W-:Y:S01]  /*3670*/  IMAD.IADD R178, R180, 0x1, R177 ;  /* 0x00000001b4b27824 */ /* 0x000fe200078e02b1 */
[C---:B------:R-:W-:Y:S01]  /*3680*/  @P0 IADD3 R243, R232.reuse, 0x10, RZ ;  /* 0x00000010e8f30810 */ /* 0x040fe20007ffe0ff */
[C---:B------:R-:W-:Y:S01]  /*3690*/  IMAD.IADD R228, R199.reuse, 0x1, R221 ;  /* 0x00000001c7e47824 */ /* 0x040fe200078e02dd */
[C---:B------:R-:W-:Y:S01]  /*36a0*/  @P0 IADD3 R242, R232.reuse, 0x9, RZ ;  /* 0x00000009e8f20810 */ /* 0x040fe20007ffe0ff */
[C---:B------:R-:W-:Y:S01]  /*36b0*/  IMAD.IADD R227, R199.reuse, 0x1, R219 ;  /* 0x00000001c7e37824 */ /* 0x040fe200078e02db */
[C---:B------:R-:W-:Y:S01]  /*36c0*/  @P0 IADD3 R241, R232.reuse, 0x8, RZ ;  /* 0x00000008e8f10810 */ /* 0x040fe20007ffe0ff */
[----:B------:R-:W-:Y:S01]  /*36d0*/  IMAD.IADD R225, R199, 0x1, R215 ;  /* 0x00000001c7e17824 */ /* 0x000fe200078e02d7 */
[----:B------:R-:W-:-:S02]  /*36e0*/  @P0 IADD3 R240, R232, 0x1, RZ ;  /* 0x00000001e8f00810 */ /* 0x000fc40007ffe0ff */
[----:B------:R-:W-:Y:S02]  /*36f0*/  IADD3 R183, R181, R180, RZ ;  /* 0x000000b4b5b77210 */ /* 0x000fe40007ffe0ff */
[C---:B------:R-:W-:Y:S02]  /*3700*/  IADD3 R229, R199.reuse, R223, RZ ;  /* 0x000000dfc7e57210 */ /* 0x040fe40007ffe0ff */
[----:B------:R-:W-:Y:S02]  /*3710*/  IADD3 R226, R199, R217, RZ ;  /* 0x000000d9c7e27210 */ /* 0x000fe40007ffe0ff */
.L_x_405:
[----:B------:R-:W0:Y:S01]  /*3720*/  LDGDEPBAR ;  /* 0x00000000000079af */ /* 0x000e220000000000 */
[C---:B------:R-:W-:Y:S01]  /*3730*/  IMAD.IADD R0, R175.reuse, 0x1, R185 ;  /* 0x00000001af007824 */ /* 0x040fe200078e02b9 */
[----:B------:R-:W-:Y:S02]  /*3740*/  IADD3 R2, R175, R180, RZ ;  /* 0x000000b4af027210 */ /* 0x000fe40007ffe0ff */
[----:B------:R-:W-:Y:S01]  /*3750*/  MOV R96, c[0x0][0x22c] ;  /* 0x00008b0000607a02 */ /* 0x000fe20000000f00 */
[----:B------:R-:W-:Y:S01]  /*3760*/  IMAD.IADD R3, R0, 0x1, R180 ;  /* 0x0000000100037824 */ /* 0x000fe200078e02b4 */
[----:B------:R-:W-:Y:S03]  /*3770*/  ISETP.GE.AND P6, PT, R200, 0x1, PT ;  /* 0x00000001c800780c */ /* 0x000fe60003fc6270 */
[----:B------:R-:W-:Y:S04]  /*3780*/  IMAD R96, R96, c[0x0][0x1c0], RZ ;  /* 0x0000700060607a24 */ /* 0x000fe800078e02ff */
[----:B------:R-:W-:Y:S01]  /*3790*/  IMAD.U32 R96, R96, -0x40, RZ ;  /* 0xffffffc060607824 */ /* 0x000fe200078e00ff */
[----:B------:R-:W-:Y:S04]  /*37a0*/  DEPBAR.LE SB0, 0x0 ;  /* 0x000080000000791a */ /* 0x000fe80000000000 */
[----:B------:R-:W-:Y:S06]  /*37b0*/  BAR.SYNC.DEFER_BLOCKING 0x0 ;  /* 0x0000000000007b1d */ /* 0x000fec0000010000 */
[----:B------:R-:W-:Y:S06]  /*37c0*/  LDSM.16.M88.4 R16, [R175] ;  /* 0x00000000af10783b */ /* 0x000fec0000000200 */
[----:B------:R-:W1:Y:S06]  /*37d0*/  LDSM.16.M88.4 R8, [R169+0x12000] ;  /* 0x01200000a908783b */ /* 0x000e6c0000000200 */
[----:B------:R-:W2:Y:S06]  /*37e0*/  LDSM.16.M88.4 R68, [R169+0x12800] ;  /* 0x01280000a944783b */ /* 0x000eac0000000200 */
[----:B------:R-:W-:Y:S06]  /*37f0*/  LDSM.16.M88.4 R72, [R0] ;  /* 0x000000000048783b */ /* 0x000fec0000000200 */
[----:B------:R-:W3:Y:S06]  /*3800*/  LDSM.16.M88.4 R76, [R170+0x12000] ;  /* 0x01200000aa4c783b */ /* 0x000eec0000000200 */
[----:B------:R-:W4:Y:S06]  /*3810*/  LDSM.16.M88.4 R80, [R170+0x12800] ;  /* 0x01280000aa50783b */ /* 0x000f2c0000000200 */
[----:B------:R-:W-:Y:S06]  /*3820*/  LDSM.16.M88.4 R84, [R172+0x12000] ;  /* 0x01200000ac54783b */ /* 0x000fec0000000200 */
[----:B------:R-:W-:Y:S01]  /*3830*/  LDSM.16.M88.4 R88, [R172+0x12800] ;  /* 0x01280000ac58783b */ /* 0x000fe20000000200 */
[C---:B-1----:R-:W-:Y:S08]  /*3840*/  HMMA.16816.F32.BF16 R4, R16.reuse, R8, RZ ;  /* 0x000000081004723c */ /* 0x042ff000000418ff */
[C---:B------:R-:W-:Y:S08]  /*3850*/  HMMA.16816.F32.BF16 R8, R16.reuse, R10, RZ ;  /* 0x0000000a1008723c */ /* 0x040ff000000418ff */
[C---:B--2---:R-:W-:Y:S08]  /*3860*/  HMMA.16816.F32.BF16 R12, R16.reuse, R68, RZ ;  /* 0x00000044100c723c */ /* 0x044ff000000418ff */
[----:B------:R-:W-:Y:S01]  /*3870*/  HMMA.16816.F32.BF16 R16, R16, R70, RZ ;  /* 0x000000461010723c */ /* 0x000fe200000418ff */
[----:B------:R-:W1:Y:S07]  /*3880*/  LDSM.16.M88.4 R68, [R2] ;  /* 0x000000000244783b */ /* 0x000e6e0000000200 */
[C---:B---3--:R-:W-:Y:S08]  /*3890*/  HMMA.16816.F32.BF16 R4, R72.reuse, R76, R4 ;  /* 0x0000004c4804723c */ /* 0x048ff00000041804 */
[C---:B------:R-:W-:Y:S01]  /*38a0*/  HMMA.16816.F32.BF16 R8, R72.reuse, R78, R8 ;  /* 0x0000004e4808723c */ /* 0x040fe20000041808 */
[----:B------:R-:W-:Y:S07]  /*38b0*/  LDSM.16.M88.4 R76, [R171+0x12000] ;  /* 0x01200000ab4c783b */ /* 0x000fee0000000200 */
[C---:B----4-:R-:W-:Y:S08]  /*38c0*/  HMMA.16816.F32.BF16 R12, R72.reuse, R80, R12 ;  /* 0x00000050480c723c */ /* 0x050ff0000004180c */
[----:B------:R-:W-:Y:S01]  /*38d0*/  HMMA.16816.F32.BF16 R16, R72, R82, R16 ;  /* 0x000000524810723c */ /* 0x000fe20000041810 */
[----:B------:R-:W2:Y:S06]  /*38e0*/  LDSM.16.M88.4 R72, [R3] ;  /* 0x000000000348783b */ /* 0x000eac0000000200 */
[----:B------:R-:W3:Y:S01]  /*38f0*/  LDSM.16.M88.4 R80, [R171+0x12800] ;  /* 0x01280000ab50783b */ /* 0x000ee20000000200 */
[C---:B-1----:R-:W-:Y:S08]  /*3900*/  HMMA.16816.F32.BF16 R4, R68.reuse, R84, R4 ;  /* 0x000000544404723c */ /* 0x042ff00000041804 */
[C---:B------:R-:W-:Y:S01]  /*3910*/  HMMA.16816.F32.BF16 R8, R68.reuse, R86, R8 ;  /* 0x000000564408723c */ /* 0x040fe20000041808 */
[----:B------:R-:W-:Y:S07]  /*3920*/  LDSM.16.M88.4 R84, [R169+0x14000] ;  /* 0x01400000a954783b */ /* 0x000fee0000000200 */
[C---:B------:R-:W-:Y:S08]  /*3930*/  HMMA.16816.F32.BF16 R12, R68.reuse, R88, R12 ;  /* 0x00000058440c723c */ /* 0x040ff0000004180c */
[----:B------:R-:W-:Y:S01]  /*3940*/  HMMA.16816.F32.BF16 R16, R68, R90, R16 ;  /* 0x0000005a4410723c */ /* 0x000fe20000041810 */
[----:B------:R-:W1:Y:S06]  /*3950*/  LDSM.16.M88.4 R68, [R175+0x2000] ;  /* 0x00200000af44783b */ /* 0x000e6c0000000200 */
[----:B------:R-:W4:Y:S01]  /*3960*/  LDSM.16.M88.4 R88, [R169+0x14800] ;  /* 0x01480000a958783b */ /* 0x000f220000000200 */
[C---:B--2---:R-:W-:Y:S08]  /*3970*/  HMMA.16816.F32.BF16 R4, R72.reuse, R76, R4 ;  /* 0x0000004c4804723c */ /* 0x044ff00000041804 */
[C---:B------:R-:W-:Y:S01]  /*3980*/  HMMA.16816.F32.BF16 R8, R72.reuse, R78, R8 ;  /* 0x0000004e4808723c */ /* 0x040fe20000041808 */
[----:B------:R-:W-:Y:S07]  /*3990*/  LDSM.16.M88.4 R76, [R170+0x14000] ;  /* 0x01400000aa4c783b */ /* 0x000fee0000000200 */
[C---:B---3--:R-:W-:Y:S08]  /*39a0*/  HMMA.16816.F32.BF16 R12, R72.reuse, R80, R12 ;  /* 0x00000050480c723c */ /* 0x048ff0000004180c */
[----:B------:R-:W-:Y:S01]  /*39b0*/  HMMA.16816.F32.BF16 R16, R72, R82, R16 ;  /* 0x000000524810723c */ /* 0x000fe20000041810 */
[----:B------:R-:W2:Y:S06]  /*39c0*/  LDSM.16.M88.4 R72, [R0+0x2000] ;  /* 0x002000000048783b */ /* 0x000eac0000000200 */
[----:B------:R-:W3:Y:S01]  /*39d0*/  LDSM.16.M88.4 R80, [R170+0x14800] ;  /* 0x01480000aa50783b */ /* 0x000ee20000000200 */
[C---:B-1----:R-:W-:Y:S08]  /*39e0*/  HMMA.16816.F32.BF16 R4, R68.reuse, R84, R4 ;  /* 0x000000544404723c */ /* 0x042ff00000041804 */
[C---:B------:R-:W-:Y:S01]  /*39f0*/  HMMA.16816.F32.BF16 R8, R68.reuse, R86, R8 ;  /* 0x000000564408723c */ /* 0x040fe20000041808 */
[----:B------:R-:W-:Y:S07]  /*3a00*/  LDSM.16.M88.4 R84, [R172+0x14000] ;  /* 0x01400000ac54783b */ /* 0x000fee0000000200 */
[C---:B----4-:R-:W-:Y:S08]  /*3a10*/  HMMA.16816.F32.BF16 R12, R68.reuse, R88, R12 ;  /* 0x00000058440c723c */ /* 0x050ff0000004180c */
        /* <DEDUP_REMOVED lines=16> */
[----:B------:R-:W-:Y:S01]  /*3b20*/  LDSM.16.M88.4 R88, [R170+0x16800] ;  /* 0x01680000aa58783b */ /* 0x000fe20000000200 */
[C---:B--2---:R-:W-:Y:S08]  /*3b30*/  HMMA.16816.F32.BF16 R4, R72.reuse, R76, R4 ;  /* 0x0000004c4804723c */ /* 0x044ff00000041804 */
[C---:B------:R-:W-:Y:S01]  /*3b40*/  HMMA.16816.F32.BF16 R8, R72.reuse, R78, R8 ;  /* 0x0000004e4808723c */ /* 0x040fe20000041808 */
[----:B------:R-:W2:Y:S07]  /*3b50*/  LDSM.16.M88.4 R76, [R169+0x16800] ;  /* 0x01680000a94c783b */ /* 0x000eae0000000200 */
[C---:B---3--:R-:W-:Y:S08]  /*3b60*/  HMMA.16816.F32.BF16 R12, R72.reuse, R80, R12 ;  /* 0x00000050480c723c */ /* 0x048ff0000004180c */
[----:B------:R-:W-:Y:S01]  /*3b70*/  HMMA.16816.F32.BF16 R16, R72, R82, R16 ;  /* 0x000000524810723c */ /* 0x000fe20000041810 */
[----:B------:R3:W-:Y:S06]  /*3b80*/  LDSM.16.M88.4 R72, [R0+0x4000] ;  /* 0x004000000048783b */ /* 0x0007ec0000000200 */
[----:B------:R-:W4:Y:S01]  /*3b90*/  LDSM.16.M88.4 R80, [R170+0x16000] ;  /* 0x01600000aa50783b */ /* 0x000f220000000200 */
[C---:B-1----:R-:W-:Y:S08]  /*3ba0*/  HMMA.16816.F32.BF16 R4, R68.reuse, R84, R4 ;  /* 0x000000544404723c */ /* 0x042ff00000041804 */
[C---:B------:R-:W-:Y:S04]  /*3bb0*/  HMMA.16816.F32.BF16 R8, R68.reuse, R86, R8 ;  /* 0x000000564408723c */ /* 0x040fe80000041808 */
[----:B---3--:R-:W-:Y:S04]  /*3bc0*/  LEA R0, R200, R247, 0x6 ;  /* 0x000000f7c8007211 */ /* 0x008fe800078e30ff */
[C---:B--2---:R-:W-:Y:S04]  /*3bd0*/  HMMA.16816.F32.BF16 R12, R68.reuse, R76, R12 ;  /* 0x0000004c440c723c */ /* 0x044fe8000004180c */
[----:B------:R-:W-:Y:S04]  /*3be0*/  IABS R84, R0 ;  /* 0x0000000000547213 */ /* 0x000fe80000000000 */
[----:B------:R-:W-:Y:S01]  /*3bf0*/  HMMA.16816.F32.BF16 R16, R68, R78, R16 ;  /* 0x0000004e4410723c */ /* 0x000fe20000041810 */
[----:B------:R1:W-:Y:S01]  /*3c00*/  LDSM.16.M88.4 R68, [R2+0x4000] ;  /* 0x004000000244783b */ /* 0x0003e20000000200 */
[----:B------:R2:W-:Y:S05]  /*3c10*/  I2F R92, R84 ;  /* 0x00000054005c7306 */ /* 0x0005ea0000201400 */
[----:B------:R-:W3:Y:S01]  /*3c20*/  LDSM.16.M88.4 R76, [R172+0x16000] ;  /* 0x01600000ac4c783b */ /* 0x000ee20000000200 */
[C---:B----4-:R-:W-:Y:S08]  /*3c30*/  HMMA.16816.F32.BF16 R4, R72.reuse, R80, R4 ;  /* 0x000000504804723c */ /* 0x050ff00000041804 */
[C---:B------:R-:W-:Y:S01]  /*3c40*/  HMMA.16816.F32.BF16 R8, R72.reuse, R82, R8 ;  /* 0x000000524808723c */ /* 0x040fe20000041808 */
[----:B------:R-:W4:Y:S03]  /*3c50*/  LDSM.16.M88.4 R80, [R172+0x16800] ;  /* 0x01680000ac50783b */ /* 0x000f260000000200 */
[----:B-1----:R-:W-:Y:S03]  /*3c60*/  IADD3 R2, R0, -0x1, RZ ;  /* 0xffffffff00027810 */ /* 0x002fe60007ffe0ff */
[----:B--2---:R-:W-:Y:S01]  /*3c70*/  LDSM.16.M88.4 R84, [R171+0x16000] ;  /* 0x01600000ab54783b */ /* 0x004fe20000000200 */
[C---:B------:R-:W-:Y:S03]  /*3c80*/  HMMA.16816.F32.BF16 R12, R72.reuse, R88, R12 ;  /* 0x00000058480c723c */ /* 0x040fe6000004180c */
[----:B------:R-:W-:Y:S04]  /*3c90*/  ISETP.GE.AND P2, PT, R2, RZ, PT ;  /* 0x000000ff0200720c */ /* 0x000fe80003f46270 */
[C---:B------:R-:W-:Y:S01]  /*3ca0*/  IADD3 R89, R0.reuse, 0x8, RZ ;  /* 0x0000000800597810 */ /* 0x040fe20007ffe0ff */
[----:B------:R-:W-:Y:S01]  /*3cb0*/  HMMA.16816.F32.BF16 R16, R72, R90, R16 ;  /* 0x0000005a4810723c */ /* 0x000fe20000041810 */
[----:B------:R1:W2:Y:S02]  /*3cc0*/  LDSM.16.M88.4 R72, [R3+0x4000] ;  /* 0x004000000348783b */ /* 0x0002a40000000200 */
[----:B------:R-:W-:Y:S02]  /*3cd0*/  ISETP.GE.AND P1, PT, R89, RZ, PT ;  /* 0x000000ff5900720c */ /* 0x000fe40003f26270 */
[C---:B------:R-:W-:Y:S03]  /*3ce0*/  IADD3 R88, R0.reuse, 0x7, RZ ;  /* 0x0000000700587810 */ /* 0x040fe60007ffe0ff */
[----:B------:R-:W-:Y:S01]  /*3cf0*/  @!P2 IADD3 R2, -R0, 0x1, RZ ;  /* 0x000000010002a810 */ /* 0x000fe20007ffe1ff */
[C---:B---3--:R-:W-:Y:S03]  /*3d00*/  HMMA.16816.F32.BF16 R4, R68.reuse, R76, R4 ;  /* 0x0000004c4404723c */ /* 0x048fe60000041804 */
[----:B------:R3:W-:Y:S02]  /*3d10*/  I2F R90, R2 ;  /* 0x00000002005a7306 */ /* 0x0007e40000201400 */
[----:B------:R-:W-:Y:S02]  /*3d20*/  ISETP.GE.AND P2, PT, R88, RZ, PT ;  /* 0x000000ff5800720c */ /* 0x000fe40003f46270 */
[C---:B------:R-:W-:Y:S01]  /*3d30*/  @!P1 IADD3 R89, -R0.reuse, -0x8, RZ ;  /* 0xfffffff800599810 */ /* 0x040fe20007ffe1ff */
[C---:B------:R-:W-:Y:S04]  /*3d40*/  HMMA.16816.F32.BF16 R8, R68.reuse, R78, R8 ;  /* 0x0000004e4408723c */ /* 0x040fe80000041808 */
[C---:B------:R-:W-:Y:S01]  /*3d50*/  IADD3 R76, R0.reuse, -0x10, RZ ;  /* 0xfffffff0004c7810 */ /* 0x040fe20007ffe0ff */
[----:B------:R-:W2:Y:S01]  /*3d60*/  I2F R89, R89 ;  /* 0x0000005900597306 */ /* 0x000ea20000201400 */
[C---:B-1----:R-:W-:Y:S02]  /*3d70*/  IADD3 R3, R0.reuse, -0x9, RZ ;  /* 0xfffffff700037810 */ /* 0x042fe40007ffe0ff */
[C---:B----4-:R-:W-:Y:S04]  /*3d80*/  HMMA.16816.F32.BF16 R12, R68.reuse, R80, R12 ;  /* 0x00000050440c723c */ /* 0x050fe8000004180c */
[C---:B------:R-:W-:Y:S02]  /*3d90*/  @!P2 IADD3 R88, -R0.reuse, -0x7, RZ ;  /* 0xfffffff90058a810 */ /* 0x040fe40007ffe1ff */
[----:B------:R-:W-:Y:S02]  /*3da0*/  ISETP.GE.AND P2, PT, R3, RZ, PT ;  /* 0x000000ff0300720c */ /* 0x000fe40003f46270 */
[----:B------:R-:W-:Y:S02]  /*3db0*/  HMMA.16816.F32.BF16 R16, R68, R82, R16 ;  /* 0x000000524410723c */ /* 0x000fe40000041810 */
[----:B------:R-:W1:Y:S02]  /*3dc0*/  I2F R88, R88 ;  /* 0x0000005800587306 */ /* 0x000e640000201400 */
[C---:B---3--:R-:W-:Y:S03]  /*3dd0*/  IADD3 R2, R0.reuse, -0x8, RZ ;  /* 0xfffffff800027810 */ /* 0x048fe60007ffe0ff */
[----:B------:R-:W-:Y:S01]  /*3de0*/  IADD3 R68, R0, -0x11, RZ ;  /* 0xffffffef00447810 */ /* 0x000fe20007ffe0ff */
[C---:B--2---:R-:W-:Y:S05]  /*3df0*/  HMMA.16816.F32.BF16 R4, R72.reuse, R84, R4 ;  /* 0x000000544804723c */ /* 0x044fea0000041804 */
[----:B------:R-:W-:Y:S02]  /*3e00*/  ISETP.GE.AND P1, PT, R2, RZ, PT ;  /* 0x000000ff0200720c */ /* 0x000fe40003f26270 */
[----:B------:R-:W-:Y:S01]  /*3e10*/  ISETP.GE.AND P3, PT, R68, RZ, PT ;  /* 0x000000ff4400720c */ /* 0x000fe20003f66270 */
[C---:B------:R-:W-:Y:S04]  /*3e20*/  HMMA.16816.F32.BF16 R8, R72.reuse, R86, R8 ;  /* 0x000000564808723c */ /* 0x040fe80000041808 */
[C---:B------:R-:W-:Y:S04]  /*3e30*/  @!P2 IADD3 R3, -R0.reuse, 0x9, RZ ;  /* 0x000000090003a810 */ /* 0x040fe80007ffe1ff */
[----:B------:R2:W3:Y:S04]  /*3e40*/  I2F R78, R3 ;  /* 0x00000003004e7306 */ /* 0x0004e80000201400 */
[----:B------:R-:W-:Y:S02]  /*3e50*/  @!P1 IADD3 R2, -R0, 0x8, RZ ;  /* 0x0000000800029810 */ /* 0x000fe40007ffe1ff */
[----:B------:R-:W-:Y:S02]  /*3e60*/  ISETP.GE.AND P1, PT, R76, RZ, PT ;  /* 0x000000ff4c00720c */ /* 0x000fe40003f26270 */
[----:B------:R-:W-:Y:S01]  /*3e70*/  @!P3 IADD3 R68, -R0, 0x11, RZ ;  /* 0x000000110044b810 */ /* 0x000fe20007ffe1ff */
[-C--:B------:R-:W-:Y:S01]  /*3e80*/  FFMA.FTZ R6, R89, -R191.reuse, R6 ;  /* 0x800000bf59067223 */ /* 0x080fe20000010006 */
[----:B------:R4:W4:Y:S01]  /*3e90*/  I2F R79, R2 ;  /* 0x00000002004f7306 */ /* 0x0009220000201400 */
[-C--:B------:R-:W-:Y:S01]  /*3ea0*/  FFMA.FTZ R4, R92, -R191.reuse, R4 ;  /* 0x800000bf5c047223 */ /* 0x080fe20000010004 */
[-C--:B------:R-:W-:Y:S01]  /*3eb0*/  @P0 ISETP.GE.AND P3, PT, R240, R198.reuse, PT ;  /* 0x000000c6f000020c */ /* 0x080fe20003f66270 */
[-C--:B-1----:R-:W-:Y:S02]  /*3ec0*/  FFMA.FTZ R7, R88, -R191.reuse, R7 ;  /* 0x800000bf58077223 */ /* 0x082fe40000010007 */
[-C--:B------:R-:W-:Y:S02]  /*3ed0*/  FFMA.FTZ R5, R90, -R191.reuse, R5 ;  /* 0x800000bf5a057223 */ /* 0x080fe40000010005 */
[-C--:B------:R-:W-:Y:S01]  /*3ee0*/  FFMA.FTZ R10, R92, -R191.reuse, R10 ;  /* 0x800000bf5c0a7223 */ /* 0x080fe2000001000a */
[----:B------:R-:W-:Y:S01]  /*3ef0*/  @P0 FSEL R7, R7, -INF , !P3 ;  /* 0xff80000007070808 */ /* 0x000fe20005800000 */
[-C--:B------:R-:W-:Y:S01]  /*3f00*/  FFMA.FTZ R11, R90, -R191.reuse, R11 ;  /* 0x800000bf5a0b7223 */ /* 0x080fe2000001000b */
[C---:B------:R-:W-:Y:S02]  /*3f10*/  @!P1 IADD3 R76, -R0.reuse, 0x10, RZ ;  /* 0x00000010004c9810 */ /* 0x040fe40007ffe1ff */
[----:B------:R-:W-:Y:S02]  /*3f20*/  @P0 FSEL R5, R5, -INF , !P3 ;  /* 0xff80000005050808 */ /* 0x000fe40005800000 */
[----:B------:R-:W1:Y:S01]  /*3f30*/  I2F R77, R76 ;  /* 0x0000004c004d7306 */ /* 0x000e620000201400 */
[----:B--2---:R-:W-:Y:S01]  /*3f40*/  IADD3 R3, R0, -0x19, RZ ;  /* 0xffffffe700037810 */ /* 0x004fe20007ffe0ff */
[-C--:B---3--:R-:W-:Y:S03]  /*3f50*/  FFMA.FTZ R9, R78, -R191.reuse, R9 ;  /* 0x800000bf4e097223 */ /* 0x088fe60000010009 */
[----:B------:R-:W-:Y:S05]  /*3f60*/  ISETP.GE.AND P1, PT, R3, RZ, PT ;  /* 0x000000ff0300720c */ /* 0x000fea0003f26270 */
[----:B------:R2:W3:Y:S01]  /*3f70*/  I2F R76, R68 ;  /* 0x00000044004c7306 */ /* 0x0004e20000201400 */
[----:B----4-:R-:W-:Y:S01]  /*3f80*/  IADD3 R2, R0, -0x18, RZ ;  /* 0xffffffe800027810 */ /* 0x010fe20007ffe0ff */
[-C--:B------:R-:W-:Y:S03]  /*3f90*/  FFMA.FTZ R8, R79, -R191.reuse, R8 ;  /* 0x800000bf4f087223 */ /* 0x080fe60000010008 */
[----:B------:R-:W-:Y:S03]  /*3fa0*/  ISETP.GE.AND P2, PT, R2, RZ, PT ;  /* 0x000000ff0200720c */ /* 0x000fe60003f46270 */
[C---:B------:R-:W-:Y:S02]  /*3fb0*/  @!P1 IADD3 R3, -R0.reuse, 0x19, RZ ;  /* 0x0000001900039810 */ /* 0x040fe40007ffe1ff */
[----:B-----5:R-:W-:Y:S04]  /*3fc0*/  FSETP.NEU.FTZ.AND P1, PT, R201, -INF , PT ;  /* 0xff800000c900780b */ /* 0x020fe80003f3d000 */
[----:B------:R-:W4:Y:S04]  /*3fd0*/  I2F R3, R3 ;  /* 0x0000000300037306 */ /* 0x000f280000201400 */
[----:B------:R-:W-:Y:S01]  /*3fe0*/  @!P2 IADD3 R2, -R0, 0x18, RZ ;  /* 0x000000180002a810 */ /* 0x000fe20007ffe1ff */
[----:B------:R-:W-:Y:S01]  /*3ff0*/  FMUL.FTZ R0, R204, 1.4426950216293334961 ;  /* 0x3fb8aa3bcc007820 */ /* 0x000fe20000410000 */
[-C--:B------:R-:W-:Y:S01]  /*4000*/  @P0 ISETP.GE.AND P2, PT, R232, R198.reuse, PT ;  /* 0x000000c6e800020c */ /* 0x080fe20003f46270 */
[----:B--2---:R-:W2:Y:S03]  /*4010*/  LDSM.16.M88.4 R68, [R171+0x16800] ;  /* 0x01680000ab44783b */ /* 0x004ea60000000200 */
[----:B------:R1:W1:Y:S01]  /*4020*/  I2F R80, R2 ;  /* 0x0000000200507306 */ /* 0x0002620000201400 */
[----:B------:R-:W-:Y:S02]  /*4030*/  @P0 FSEL R4, R4, -INF , !P2 ;  /* 0xff80000004040808 */ /* 0x000fe40005000000 */
[----:B------:R-:W-:Y:S02]  /*4040*/  @P0 FSEL R6, R6, -INF , !P2 ;  /* 0xff80000006060808 */ /* 0x000fe40005000000 */
[-C--:B------:R-:W-:Y:S04]  /*4050*/  @P0 ISETP.GE.AND P2, PT, R242, R198.reuse, PT ;  /* 0x000000c6f200020c */ /* 0x080fe80003f46270 */
[----:B------:R-:W-:Y:S02]  /*4060*/  @P0 FSEL R9, R9, -INF , !P2 ;  /* 0xff80000009090808 */ /* 0x000fe40005000000 */
[----:B------:R-:W-:Y:S02]  /*4070*/  @P0 FSEL R11, R11, -INF , !P2 ;  /* 0xff8000000b0b0808 */ /* 0x000fe40005000000 */
[-C--:B------:R-:W-:Y:S01]  /*4080*/  @P0 ISETP.GE.AND P2, PT, R244, R198.reuse, PT ;  /* 0x000000c6f400020c */ /* 0x080fe20003f46270 */
[----:B-1----:R-:W-:Y:S05]  /*4090*/  FMUL.FTZ R2, R201, 1.4426950216293334961 ;  /* 0x3fb8aa3bc9027820 */ /* 0x002fea0000410000 */
[----:B------:R-:W-:Y:S02]  /*40a0*/  FSEL R2, R2, RZ, P1 ;  /* 0x000000ff02027208 */ /* 0x000fe40000800000 */
[----:B------:R-:W-:Y:S03]  /*40b0*/  FSETP.NEU.FTZ.AND P1, PT, R204, -INF , PT ;  /* 0xff800000cc00780b */ /* 0x000fe60003f3d000 */
[--C-:B------:R-:W-:Y:S01]  /*40c0*/  FFMA.FTZ R9, R9, c[0x0][0x23c], -R2.reuse ;  /* 0x00008f0009097a23 */ /* 0x100fe20000010802 */
[----:B------:R-:W-:Y:S01]  /*40d0*/  FSEL R0, R0, RZ, P1 ;  /* 0x000000ff00007208 */ /* 0x000fe20000800000 */
[----:B------:R-:W-:Y:S01]  /*40e0*/  FFMA.FTZ R4, R4, c[0x0][0x23c], -R2 ;  /* 0x00008f0004047a23 */ /* 0x000fe20000010802 */
[-C--:B------:R-:W-:Y:S01]  /*40f0*/  @P0 ISETP.GE.AND P1, PT, R241, R198.reuse, PT ;  /* 0x000000c6f100020c */ /* 0x080fe20003f26270 */
[----:B------:R-:W-:Y:S01]  /*4100*/  MUFU.EX2 R86, R9 ;  /* 0x0000000900567308 */ /* 0x000fe20000000800 */
[C---:B--2---:R-:W-:Y:S03]  /*4110*/  HMMA.16816.F32.BF16 R12, R72.reuse, R68, R12 ;  /* 0x00000044480c723c */ /* 0x044fe6000004180c */
[----:B------:R-:W-:Y:S01]  /*4120*/  FFMA.FTZ R11, R11, c[0x0][0x23c], -R0 ;  /* 0x00008f000b0b7a23 */ /* 0x000fe20000010800 */
[----:B------:R-:W-:Y:S01]  /*4130*/  @P0 FSEL R8, R8, -INF , !P1 ;  /* 0xff80000008080808 */ /* 0x000fe20004800000 */
[----:B------:R-:W-:Y:S01]  /*4140*/  FFMA.FTZ R5, R5, c[0x0][0x23c], -R2 ;  /* 0x00008f0005057a23 */ /* 0x000fe20000010802 */
[----:B------:R-:W-:Y:S01]  /*4150*/  @P0 FSEL R10, R10, -INF , !P1 ;  /* 0xff8000000a0a0808 */ /* 0x000fe20004800000 */
[----:B------:R-:W-:Y:S01]  /*4160*/  FFMA.FTZ R6, R6, c[0x0][0x23c], -R0 ;  /* 0x00008f0006067a23 */ /* 0x000fe20000010800 */
[----:B------:R-:W-:Y:S01]  /*4170*/  HMMA.16816.F32.BF16 R16, R72, R70, R16 ;  /* 0x000000464810723c */ /* 0x000fe20000041810 */
[----:B------:R-:W-:Y:S02]  /*4180*/  MUFU.EX2 R91, R4 ;  /* 0x00000004005b7308 */ /* 0x000fe40000000800 */
[-C--:B------:R-:W-:Y:S01]  /*4190*/  @P0 ISETP.GE.AND P1, PT, R243, R198.reuse, PT ;  /* 0x000000c6f300020c */ /* 0x080fe20003f26270 */
[----:B------:R-:W-:Y:S02]  /*41a0*/  FFMA.FTZ R8, R8, c[0x0][0x23c], -R2 ;  /* 0x00008f0008087a23 */ /* 0x000fe40000010802 */
[--C-:B------:R-:W-:Y:S02]  /*41b0*/  FFMA.FTZ R7, R7, c[0x0][0x23c], -R0.reuse ;  /* 0x00008f0007077a23 */ /* 0x100fe40000010800 */
[----:B------:R-:W-:Y:S03]  /*41c0*/  FFMA.FTZ R10, R10, c[0x0][0x23c], -R0 ;  /* 0x00008f000a0a7a23 */ /* 0x000fe60000010800 */
[----:B------:R-:W-:Y:S05]  /*41d0*/  MUFU.EX2 R95, R6 ;  /* 0x00000006005f7308 */ /* 0x000fea0000000800 */
[-C--:B------:R-:W-:Y:S02]  /*41e0*/  FFMA.FTZ R12, R77, -R191.reuse, R12 ;  /* 0x800000bf4d0c7223 */ /* 0x080fe4000001000c */
[-C--:B------:R-:W-:Y:S02]  /*41f0*/  FFMA.FTZ R14, R79, -R191.reuse, R14 ;  /* 0x800000bf4f0e7223 */ /* 0x080fe4000001000e */
[-C--:B---3--:R-:W-:Y:S01]  /*4200*/  FFMA.FTZ R13, R76, -R191.reuse, R13 ;  /* 0x800000bf4c0d7223 */ /* 0x088fe2000001000d */
[----:B------:R-:W-:Y:S01]  /*4210*/  @P0 FSEL R12, R12, -INF , !P1 ;  /* 0xff8000000c0c0808 */ /* 0x000fe20004800000 */
[-C--:B------:R-:W-:Y:S01]  /*4220*/  FFMA.FTZ R15, R78, -R191.reuse, R15 ;  /* 0x800000bf4e0f7223 */ /* 0x080fe2000001000f */
[----:B------:R-:W-:Y:S01]  /*4230*/  @P0 FSEL R14, R14, -INF , !P1 ;  /* 0xff8000000e0e0808 */ /* 0x000fe20004800000 */
[-C--:B----4-:R-:W-:Y:S01]  /*4240*/  FFMA.FTZ R17, R3, -R191.reuse, R17 ;  /* 0x800000bf03117223 */ /* 0x090fe20000010011 */
[-C--:B------:R-:W-:Y:S01]  /*4250*/  @P0 ISETP.GE.AND P1, PT, R245, R198.reuse, PT ;  /* 0x000000c6f500020c */ /* 0x080fe20003f26270 */
[-C--:B------:R-:W-:Y:S01]  /*4260*/  FFMA.FTZ R16, R80, -R191.reuse, R16 ;  /* 0x800000bf50107223 */ /* 0x080fe20000010010 */
[----:B------:R-:W-:Y:S01]  /*4270*/  @P0 FSEL R13, R13, -INF , !P2 ;  /* 0xff8000000d0d0808 */ /* 0x000fe20005000000 */
[-C--:B------:R-:W-:Y:S01]  /*4280*/  FFMA.FTZ R18, R77, -R191.reuse, R18 ;  /* 0x800000bf4d127223 */ /* 0x080fe20000010012 */
[----:B------:R-:W-:Y:S01]  /*4290*/  @P0 FSEL R15, R15, -INF , !P2 ;  /* 0xff8000000f0f0808 */ /* 0x000fe20005000000 */
[----:B------:R-:W-:Y:S01]  /*42a0*/  FFMA.FTZ R19, R76, -R191, R19 ;  /* 0x800000bf4c137223 */ /* 0x000fe20000010013 */
[----:B------:R-:W-:Y:S01]  /*42b0*/  @P0 ISETP.GE.AND P2, PT, R246, R198, PT ;  /* 0x000000c6f600020c */ /* 0x000fe20003f46270 */
[--C-:B------:R-:W-:Y:S01]  /*42c0*/  FFMA.FTZ R12, R12, c[0x0][0x23c], -R2.reuse ;  /* 0x00008f000c0c7a23 */ /* 0x100fe20000010802 */
[----:B------:R-:W-:Y:S01]  /*42d0*/  @P0 FSEL R16, R16, -INF , !P1 ;  /* 0xff80000010100808 */ /* 0x000fe20004800000 */
[--C-:B------:R-:W-:Y:S01]  /*42e0*/  FFMA.FTZ R13, R13, c[0x0][0x23c], -R2.reuse ;  /* 0x00008f000d0d7a23 */ /* 0x100fe20000010802 */
[----:B------:R-:W-:Y:S01]  /*42f0*/  @P0 FSEL R17, R17, -INF , !P2 ;  /* 0xff80000011110808 */ /* 0x000fe20005000000 */
[----:B------:R-:W1:Y:S01]  /*4300*/  MUFU.EX2 R93, R5 ;  /* 0x00000005005d7308 */ /* 0x000e620000000800 */
[----:B------:R-:W-:Y:S01]  /*4310*/  @P0 FSEL R19, R19, -INF , !P2 ;  /* 0xff80000013130808 */ /* 0x000fe20005000000 */
[--C-:B------:R-:W-:Y:S01]  /*4320*/  FFMA.FTZ R16, R16, c[0x0][0x23c], -R2.reuse ;  /* 0x00008f0010107a23 */ /* 0x100fe20000010802 */
[----:B------:R-:W-:Y:S01]  /*4330*/  @P0 FSEL R18, R18, -INF , !P1 ;  /* 0xff80000012120808 */ /* 0x000fe20004800000 */
[----:B------:R-:W-:Y:S01]  /*4340*/  FFMA.FTZ R2, R17, c[0x0][0x23c], -R2 ;  /* 0x00008f0011027a23 */ /* 0x000fe20000010802 */
[----:B------:R-:W-:Y:S01]  /*4350*/  IADD3 R76, P1, R231, R214, RZ ;  /* 0x000000d6e74c7210 */ /* 0x000fe20007f3e0ff */
[--C-:B------:R-:W-:Y:S02]  /*4360*/  FFMA.FTZ R14, R14, c[0x0][0x23c], -R0.reuse ;  /* 0x00008f000e0e7a23 */ /* 0x100fe40000010800 */
[--C-:B------:R-:W-:Y:S02]  /*4370*/  FFMA.FTZ R18, R18, c[0x0][0x23c], -R0.reuse ;  /* 0x00008f0012127a23 */ /* 0x100fe40000010800 */
[----:B------:R-:W2:Y:S01]  /*4380*/  MUFU.EX2 R94, R7 ;  /* 0x00000007005e7308 */ /* 0x000ea20000000800 */
[--C-:B------:R-:W-:Y:S02]  /*4390*/  FFMA.FTZ R15, R15, c[0x0][0x23c], -R0.reuse ;  /* 0x00008f000f0f7a23 */ /* 0x100fe40000010800 */
[----:B------:R-:W-:Y:S02]  /*43a0*/  FFMA.FTZ R0, R19, c[0x0][0x23c], -R0 ;  /* 0x00008f0013007a23 */ /* 0x000fe40000010800 */
[----:B------:R-:W-:Y:S01]  /*43b0*/  IMAD.X R77, R230, 0x1, R213, P1 ;  /* 0x00000001e64d7824 */ /* 0x000fe200008e06d5 */
[C---:B------:R-:W-:Y:S04]  /*43c0*/  LEA R188, P1, R96.reuse, R188, 0x2 ;  /* 0x000000bc60bc7211 */ /* 0x040fe800078210ff */
[----:B------:R2:W-:Y:S01]  /*43d0*/  MUFU.EX2 R78, R2 ;  /* 0x00000002004e7308 */ /* 0x0005e20000000800 */
[----:B------:R-:W-:Y:S02]  /*43e0*/  LEA.HI.X.SX32 R189, R96, R189, 0x2, P1 ;  /* 0x000000bd60bd7211 */ /* 0x000fe400008f16ff */
[----:B-1----:R-:W-:Y:S05]  /*43f0*/  F2FP.BF16.PACK_AB R3, R93, R91 ;  /* 0x0000005b5d03723e */ /* 0x002fea00000010ff */
[----:B------:R1:W-:Y:S02]  /*4400*/  STS [R205+0x20000], R3 ;  /* 0x02000003cd007388 */ /* 0x0003e40000000800 */
[----:B------:R-:W3:Y:S10]  /*4410*/  MUFU.EX2 R87, R8 ;  /* 0x0000000800577308 */ /* 0x000ef40000000800 */
[----:B------:R3:W-:Y:S01]  /*4420*/  MUFU.EX2 R80, R0 ;  /* 0x0000000000507308 */ /* 0x0007e20000000800 */
[----:B--2---:R-:W-:Y:S05]  /*4430*/  F2FP.BF16.PACK_AB R2, R94, R95 ;  /* 0x0000005f5e02723e */ /* 0x004fea00000010ff */
[----:B------:R2:W-:Y:S04]  /*4440*/  STS [R205+0x20400], R2 ;  /* 0x02040002cd007388 */ /* 0x0005e80000000800 */
[----:B------:R-:W-:Y:S10]  /*4450*/  MUFU.EX2 R89, R10 ;  /* 0x0000000a00597308 */ /* 0x000ff40000000800 */
        /* <DEDUP_REMOVED lines=8> */
[----:B------:R-:W4:Y:S01]  /*44e0*/  MUFU.EX2 R84, R15 ;  /* 0x0000000f00547308 */ /* 0x000f220000000800 */
[----:B-1----:R-:W-:Y:S05]  /*44f0*/  F2FP.BF16.PACK_AB R4, R82, R83 ;  /* 0x000000535204723e */ /* 0x002fea00000010ff */
[----:B------:R-:W-:Y:S04]  /*4500*/  STS [R206+0x20000], R4 ;  /* 0x02000004ce007388 */ /* 0x000fe80000000800 */
[----:B------:R-:W2:Y:S10]  /*4510*/  MUFU.EX2 R79, R16 ;  /* 0x00000010004f7308 */ /* 0x000eb40000000800 */
[----:B------:R-:W3:Y:S01]  /*4520*/  MUFU.EX2 R81, R18 ;  /* 0x0000001200517308 */ /* 0x000ee20000000800 */
[----:B----4-:R-:W-:Y:S05]  /*4530*/  F2FP.BF16.PACK_AB R3, R84, R85 ;  /* 0x000000555403723e */ /* 0x010fea00000010ff */
[----:B------:R-:W-:Y:S01]  /*4540*/  STS [R206+0x20400], R3 ;  /* 0x02040003ce007388 */ /* 0x000fe20000000800 */
[----:B--2---:R-:W-:Y:S05]  /*4550*/  F2FP.BF16.PACK_AB R2, R78, R79 ;  /* 0x0000004f4e02723e */ /* 0x004fea00000010ff */
[----:B------:R1:W-:Y:S01]  /*4560*/  STS [R207+0x20000], R2 ;  /* 0x02000002cf007388 */ /* 0x0003e20000000800 */
[----:B---3--:R-:W-:Y:S05]  /*4570*/  F2FP.BF16.PACK_AB R0, R80, R81 ;  /* 0x000000515000723e */ /* 0x008fea00000010ff */
[----:B------:R2:W-:Y:S06]  /*4580*/  STS [R207+0x20400], R0 ;  /* 0x02040000cf007388 */ /* 0x0005ec0000000800 */
[----:B------:R-:W-:Y:S06]  /*4590*/  LDSM.16.M88.4 R16, [R176+0xc000] ;  /* 0x00c00000b010783b */ /* 0x000fec0000000200 */
[----:B------:R-:W3:Y:S06]  /*45a0*/  LDSM.16.M88.4 R8, [R169+0x18000] ;  /* 0x01800000a908783b */ /* 0x000eec0000000200 */
[----:B------:R-:W3:Y:S06]  /*45b0*/  LDSM.16.M88.4 R68, [R169+0x18800] ;  /* 0x01880000a944783b */ /* 0x000eec0000000200 */
[----:B-1----:R-:W4:Y:S06]  /*45c0*/  LDG.E R2, [R76.64] ;  /* 0x000000064c027981 */ /* 0x002f2c000c1e1900 */
[----:B------:R-:W-:Y:S06]  /*45d0*/  LDSM.16.M88.4 R72, [R177+0xc000] ;  /* 0x00c00000b148783b */ /* 0x000fec0000000200 */
[----:B--2---:R-:W2:Y:S01]  /*45e0*/  LDG.E R0, [R76.64+0x20] ;  /* 0x000020064c007981 */ /* 0x004ea2000c1e1900 */
[C---:B---3--:R-:W-:Y:S08]  /*45f0*/  HMMA.16816.F32.BF16 R4, R16.reuse, R8, RZ ;  /* 0x000000081004723c */ /* 0x048ff000000418ff */
[C---:B------:R-:W-:Y:S08]  /*4600*/  HMMA.16816.F32.BF16 R8, R16.reuse, R10, RZ ;  /* 0x0000000a1008723c */ /* 0x040ff000000418ff */
[C---:B------:R-:W-:Y:S08]  /*4610*/  HMMA.16816.F32.BF16 R12, R16.reuse, R68, RZ ;  /* 0x00000044100c723c */ /* 0x040ff000000418ff */
[----:B------:R-:W-:Y:S01]  /*4620*/  HMMA.16816.F32.BF16 R16, R16, R70, RZ ;  /* 0x000000461010723c */ /* 0x000fe200000418ff */
[----:B------:R-:W1:Y:S07]  /*4630*/  LDSM.16.M88.4 R68, [R170+0x18000] ;  /* 0x01800000aa44783b */ /* 0x000e6e0000000200 */
[C---:B-1----:R-:W-:Y:S08]  /*4640*/  HMMA.16816.F32.BF16 R4, R72.reuse, R68, R4 ;  /* 0x000000444804723c */ /* 0x042ff00000041804 */
[C---:B------:R-:W-:Y:S01]  /*4650*/  HMMA.16816.F32.BF16 R8, R72.reuse, R70, R8 ;  /* 0x000000464808723c */ /* 0x040fe20000041808 */
[----:B------:R-:W1:Y:S07]  /*4660*/  LDSM.16.M88.4 R68, [R170+0x18800] ;  /* 0x01880000aa44783b */ /* 0x000e6e0000000200 */
[C---:B-1----:R-:W-:Y:S08]  /*4670*/  HMMA.16816.F32.BF16 R12, R72.reuse, R68, R12 ;  /* 0x00000044480c723c */ /* 0x042ff0000004180c */
[----:B------:R-:W-:Y:S01]  /*4680*/  HMMA.16816.F32.BF16 R16, R72, R70, R16 ;  /* 0x000000464810723c */ /* 0x000fe20000041810 */
[----:B------:R-:W-:Y:S06]  /*4690*/  LDSM.16.M88.4 R68, [R179+0xc000] ;  /* 0x00c00000b344783b */ /* 0x000fec0000000200 */
[----:B------:R-:W1:Y:S02]  /*46a0*/  LDSM.16.M88.4 R72, [R172+0x18000] ;  /* 0x01800000ac48783b */ /* 0x000e640000000200 */
        /* <DEDUP_REMOVED lines=65> */
[----:B------:R-:W1:Y:S11]  /*4ac0*/  LDSM.16.M88.4 R72, [R171+0x1c800] ;  /* 0x01c80000ab48783b */ /* 0x000e760000000200 */
[----:B------:R-:W-:Y:S04]  /*4ad0*/  @!UPT UIADD3 URZ, URZ, URZ, URZ ;  /* 0x0000003f3f3ff290 */ /* 0x000fe8000fffe03f */
[C---:B----4-:R-:W-:Y:S02]  /*4ae0*/  FADD.FTZ R4, -R2.reuse, R4 ;  /* 0x0000000402047221 */ /* 0x050fe40000010100 */
[----:B------:R-:W-:Y:S02]  /*4af0*/  FADD.FTZ R5, -R2, R5 ;  /* 0x0000000502057221 */ /* 0x000fe40000010100 */
[C---:B--2---:R-:W-:Y:S02]  /*4b00*/  FADD.FTZ R6, -R0.reuse, R6 ;  /* 0x0000000600067221 */ /* 0x044fe40000010100 */
[----:B------:R-:W-:Y:S02]  /*4b10*/  FADD.FTZ R7, -R0, R7 ;  /* 0x0000000700077221 */ /* 0x000fe40000010100 */
[C---:B------:R-:W-:Y:S02]  /*4b20*/  FADD.FTZ R8, -R2.reuse, R8 ;  /* 0x0000000802087221 */ /* 0x040fe40000010100 */
[----:B------:R-:W-:Y:S02]  /*4b30*/  FADD.FTZ R9, -R2, R9 ;  /* 0x0000000902097221 */ /* 0x000fe40000010100 */
[C---:B------:R-:W-:Y:S02]  /*4b40*/  FADD.FTZ R10, -R0.reuse, R10 ;  /* 0x0000000a000a7221 */ /* 0x040fe40000010100 */
[----:B------:R-:W-:Y:S02]  /*4b50*/  FADD.FTZ R11, -R0, R11 ;  /* 0x0000000b000b7221 */ /* 0x000fe40000010100 */
[----:B------:R-:W-:Y:S02]  /*4b60*/  FMUL.FTZ R77, R91, R4 ;  /* 0x000000045b4d7220 */ /* 0x000fe40000410000 */
[----:B------:R-:W-:Y:S01]  /*4b70*/  FMUL.FTZ R76, R87, R8 ;  /* 0x00000008574c7220 */ /* 0x000fe20000410000 */
[C---:B-1----:R-:W-:Y:S07]  /*4b80*/  HMMA.16816.F32.BF16 R12, R68.reuse, R72, R12 ;  /* 0x00000048440c723c */ /* 0x042fee000004180c */
[----:B------:R-:W-:Y:S01]  /*4b90*/  FMUL.FTZ R72, R93, R5 ;  /* 0x000000055d487220 */ /* 0x000fe20000410000 */
[----:B------:R-:W-:Y:S07]  /*4ba0*/  HMMA.16816.F32.BF16 R16, R68, R74, R16 ;  /* 0x0000004a4410723c */ /* 0x000fee0000041810 */
[----:B------:R-:W-:Y:S02]  /*4bb0*/  FMUL.FTZ R75, R86, R9 ;  /* 0x00000009564b7220 */ /* 0x000fe40000410000 */
[----:B------:R-:W-:Y:S03]  /*4bc0*/  FMUL.FTZ R69, R89, R10 ;  /* 0x0000000a59457220 */ /* 0x000fe60000410000 */
[----:B------:R-:W-:Y:S04]  /*4bd0*/  FMUL.FTZ R68, R88, R11 ;  /* 0x0000000b58447220 */ /* 0x000fe80000410000 */
        /* <DEDUP_REMOVED lines=36> */
[----:B------:R-:W-:Y:S01]  /*4e20*/  @!P4 LEA R10, P5, R11, R2, 0x6 ;  /* 0x000000020b0ac211 */ /* 0x000fe200078a30ff */
[--C-:B------:R-:W-:Y:S01]  /*4e30*/  IMAD.IADD R190, R190, 0x1, R4.reuse ;  /* 0x00000001bebe7824 */ /* 0x100fe200078e0204 */
[C---:B------:R-:W-:Y:S01]  /*4e40*/  @!P2 LEA R6, P1, R0.reuse, R196, 0x1 ;  /* 0x000000c40006a211 */ /* 0x040fe200078208ff */
        /* <DEDUP_REMOVED lines=55> */
.L_x_403:
        /* <DEDUP_REMOVED lines=138> */
.L_x_404:
        /* <DEDUP_REMOVED lines=69> */
[----:B------:R-:W-:Y:S02]  /*5eb0*/  IMAD R156, R156, 0x28, RZ ;  /* 0x000000289c9c7824 */ /* 0x000fe400078e02ff */
[----:B------:R-:W-:Y:S02]  /*5ec0*/  IMAD R157, R157, 0x30, RZ ;  /* 0x000000309d9d7824 */ /* 0x000fe400078e02ff */
[-C--:B---3--:R-:W-:Y:S01]  /*5ed0*/  HMMA.16816.F32.BF16 R68, R152, R148.reuse, R68 ;  /* 0x000000949844723c */ /* 0x088fe20000041844 */
[----:B------:R-:W-:Y:S04]  /*5ee0*/  IMAD.MOV.U32 R159, RZ, RZ, c[0x0][0x22c] ;  /* 0x00008b00ff9f7624 */ /* 0x000fe800078e00ff */
[----:B------:R-:W-:Y:S03]  /*5ef0*/  IMAD R159, R159, c[0x0][0x1c0], RZ ;  /* 0x000070009f9f7a24 */ /* 0x000fe600078e02ff */
[C---:B------:R-:W-:Y:S04]  /*5f00*/  HMMA.16816.F32.BF16 R72, R160.reuse, R148, R72 ;  /* 0x00000094a048723c */ /* 0x040fe80000041848 */
[----:B------:R-:W-:Y:S03]  /*5f10*/  IMAD.SHL.U32 R159, R159, 0x20, RZ ;  /* 0x000000209f9f7824 */ /* 0x000fe600078e00ff */
        /* <DEDUP_REMOVED lines=17> */
[-C--:B---3--:R-:W-:Y:S01]  /*6030*/  LEA.HI.X.SX32 R5, R0, R189.reuse, 0x2, P2 ;  /* 0x000000bd00057211 */ /* 0x088fe200010f16ff */
[----:B------:R-:W-:Y:S01]  /*6040*/  IMAD.MOV.U32 R0, RZ, RZ, c[0x0][0x22c] ;  /* 0x00008b00ff007624 */ /* 0x000fe200078e00ff */
[-C--:B------:R-:W-:Y:S03]  /*6050*/  LEA.HI.X.SX32 R151, R159, R189.reuse, 0x2, P1 ;  /* 0x000000bd9f977211 */ /* 0x080fe600008f16ff */
[----:B------:R2:W-:Y:S01]  /*6060*/  RED.E.ADD.F32.FTZ.RN.STRONG.GPU [R4.64], R7 ;  /* 0x000000070400798e */ /* 0x0005e2000c10e786 */
[----:B------:R-:W-:Y:S03]  /*6070*/  IMAD R0, R0, c[0x0][0x1c0], RZ ;  /* 0x0000700000007a24 */ /* 0x000fe600078e02ff */
[----:B------:R3:W-:Y:S01]  /*6080*/  RED.E.ADD.F32.FTZ.RN.STRONG.GPU [R150.64], R8 ;  /* 0x000000089600798e */ /* 0x0007e2000c10e786 */
[----:B------:R-:W-:Y:S01]  /*6090*/  IMAD R0, R0, 0x38, RZ ;  /* 0x0000003800007824 */ /* 0x000fe200078e02ff */
[CC--:B-1----:R-:W-:Y:S02]  /*60a0*/  LEA R148, P3, R156.reuse, R188.reuse, 0x2 ;  /* 0x000000bc9c947211 */ /* 0x0c2fe400078610ff */
[-C--:B------:R-:W-:Y:S02]  /*60b0*/  LEA R6, P2, R157, R188.reuse, 0x2 ;  /* 0x000000bc9d067211 */ /* 0x080fe400078410ff */
[-C--:B------:R-:W-:Y:S02]  /*60c0*/  LEA.HI.X.SX32 R149, R156, R189.reuse, 0x2, P3 ;  /* 0x000000bd9c957211 */ /* 0x080fe400018f16ff */
[----:B------:R-:W-:Y:S02]  /*60d0*/  IADD3 R156, R233, 0x40, RZ ;  /* 0x00000040e99c7810 */ /* 0x000fe40007ffe0ff */
[CC--:B--2---:R-:W-:Y:S01]  /*60e0*/  LEA R4, P1, R0.reuse, R188.reuse, 0x2 ;  /* 0x000000bc00047211 */ /* 0x0c4fe200078210ff */
[----:B------:R1:W-:Y:S01]  /*60f0*/  RED.E.ADD.F32.FTZ.RN.STRONG.GPU [R148.64], R9 ;  /* 0x000000099400798e */ /* 0x0003e2000c10e786 */
[-C--:B------:R-:W-:Y:S02]  /*6100*/  LEA.HI.X.SX32 R7, R157, R189.reuse, 0x2, P2 ;  /* 0x000000bd9d077211 */ /* 0x080fe400010f16ff */
[-C--:B------:R-:W-:Y:S01]  /*6110*/  LEA.HI.X.SX32 R5, R0, R189.reuse, 0x2, P1 ;  /* 0x000000bd00057211 */ /* 0x080fe200008f16ff */
[----:B------:R-:W-:Y:S01]  /*6120*/  IMAD.IADD R0, R199, 0x1, R252 ;  /* 0x00000001c7007824 */ /* 0x000fe200078e02fc */
[----:B------:R-:W-:Y:S01]  /*6130*/  IADD3 R157, R233, 0x20, RZ ;  /* 0x00000020e99d7810 */ /* 0x000fe20007ffe0ff */
[----:B------:R2:W-:Y:S03]  /*6140*/  RED.E.ADD.F32.FTZ.RN.STRONG.GPU [R6.64], R10 ;  /* 0x0000000a0600798e */ /* 0x0005e6000c10e786 */
[CC--:B---3--:R-:W-:Y:S01]  /*6150*/  LEA R8, P1, R157.reuse, R188.reuse, 0x2 ;  /* 0x000000bc9d087211 */ /* 0x0c8fe200078210ff */
[----:B------:R3:W-:Y:S04]  /*6160*/  RED.E.ADD.F32.FTZ.RN.STRONG.GPU [R4.64], R11 ;  /* 0x0000000b0400798e */ /* 0x0007e8000c10e786 */
[----:B------:R-:W-:Y:S04]  /*6170*/  RED.E.ADD.F32.FTZ.RN.STRONG.GPU [R188.64+0x80], R16 ;  /* 0x00008010bc00798e */ /* 0x000fe8000c10e786 */
[----:B------:R-:W-:Y:S01]  /*6180*/  RED.E.ADD.F32.FTZ.RN.STRONG.GPU [R2.64+0x80], R17 ;  /* 0x000080110200798e */ /* 0x000fe2000c10e786 */
[-C--:B-1----:R-:W-:Y:S02]  /*6190*/  LEA.HI.X.SX32 R9, R157, R189.reuse, 0x2, P1 ;  /* 0x000000bd9d097211 */ /* 0x082fe400008f16ff */
[----:B------:R-:W-:Y:S03]  /*61a0*/  IADD3 R148, R233, 0x60, RZ ;  /* 0x00000060e9947810 */ /* 0x000fe60007ffe0ff */
        /* <DEDUP_REMOVED lines=9> */
[----:B------:R3:W-:Y:S04]  /*6240*/  RED.E.ADD.F32.FTZ.RN.STRONG.GPU [R10.64], R12 ;  /* 0x0000000c0a00798e */ /* 0x0007e8000c10e786 */
[----:B------:R-:W-:Y:S01]  /*6250*/  LDSM.16.MT88.4 R16, [R168+0x2000] ;  /* 0x00200000a810783b */ /* 0x000fe20000004200 */
[CC--:B-1----:R-:W-:Y:S04]  /*6260*/  LEA R8, P3, R224.reuse, R188.reuse, 0x2 ;  /* 0x000000bce0087211 */ /* 0x0c2fe800078610ff */
[-C--:B------:R-:W-:Y:S05]  /*6270*/  LEA.HI.X.SX32 R9, R224, R189.reuse, 0x2, P3 ;  /* 0x000000bde0097211 */ /* 0x080fea00018f16ff */
[----:B------:R1:W-:Y:S01]  /*6280*/  RED.E.ADD.F32.FTZ.RN.STRONG.GPU [R8.64], R13 ;  /* 0x0000000d0800798e */ /* 0x0003e2000c10e786 */
[CC--:B--2---:R-:W-:Y:S03]  /*6290*/  LEA R6, P1, R229.reuse, R188.reuse, 0x2 ;  /* 0x000000bce5067211 */ /* 0x0c4fe600078210ff */
[----:B------:R2:W-:Y:S01]  /*62a0*/  RED.E.ADD.F32.FTZ.RN.STRONG.GPU [R4.64], R14 ;  /* 0x0000000e0400798e */ /* 0x0005e2000c10e786 */
[-C--:B------:R-:W-:Y:S02]  /*62b0*/  LEA.HI.X.SX32 R7, R229, R189.reuse, 0x2, P1 ;  /* 0x000000bde5077211 */ /* 0x080fe400008f16ff */
[----:B---3--:R-:W-:Y:S03]  /*62c0*/  IADD3 R12, R233, 0x80, RZ ;  /* 0x00000080e90c7810 */ /* 0x008fe60007ffe0ff */
[----:B------:R3:W-:Y:S04]  /*62d0*/  RED.E.ADD.F32.FTZ.RN.STRONG.GPU [R6.64], R15 ;  /* 0x0000000f0600798e */ /* 0x0007e8000c10e786 */
[----:B------:R-:W-:Y:S04]  /*62e0*/  RED.E.ADD.F32.FTZ.RN.STRONG.GPU [R188.64+0x100], R68 ;  /* 0x00010044bc00798e */ /* 0x000fe8000c10e786 */
[----:B------:R-:W-:Y:S01]  /*62f0*/  RED.E.ADD.F32.FTZ.RN.STRONG.GPU [R2.64+0x100], R69 ;  /* 0x000100450200798e */ /* 0x000fe2000c10e786 */
        /* <DEDUP_REMOVED lines=55> */
[----:B------:R-:W-:Y:S01]  /*6670*/  IMAD.IADD R0, R199, 0x1, R248 ;  /* 0x00000001c7007824 */ /* 0x000fe200078e02f8 */
[----:B------:R-:W-:Y:S01]  /*6680*/  IADD3 R12, R233, 0xa0, RZ ;  /* 0x000000a0e90c7810 */ /* 0x000fe20007ffe0ff */
        /* <DEDUP_REMOVED lines=20> */
[CC--:B--2---:R-:W-:Y:S01]  /*67d0*/  LEA R6, P3, R216.reuse, R188.reuse, 0x2 ;  /* 0x000000bcd8067211 */ /* 0x0c4fe200078610ff */
[----:B------:R-:W-:Y:S03]  /*67e0*/  LDSM.16.MT88.4 R12, [R173+0x1e000] ;  /* 0x01e00000ad0c783b */ /* 0x000fe60000004200 */
[-C--:B------:R-:W-:Y:S01]  /*67f0*/  LEA.HI.X.SX32 R7, R216, R189.reuse, 0x2, P3 ;  /* 0x000000bdd8077211 */ /* 0x080fe200018f16ff */
[----:B------:R1:W-:Y:S01]  /*6800*/  RED.E.ADD.F32.FTZ.RN.STRONG.GPU [R4.64], R98 ;  /* 0x000000620400798e */ /* 0x0003e2000c10e786 */
[CC--:B---3--:R-:W-:Y:S03]  /*6810*/  LEA R2, P1, R225.reuse, R188.reuse, 0x2 ;  /* 0x000000bce1027211 */ /* 0x0c8fe600078210ff */
[----:B------:R-:W-:Y:S01]  /*6820*/  RED.E.ADD.F32.FTZ.RN.STRONG.GPU [R10.64], R99 ;  /* 0x000000630a00798e */ /* 0x000fe2000c10e786 */
[-C--:B------:R-:W-:Y:S03]  /*6830*/  LEA.HI.X.SX32 R3, R225, R189.reuse, 0x2, P1 ;  /* 0x000000bde1037211 */ /* 0x080fe600008f16ff */
[----:B------:R-:W-:Y:S01]  /*6840*/  RED.E.ADD.F32.FTZ.RN.STRONG.GPU [R8.64], R92 ;  /* 0x0000005c0800798e */ /* 0x000fe2000c10e786 */
[----:B------:R-:W-:Y:S02]  /*6850*/  ISETP.NE.U32.AND P1, PT, R0, 0x1, PT ;  /* 0x000000010000780c */ /* 0x000fe40003f25070 */
[----:B------:R-:W-:Y:S01]  /*6860*/  @P6 IADD3 R0, P3, R210, -0x100, RZ ;  /* 0xffffff00d2006810 */ /* 0x000fe20007f7e0ff */
[----:B------:R-:W-:Y:S04]  /*6870*/  RED.E.ADD.F32.FTZ.RN.STRONG.GPU [R6.64], R93 ;  /* 0x0000005d0600798e */ /* 0x000fe8000c10e786 */
[----:B------:R-:W-:Y:S01]  /*6880*/  LDSM.16.MT88.4 R8, [R168] ;  /* 0x00000000a808783b */ /* 0x000fe20000004200 */
[----:B------:R-:W-:Y:S01]  /*6890*/  @P6 IMAD.MOV.U32 R210, RZ, RZ, R0 ;  /* 0x000000ffffd26224 */ /* 0x000fe200078e0000 */
[C---:B------:R-:W-:Y:S04]  /*68a0*/  IADD3 R0, R168.reuse, -0x6000, RZ ;  /* 0xffffa000a8007810 */ /* 0x040fe80007ffe0ff */
        /* <DEDUP_REMOVED lines=73> */
[----:B------:R-:W2:Y:S01]  /*6d40*/  LDL R98, [R1+0x4] ;  /* 0x0000040001627983 */ /* 0x000ea20000100800 */
        /* <DEDUP_REMOVED lines=119> */
[----:B------:R1:W-:Y:S01]  /*74c0*/  STS [R239+0x5400], R0 ;  /* 0x00540000ef007388 */ /* 0x0003e20000000800 */
[----:B------:R-:W-:-:S03]  /*74d0*/  F2FP.BF16.PACK_AB R62, R63, R62 ;  /* 0x0000003e3f3e723e */ /* 0x000fc600000010ff */
        /* <DEDUP_REMOVED lines=16> */
[----:B------:R-:W4:Y:S04]  /*75e0*/  S2R R157, SR_CTAID.Y ;  /* 0x00000000009d7919 */ /* 0x000f280000002600 */
[----:B------:R3:W-:Y:S04]  /*75f0*/  STS [R238+0xa000], R52 ;  /* 0x00a00034ee007388 */ /* 0x0007e80000000800 */
[----:B------:R3:W-:Y:S04]  /*7600*/  STS [R238+0xa400], R54 ;  /* 0x00a40036ee007388 */ /* 0x0007e80000000800 */
[----:B------:R3:W-:Y:S04]  /*7610*/  STS [R239+0xa000], R64 ;  /* 0x00a00040ef007388 */ /* 0x0007e80000000800 */
[----:B------:R3:W-:Y:S04]  /*7620*/  STS [R239+0xa400], R66 ;  /* 0x00a40042ef007388 */ /* 0x0007e80000000800 */
[----:B------:R3:W-:Y:S04]  /*7630*/  STS [R238+0xb000], R56 ;  /* 0x00b00038ee007388 */ /* 0x0007e80000000800 */
[----:B------:R3:W-:Y:S01]  /*7640*/  STS [R238+0xb400], R58 ;  /* 0x00b4003aee007388 */ /* 0x0007e20000000800 */
[----:B----4-:R-:W-:-:S03]  /*7650*/  SHF.R.S32.HI R97, RZ, 0x1f, R157 ;  /* 0x0000001fff617819 */ /* 0x010fc6000001149d */
[----:B------:R3:W-:Y:S04]  /*7660*/  STS [R239+0xb000], R60 ;  /* 0x00b0003cef007388 */ /* 0x0007e80000000800 */
[----:B------:R3:W-:Y:S04]  /*7670*/  STS [R239+0xb400], R62 ;  /* 0x00b4003eef007388 */ /* 0x0007e80000000800 */
[----:B------:R-:W4:Y:S01]  /*7680*/  S2R R96, SR_CTAID.Y ;  /* 0x0000000000607919 */ /* 0x000f220000002600 */
[----:B--2---:R-:W-:-:S13]  /*7690*/  ISETP.NE.AND P0, PT, R98, -0x1, PT ;  /* 0xffffffff6200780c */ /* 0x004fda0003f05270 */
[----:B-1----:R-:W-:-:S05]  /*76a0*/  @P0 IADD3 R0, R234, R98, RZ ;  /* 0x00000062ea000210 */ /* 0x002fca0007ffe0ff */
[----:B------:R-:W-:-:S04]  /*76b0*/  @P0 IMAD.WIDE.U32 R2, R0, c[0x0][0x3a0], RZ ;  /* 0x0000e80000020a25 */ /* 0x000fc800078e00ff */
[----:B------:R-:W-:Y:S01]  /*76c0*/  @P0 IMAD R7, R0, c[0x0][0x3a4], R3 ;  /* 0x0000e90000070a24 */ /* 0x000fe200078e0203 */
[----:B------:R-:W-:Y:S01]  /*76d0*/  @P0 MOV R6, R2 ;  /* 0x0000000200060202 */ /* 0x000fe20000000f00 */
[----:B------:R-:W-:Y:S05]  /*76e0*/  @P0 BRA `(.L_x_406) ;  /* 0x000000a000000947 */ /* 0x000fea0003800000 */
[----:B---34-:R-:W-:Y:S01]  /*76f0*/  SHF.R.S32.HI R0, RZ, 0x1f, R234 ;  /* 0x0000001fff007819 */ /* 0x018fe200000114ea */
[----:B------:R-:W-:-:S04]  /*7700*/  IMAD.WIDE.U32 R2, R234, c[0x0][0x3a0], RZ ;  /* 0x0000e800ea027a25 */ /* 0x000fc800078e00ff */
[----:B------:R-:W-:Y:S02]  /*7710*/  IMAD R0, R0, c[0x0][0x3a0], RZ ;  /* 0x0000e80000007a24 */ /* 0x000fe400078e02ff */
[----:B------:R-:W-:Y:S02]  /*7720*/  IMAD R4, R97, c[0x0][0x388], RZ ;  /* 0x0000e20061047a24 */ /* 0x000fe400078e02ff */
[----:B------:R-:W-:-:S05]  /*7730*/  IMAD R0, R234, c[0x0][0x3a4], R0 ;  /* 0x0000e900ea007a24 */ /* 0x000fca00078e0200 */
[----:B------:R-:W-:Y:S01]  /*7740*/  IADD3 R3, R3, R0, RZ ;  /* 0x0000000003037210 */ /* 0x000fe20007ffe0ff */
[----:B------:R-:W-:-:S04]  /*7750*/  IMAD R0, R96, c[0x0][0x38c], R4 ;  /* 0x0000e30060007a24 */ /* 0x000fc800078e0204 */
[----:B------:R-:W-:-:S05]  /*7760*/  IMAD.WIDE.U32 R2, R96, c[0x0][0x388], R2 ;  /* 0x0000e20060027a25 */ /* 0x000fca00078e0002 */
[----:B------:R-:W-:Y:S02]  /*7770*/  IADD3 R7, R3, R0, RZ ;  /* 0x0000000003077210 */ /* 0x000fe40007ffe0ff */
[----:B------:R-:W-:Y:S02]  /*7780*/  MOV R6, R2 ;  /* 0x0000000200067202 */ /* 0x000fe40000000f00 */
.L_x_406:
[----:B---34-:R-:W-:-:S05]  /*7790*/  @P0 IADD3 R0, R234, R98, RZ ;  /* 0x00000062ea000210 */ /* 0x018fca0007ffe0ff */
        /* <DEDUP_REMOVED lines=14> */
.L_x_407:
[----:B------:R-:W2:Y:S04]  /*7880*/  LDL R64, [R1] ;  /* 0x0000000001407983 */ /* 0x000ea80000100800 */
[----:B------:R-:W3:Y:S04]  /*7890*/  LDL R8, [R1+0x8] ;  /* 0x0000080001087983 */ /* 0x000ee80000100800 */
[----:B------:R-:W-:Y:S01]  /*78a0*/  BAR.SYNC.DEFER_BLOCKING 0x0 ;  /* 0x0000000000007b1d */ /* 0x000fe20000010000 */
[----:B------:R-:W-:-:S02]  /*78b0*/  SHF.R.S32.HI R5, RZ, 0x1f, R202 ;  /* 0x0000001fff057819 */ /* 0x000fc400000114ca */
[----:B------:R-:W-:-:S03]  /*78c0*/  MOV R4, R202 ;  /* 0x000000ca00047202 */ /* 0x000fc60000000f00 */
[----:B------:R1:W4:Y:S04]  /*78d0*/  LDS.128 R36, [R192+0x13000] ;  /* 0x01300000c0247984 */ /* 0x0003280000000c00 */
[----:B------:R1:W1:Y:S04]  /*78e0*/  LDS.128 R32, [R192+0x15000] ;  /* 0x01500000c0207984 */ /* 0x0002680000000c00 */
[----:B------:R1:W1:Y:S04]  /*78f0*/  LDS.128 R28, [R192+0x17000] ;  /* 0x01700000c01c7984 */ /* 0x0002680000000c00 */
[----:B------:R1:W1:Y:S04]  /*7900*/  LDS.128 R48, [R192+0x18000] ;  /* 0x01800000c0307984 */ /* 0x0002680000000c00 */
[----:B------:R1:W1:Y:S04]  /*7910*/  LDS.128 R60, [R192+0x19000] ;  /* 0x01900000c03c7984 */ /* 0x0002680000000c00 */
[----:B------:R1:W1:Y:S04]  /*7920*/  LDS.128 R44, [R192+0x1a000] ;  /* 0x01a00000c02c7984 */ /* 0x0002680000000c00 */
[----:B------:R1:W1:Y:S04]  /*7930*/  LDS.128 R56, [R192+0x1b000] ;  /* 0x01b00000c0387984 */ /* 0x0002680000000c00 */
[----:B------:R1:W1:Y:S04]  /*7940*/  LDS.128 R40, [R192+0x1c000] ;  /* 0x01c00000c0287984 */ /* 0x0002680000000c00 */
[----:B------:R1:W1:Y:S01]  /*7950*/  LDS.128 R52, [R192+0x1d000] ;  /* 0x01d00000c0347984 */ /* 0x0002620000000c00 */
[----:B------:R-:W-:Y:S01]  /*7960*/  BSSY B0, `(.L_x_408) ;  /* 0x0000020000007945 */ /* 0x000fe20003800000 */
[----:B------:R-:W-:-:S02]  /*7970*/  SHF.R.S32.HI R27, RZ, 0x1f, R235 ;  /* 0x0000001fff1b7819 */ /* 0x000fc400000114eb */
[----:B--2---:R-:W-:Y:S01]  /*7980*/  SHF.R.S32.HI R24, RZ, 0x1f, R64 ;  /* 0x0000001fff187819 */ /* 0x004fe20000011440 */
[----:B------:R-:W-:-:S04]  /*7990*/  IMAD.WIDE.U32 R2, R64, c[0x0][0x3a0], R4 ;  /* 0x0000e80040027a25 */ /* 0x000fc800078e0004 */
[----:B---3--:R-:W-:Y:S02]  /*79a0*/  IMAD R11, R8, -0x40, R198 ;  /* 0xffffffc0080b7824 */ /* 0x008fe400078e02c6 */
[----:B------:R-:W-:Y:S01]  /*79b0*/  IMAD R0, R24, c[0x0][0x3a0], RZ ;  /* 0x0000e80018007a24 */ /* 0x000fe200078e02ff */
[----:B------:R-:W-:Y:S02]  /*79c0*/  IADD3 R2, P0, R6, R2, RZ ;  /* 0x0000000206027210 */ /* 0x000fe40007f1e0ff */
[----:B------:R-:W-:Y:S01]  /*79d0*/  ISETP.GE.AND P4, PT, R235, R11, PT ;  /* 0x0000000beb00720c */ /* 0x000fe20003f86270 */
[----:B------:R-:W-:-:S05]  /*79e0*/  IMAD R0, R64, c[0x0][0x3a4], R0 ;  /* 0x0000e90040007a24 */ /* 0x000fca00078e0200 */
[----:B------:R-:W-:Y:S01]  /*79f0*/  IADD3.X R3, R7, R3, R0, P0, !PT ;  /* 0x0000000307037210 */ /* 0x000fe200007fe400 */
[----:B------:R-:W-:-:S04]  /*7a00*/  IMAD R0, R237, c[0x0][0x3b8], RZ ;  /* 0x0000ee00ed007a24 */ /* 0x000fc800078e02ff */
[C---:B------:R-:W-:Y:S02]  /*7a10*/  IMAD R0, R236.reuse, c[0x0][0x3bc], R0 ;  /* 0x0000ef00ec007a24 */ /* 0x040fe400078e0200 */
[----:B------:R-:W-:-:S05]  /*7a20*/  IMAD.WIDE.U32 R6, R236, c[0x0][0x3b8], R2 ;  /* 0x0000ee00ec067a25 */ /* 0x000fca00078e0002 */
[----:B------:R-:W-:Y:S01]  /*7a30*/  IADD3 R10, R7, R0, RZ ;  /* 0x00000000070a7210 */ /* 0x000fe20007ffe0ff */
[----:B------:R-:W-:Y:S05]  /*7a40*/  @P4 BRA `(.L_x_409) ;  /* 0x0000011000004947 */ /* 0x000fea0003800000 */
[----:B-1--4-:R-:W-:Y:S01]  /*7a50*/  ISETP.GE.AND P3, PT, R202, c[0x0][0x220], PT ;  /* 0x00008800ca007a0c */ /* 0x012fe20003f66270 */
[----:B------:R-:W1:Y:S01]  /*7a60*/  LDS.128 R20, [R192+0x14000] ;  /* 0x01400000c0147984 */ /* 0x000e620000000c00 */
[----:B------:R-:W-:Y:S01]  /*7a70*/  MOV R3, R10 ;  /* 0x0000000a00037202 */ /* 0x000fe20000000f00 */
[----:B------:R-:W-:Y:S01]  /*7a80*/  IMAD R0, R27, c[0x0][0x3a0], RZ ;  /* 0x0000e8001b007a24 */ /* 0x000fe200078e02ff */
[----:B------:R-:W-:Y:S01]  /*7a90*/  ISETP.GE.AND P2, PT, R211, c[0x0][0x220], PT ;  /* 0x00008800d3007a0c */ /* 0x000fe20003f46270 */
[----:B------:R-:W2:Y:S01]  /*7aa0*/  LDS.128 R16, [R192+0x16000] ;  /* 0x01600000c0107984 */ /* 0x000ea20000000c00 */
[----:B------:R-:W-:Y:S01]  /*7ab0*/  IMAD.MOV.U32 R2, RZ, RZ, R6 ;  /* 0x000000ffff027224 */ /* 0x000fe200078e0006 */
[----:B------:R-:W-:Y:S01]  /*7ac0*/  ISETP.GE.AND P1, PT, R212, c[0x0][0x220], PT ;  /* 0x00008800d4007a0c */ /* 0x000fe20003f26270 */
[C---:B------:R-:W-:Y:S02]  /*7ad0*/  IMAD R0, R235.reuse, c[0x0][0x3a4], R0 ;  /* 0x0000e900eb007a24 */ /* 0x040fe400078e0200 */
[----:B------:R-:W-:-:S03]  /*7ae0*/  IMAD.WIDE.U32 R8, R235, c[0x0][0x3a0], R2 ;  /* 0x0000e800eb087a25 */ /* 0x000fc600078e0002 */
[----:B------:R-:W3:Y:S01]  /*7af0*/  @!P3 LDS.128 R12, [R192+0x12000] ;  /* 0x01200000c00cb984 */ /* 0x000ee20000000c00 */
[----:B------:R-:W-:Y:S01]  /*7b00*/  IMAD.IADD R0, R9, 0x1, R0 ;  /* 0x0000000109007824 */ /* 0x000fe200078e0200 */
[----:B------:R-:W-:-:S04]  /*7b10*/  LEA R2, P0, R8, c[0x0][0x340], 0x1 ;  /* 0x0000d00008027a11 */ /* 0x000fc800078008ff */
[----:B------:R-:W-:-:S05]  /*7b20*/  LEA.HI.X R3, R8, c[0x0][0x344], R0, 0x1, P0 ;  /* 0x0000d10008037a11 */ /* 0x000fca00000f0c00 */
[----:B-1----:R1:W-:Y:S04]  /*7b30*/  @!P2 STG.E.128 [R2.64+0x80], R20 ;  /* 0x000080140200a986 */ /* 0x0023e8000c101d06 */
[----:B--2---:R1:W-:Y:S04]  /*7b40*/  @!P1 STG.E.128 [R2.64+0x100], R16 ;  /* 0x0001001002009986 */ /* 0x0043e8000c101d06 */
[----:B---3--:R1:W-:Y:S02]  /*7b50*/  @!P3 STG.E.128 [R2.64], R12 ;  /* 0x0000000c0200b986 */ /* 0x0083e4000c101d06 */
.L_x_409:
[----:B-1--4-:R-:W-:Y:S05]  /*7b60*/  BSYNC B0 ;  /* 0x0000000000007941 */ /* 0x012fea0003800000 */
.L_x_408:
[----:B------:R-:W-:Y:S01]  /*7b70*/  IADD3 R0, R235, 0x20, RZ ;  /* 0x00000020eb007810 */ /* 0x000fe20007ffe0ff */
[----:B------:R-:W-:Y:S03]  /*7b80*/  BSSY B0, `(.L_x_410) ;  /* 0x0000013000007945 */ /* 0x000fe60003800000 */
[----:B------:R-:W-:-:S13]  /*7b90*/  ISETP.GE.AND P3, PT, R0, R11, PT ;  /* 0x0000000b0000720c */ /* 0x000fda0003f66270 */
[----:B------:R-:W-:Y:S05]  /*7ba0*/  @P3 BRA `(.L_x_411) ;  /* 0x0000010000003947 */ /* 0x000fea0003800000 */
[----:B------:R-:W-:Y:S02]  /*7bb0*/  IADD3 R0, P0, R235, 0x20, RZ ;  /* 0x00000020eb007810 */ /* 0x000fe40007f1e0ff */
[----:B------:R-:W-:Y:S02]  /*7bc0*/  MOV R3, R10 ;  /* 0x0000000a00037202 */ /* 0x000fe40000000f00 */
        /* <DEDUP_REMOVED lines=12> */
[----:B------:R1:W-:Y:S04]  /*7c90*/  @!P1 STG.E.128 [R2.64+0x80], R32 ;  /* 0x0000802002009986 */ /* 0x0003e8000c101d06 */
[----:B------:R1:W-:Y:S02]  /*7ca0*/  @!P0 STG.E.128 [R2.64+0x100], R28 ;  /* 0x0001001c02008986 */ /* 0x0003e4000c101d06 */
.L_x_411:
[----:B------:R-:W-:Y:S05]  /*7cb0*/  BSYNC B0 ;  /* 0x0000000000007941 */ /* 0x000fea0003800000 */
.L_x_410:
[----:B-1----:R-:W-:Y:S01]  /*7cc0*/  IMAD.WIDE.U32 R2, R64, c[0x0][0x3a8], R4 ;  /* 0x0000ea0040027a25 */ /* 0x002fe200078e0004 */
[----:B------:R-:W-:Y:S03]  /*7cd0*/  BSSY B0, `(.L_x_412) ;  /* 0x0000018000007945 */ /* 0x000fe60003800000 */
[----:B------:R-:W-:Y:S01]  /*7ce0*/  IMAD R0, R24, c[0x0][0x3a8], RZ ;  /* 0x0000ea0018007a24 */ /* 0x000fe200078e02ff */
        /* <DEDUP_REMOVED lines=13> */
[C---:B------:R-:W-:Y:S01]  /*7dc0*/  IMAD R0, R235.reuse, c[0x0][0x3ac], R0 ;  /* 0x0000eb00eb007a24 */ /* 0x040fe200078e0200 */
[----:B------:R-:W-:Y:S01]  /*7dd0*/  ISETP.GE.AND P0, PT, R212, c[0x0][0x220], PT ;  /* 0x00008800d4007a0c */ /* 0x000fe20003f06270 */
[----:B------:R-:W-:-:S04]  /*7de0*/  IMAD.WIDE.U32 R6, R235, c[0x0][0x3a8], R2 ;  /* 0x0000ea00eb067a25 */ /* 0x000fc800078e0002 */
[----:B------:R-:W-:Y:S01]  /*7df0*/  IMAD.IADD R0, R7, 0x1, R0 ;  /* 0x0000000107007824 */ /* 0x000fe200078e0200 */
[----:B------:R-:W-:-:S04]  /*7e00*/  LEA R2, P4, R6, c[0x0][0x348], 0x1 ;  /* 0x0000d20006027a11 */ /* 0x000fc800078808ff */
[----:B------:R-:W-:-:S05]  /*7e10*/  LEA.HI.X R3, R6, c[0x0][0x34c], R0, 0x1, P4 ;  /* 0x0000d30006037a11 */ /* 0x000fca00020f0c00 */
[----:B------:R1:W-:Y:S04]  /*7e20*/  @!P2 STG.E.128 [R2.64], R48 ;  /* 0x000000300200a986 */ /* 0x0003e8000c101d06 */
[----:B------:R1:W-:Y:S04]  /*7e30*/  @!P1 STG.E.128 [R2.64+0x80], R44 ;  /* 0x0000802c02009986 */ /* 0x0003e8000c101d06 */
[----:B------:R1:W-:Y:S02]  /*7e40*/  @!P0 STG.E.128 [R2.64+0x100], R40 ;  /* 0x0001002802008986 */ /* 0x0003e4000c101d06 */
.L_x_413:
[----:B------:R-:W-:Y:S05]  /*7e50*/  BSYNC B0 ;  /* 0x0000000000007941 */ /* 0x000fea0003800000 */
.L_x_412:
        /* <DEDUP_REMOVED lines=19> */
.L_x_384:
[----:B------:R-:W2:Y:S04]  /*7f90*/  LDL R8, [R1+0x4] ;  /* 0x0000040001087983 */ /* 0x000ea80000100800 */
[----:B------:R-:W1:Y:S04]  /*7fa0*/  S2R R4, SR_CTAID.Y ;  /* 0x0000000000047919 */ /* 0x000e680000002600 */
[----:B------:R-:W3:Y:S01]  /*7fb0*/  S2R R7, SR_CTAID.Y ;  /* 0x0000000000077919 */ /* 0x000ee20000002600 */
[----:B-1----:R-:W-:-:S02]  /*7fc0*/  SHF.R.S32.HI R6, RZ, 0x1f, R4 ;  /* 0x0000001fff067819 */ /* 0x002fc40000011404 */
[----:B--2---:R-:W-:-:S13]  /*7fd0*/  ISETP.NE.AND P0, PT, R8, -0x1, PT ;  /* 0xffffffff0800780c */ /* 0x004fda0003f05270 */
[----:B------:R-:W-:-:S05]  /*7fe0*/  @P0 IADD3 R0, R234, R8, RZ ;  /* 0x00000008ea000210 */ /* 0x000fca0007ffe0ff */
[----:B------:R-:W-:-:S04]  /*7ff0*/  @P0 IMAD.WIDE.U32 R2, R0, c[0x0][0x3a0], RZ ;  /* 0x0000e80000020a25 */ /* 0x000fc800078e00ff */
[----:B------:R-:W-:Y:S01]  /*8000*/  @P0 IMAD R5, R0, c[0x0][0x3a4], R3 ;  /* 0x0000e90000050a24 */ /* 0x000fe200078e0203 */
[----:B------:R-:W-:Y:S01]  /*8010*/  @P0 MOV R4, R2 ;  /* 0x0000000200040202 */ /* 0x000fe20000000f00 */
[----:B------:R-:W-:Y:S05]  /*8020*/  @P0 BRA `(.L_x_415) ;  /* 0x000000a000000947 */ /* 0x000fea0003800000 */
[----:B---3--:R-:W-:Y:S01]  /*8030*/  SHF.R.S32.HI R0, RZ, 0x1f, R234 ;  /* 0x0000001fff007819 */ /* 0x008fe200000114ea */
        /* <DEDUP_REMOVED lines=9> */
.L_x_415:
[----:B---3--:R-:W-:-:S05]  /*80d0*/  @P0 IADD3 R0, R234, R8, RZ ;  /* 0x00000008ea000210 */ /* 0x008fca0007ffe0ff */
        /* <DEDUP_REMOVED lines=14> */
.L_x_416:
[----:B------:R-:W2:Y:S04]  /*81c0*/  LDL R14, [R1] ;  /* 0x00000000010e7983 */ /* 0x000ea80000100800 */
[----:B------:R-:W3:Y:S01]  /*81d0*/  LDL R6, [R1+0x8] ;  /* 0x0000080001067983 */ /* 0x000ee20000100800 */
[----:B------:R-:W-:Y:S01]  /*81e0*/  IMAD R8, R237, c[0x0][0x3b8], RZ ;  /* 0x0000ee00ed087a24 */ /* 0x000fe200078e02ff */
[----:B------:R-:W-:Y:S03]  /*81f0*/  BSSY B0, `(.L_x_417) ;  /* 0x000001c000007945 */ /* 0x000fe60003800000 */
[----:B------:R-:W-:Y:S01]  /*8200*/  IMAD R8, R236, c[0x0][0x3bc], R8 ;  /* 0x0000ef00ec087a24 */ /* 0x000fe200078e0208 */
        /* <DEDUP_REMOVED lines=26> */
.L_x_418:
[----:B------:R-:W-:Y:S05]  /*83b0*/  BSYNC B0 ;  /* 0x0000000000007941 */ /* 0x000fea0003800000 */
.L_x_417:
        /* <DEDUP_REMOVED lines=19> */
.L_x_420:
[----:B------:R-:W-:Y:S05]  /*84f0*/  BSYNC B0 ;  /* 0x0000000000007941 */ /* 0x000fea0003800000 */
.L_x_419:
        /* <DEDUP_REMOVED lines=25> */
.L_x_422:
[----:B------:R-:W-:Y:S05]  /*8690*/  BSYNC B0 ;  /* 0x0000000000007941 */ /* 0x000fea0003800000 */
.L_x_421:
        /* <DEDUP_REMOVED lines=16> */
.L_x_414:
[----:B------:R-:W-:Y:S05]  /*87a0*/  BSYNC B1 ;  /* 0x0000000000017941 */ /* 0x000fea0003800000 */
.L_x_379:
[----:B---3--:R-:W3:Y:S02]  /*87b0*/  LDL.LU R0, [R1+0x8] ;  /* 0x0000080001007983 */ /* 0x008ee40000300800 */
[----:B---3--:R-:W-:-:S04]  /*87c0*/  IADD3 R0, R0, c[0x0][0xc], RZ ;  /* 0x0000030000007a10 */ /* 0x008fc80007ffe0ff */
[----:B------:R-:W-:Y:S01]  /*87d0*/  ISETP.GE.AND P0, PT, R0, UR4, PT ;  /* 0x0000000400007c0c */ /* 0x000fe2000bf06270 */
[----:B------:R3:W-:-:S12]  /*87e0*/  STL [R1+0x8], R0 ;  /* 0x0000080001007387 */ /* 0x0007d80000100800 */
[----:B------:R-:W-:Y:S01]  /*87f0*/  @P0 CALL.REL.NOINC `(.L_x_423) ;  /* 0x0000001000000944 */ /* 0x000fe20003c00000 */
[----:B------:R-:W-:Y:S05]  /*8800*/  BRA `(.L_x_424) ;  /* 0xffff80e000007947 */ /* 0x000fea000383ffff */
.L_x_423:
[----:B------:R-:W-:Y:S05]  /*8810*/  EXIT ;  /* 0x000000000000794d */ /* 0x000fea0003800000 */
.L_x_425:
        /* <DEDUP_REMOVED lines=14> */
.L_x_1587:


//--------------------- .text._ZN5flash44flash_bwd_dq_dk_dv_loop_seqk_parallel_kernelI23Flash_bwd_kernel_traitsILi192ELi64ELi64ELi8ELi4ELi2ELi2ELb0ELb0EN7cutlass10bfloat16_tE19Flash_kernel_traitsILi192ELi64ELi64ELi8ES3_EELb0ELb0ELb1ELb0ELb0ELb1ELb0EEEvNS_16Flash_bwd_paramsE --------------------------
	.section	.text._ZN5flash44flash_bwd_dq_dk_dv_loop_seqk_parallel_kernelI23Flash_bwd_kernel_traitsILi192ELi64ELi64ELi8ELi4ELi2ELi2ELb0ELb0EN7cutlass10bfloat16_tE19Flash_kernel_traitsILi192ELi64ELi64ELi8ES3_EELb0ELb0ELb1ELb0ELb0ELb1ELb0EEEvNS_16Flash_bwd_paramsE,"ax",@progbits
	.sectioninfo	@"SHI_REGISTERS=253"
	.align	128
        .global         _ZN5flash44flash_bwd_dq_dk_dv_loop_seqk_parallel_kernelI23Flash_bwd_kernel_traitsILi192ELi64ELi64ELi8ELi4ELi2ELi2ELb0ELb0EN7cutlass10bfloat16_tE19Flash_kernel_traitsILi192ELi64ELi64ELi8ES3_EELb0ELb0ELb1ELb0ELb0ELb1ELb0EEEvNS_16Flash_bwd_paramsE
        .type           _ZN5flash44flash_bwd_dq_dk_dv_loop_seqk_parallel_kernelI23Flash_bwd_kernel_traitsILi192ELi64ELi64ELi8ELi4ELi2ELi2ELb0ELb0EN7cutlass10bfloat16_tE19Flash_kernel_traitsILi192ELi64ELi64ELi8ES3_EELb0ELb0ELb1ELb0ELb0ELb1ELb0EEEvNS_16Flash_bwd_paramsE,@function
        .size           _ZN5flash44flash_bwd_dq_dk_dv_loop_seqk_parallel_kernelI23Flash_bwd_kernel_traitsILi192ELi64ELi64ELi8ELi4ELi2ELi2ELb0ELb0EN7cutlass10bfloat16_tE19Flash_kernel_traitsILi192ELi64ELi64ELi8ES3_EELb0ELb0ELb1ELb0ELb0ELb1ELb0EEEvNS_16Flash_bwd_paramsE,(.L_x_1588 - _ZN5flash44flash_bwd_dq_dk_dv_loop_seqk_parallel_kernelI23Flash_bwd_kernel_traitsILi192ELi64ELi64ELi8ELi4ELi2ELi2ELb0ELb0EN7cutlass10bfloat16_tE19Flash_kernel_traitsILi192ELi64ELi64ELi8ES3_EELb0ELb0ELb1ELb0ELb0ELb1ELb0EEEvNS_16Flash_bwd_paramsE)
        .other          _ZN5flash44flash_bwd_dq_dk_dv_loop_seqk_parallel_kernelI23Flash_bwd_kernel_traitsILi192ELi64ELi64ELi8ELi4ELi2ELi2ELb0ELb0EN7cutlass10bfloat16_tE19Flash_kernel_traitsILi192ELi64ELi64ELi8ES3_EELb0ELb0ELb1ELb0ELb0ELb1ELb0EEEvNS_16Flash_bwd_paramsE,@"STO_CUDA_ENTRY STV_DEFAULT"
_ZN5flash44flash_bwd_dq_dk_dv_loop_seqk_parallel_kernelI23Flash_bwd_kernel_traitsILi192ELi64ELi64ELi8ELi4ELi2ELi2ELb0ELb0EN7cutlass10bfloat16_tE19Flash_kernel_traitsILi192ELi64ELi64ELi8ES3_EELb0ELb0ELb1ELb0ELb0ELb1ELb0EEEvNS_16Flash_bwd_paramsE:
.text._ZN5flash44flash_bwd_dq_dk_dv_loop_seqk_parallel_kernelI23Flash_bwd_kernel_traitsILi192ELi64ELi64ELi8ELi4ELi2ELi2ELb0ELb0EN7cutlass10bfloat16_tE19Flash_kernel_traitsILi192ELi64ELi64ELi8ES3_EELb0ELb0ELb1ELb0ELb0ELb1ELb0EEEvNS_16Flash_bwd_paramsE:
        /* <DEDUP_REMOVED lines=116> */
[----:B------:R-:W-:Y:S01]  /*0740*/  SHF.R.S32.HI R211, RZ, 0x1f, R210 ;  /* 0x0000001fffd37819 */ /* 0x000fe200000114d2 */
[----:B------:R-:W-:-:S02]  /*0750*/  IMAD.IADD R196, R196, 0x1, R5 ;  /* 0x00000001c4c47824 */ /* 0x000fc400078e0205 */
        /* <DEDUP_REMOVED lines=9> */
[----:B------:R-:W-:Y:S02]  /*07f0*/  SEL R5, R5, 0xffffffc0, !P3 ;  /* 0xffffffc005057807 */ /* 0x000fe40005800000 */
[----:B------:R-:W-:-:S02]  /*0800*/  SEL R7, R7, 0x10, !P0 ;  /* 0x0000001007077807 */ /* 0x000fc40004000000 */
[----:B------:R-:W-:Y:S01]  /*0810*/  @P1 IADD3 R218, R216, -0x20, RZ ;  /* 0xffffffe0d8da1810 */ /* 0x000fe20007ffe0ff */
[--C-:B------:R-:W-:Y:S01]  /*0820*/  IMAD R0, R0, 0x2, R5.reuse ;  /* 0x0000000200007824 */ /* 0x100fe200078e0205 */
[C---:B------:R-:W-:Y:S01]  /*0830*/  IADD3 R219, R217.reuse, 0x40, RZ ;  /* 0x00000040d9db7810 */ /* 0x040fe20007ffe0ff */
[----:B------:R-:W-:Y:S01]  /*0840*/  IMAD.IADD R3, R198, 0x1, R5 ;  /* 0x00000001c6037824 */ /* 0x000fe200078e0205 */
[----:B------:R-:W-:Y:S01]  /*0850*/  @P2 IADD3 R219, R217, -0x40, RZ ;  /* 0xffffffc0d9db2810 */ /* 0x000fe20007ffe0ff */
[----:B------:R-:W-:Y:S02]  /*0860*/  IMAD.IADD R2, R5, 0x1, R188 ;  /* 0x0000000105027824 */ /* 0x000fe400078e02bc */
[----:B------:R-:W-:Y:S02]  /*0870*/  IMAD.IADD R220, R216, 0x1, R7 ;  /* 0x00000001d8dc7824 */ /* 0x000fe400078e0207 */
[----:B---3--:R-:W-:Y:S02]  /*0880*/  IMAD.IADD R224, R7, 0x1, R218 ;  /* 0x0000000107e07824 */ /* 0x008fe400078e02da */
.L_x_456:
        /* <DEDUP_REMOVED lines=10> */
[----:B--2---:R-:W-:Y:S02]  /*0930*/  IADD3 R8, P1, R6, c[0x0][0x248], RZ ;  /* 0x0000920006087a10 */ /* 0x004fe40007f3e0ff */
        /* <DEDUP_REMOVED lines=17> */
[----:B---3--:R-:W-:Y:S05]  /*0a50*/  @!P0 BRA `(.L_x_426) ;  /* 0x0000003000008947 */ /* 0x008fea0003800000 */
[----:B-1----:R-:W2:Y:S02]  /*0a60*/  @P3 LDG.E R4, [R8.64+0x4] ;  /* 0x0000040608043981 */ /* 0x002ea4000c1e1900 */
[----:B--2--5:R-:W-:-:S06]  /*0a70*/  @P3 IADD3 R4, R4, -R241, RZ ;  /* 0x800000f104043210 */ /* 0x024fcc0007ffe0ff */
[----:B------:R1:W5:Y:S02]  /*0a80*/  @!P3 LDG.E R4, [R8.64] ;  /* 0x000000060804b981 */ /* 0x000364000c1e1900 */
.L_x_426:
[----:B-1----:R-:W-:-:S04]  /*0a90*/  ISETP.NE.U32.AND P1, PT, RZ, c[0x0][0x258], PT ;  /* 0x00009600ff007a0c */ /* 0x002fc80003f25070 */
[----:B------:R-:W-:-:S13]  /*0aa0*/  ISETP.NE.AND.EX P1, PT, RZ, c[0x0][0x25c], PT, P1 ;  /* 0x00009700ff007a0c */ /* 0x000fda0003f25310 */
[----:B------:R-:W-:-:S04]  /*0ab0*/  @P1 IADD3 R6, P0, R6, c[0x0][0x258], RZ ;  /* 0x0000960006061a10 */ /* 0x000fc80007f1e0ff */
        /* <DEDUP_REMOVED lines=11> */
[----:B------:R-:W-:Y:S01]  /*0b70*/  IMAD.WIDE.U32 R12, R202, c[0x0][0x178], RZ ;  /* 0x00005e00ca0c7a25 */ /* 0x000fe200078e00ff */
[----:B------:R-:W-:Y:S02]  /*0b80*/  ISETP.NE.AND P0, PT, R241, -0x1, PT ;  /* 0xfffffffff100780c */ /* 0x000fe40003f05270 */
[----:B------:R-:W-:Y:S01]  /*0b90*/  IADD3 R6, R5, c[0x0][0x2e4], -R238 ;  /* 0x0000b90005067a10 */ /* 0x000fe20007ffe8ee */
[----:B------:R-:W-:Y:S01]  /*0ba0*/  IMAD.WIDE.U32 R10, R25, c[0x0][0x190], RZ ;  /* 0x00006400190a7a25 */ /* 0x000fe200078e00ff */
[----:B------:R-:W-:Y:S02]  /*0bb0*/  IADD3 R5, R242, 0x3f, RZ ;  /* 0x0000003ff2057810 */ /* 0x000fe40007ffe0ff */
[----:B------:R-:W-:Y:S02]  /*0bc0*/  IADD3 R6, R6, 0x3f, RZ ;  /* 0x0000003f06067810 */ /* 0x000fe40007ffe0ff */
[----:B------:R-:W-:-:S02]  /*0bd0*/  SHF.R.S32.HI R4, RZ, 0x1f, R5 ;  /* 0x0000001fff047819 */ /* 0x000fc40000011405 */
[----:B------:R-:W-:Y:S02]  /*0be0*/  SHF.R.S32.HI R239, RZ, 0x1f, R6 ;  /* 0x0000001fffef7819 */ /* 0x000fe40000011406 */
[----:B------:R-:W-:Y:S01]  /*0bf0*/  LEA.HI R4, R4, R5, RZ, 0x6 ;  /* 0x0000000504047211 */ /* 0x000fe200078f30ff */
[----:B------:R-:W-:Y:S01]  /*0c00*/  IMAD R5, R213, c[0x0][0x178], RZ ;  /* 0x00005e00d5057a24 */ /* 0x000fe200078e02ff */
[----:B------:R-:W-:Y:S01]  /*0c10*/  LEA.HI R239, R239, R6, RZ, 0x6 ;  /* 0x00000006efef7211 */ /* 0x000fe200078f30ff */
[----:B------:R-:W-:Y:S01]  /*0c20*/  @P0 IMAD.IADD R6, R240, 0x1, R241 ;  /* 0x00000001f0060824 */ /* 0x000fe200078e02f1 */
[----:B------:R-:W-:Y:S01]  /*0c30*/  ISETP.NE.AND P1, PT, R25, -0x1, PT ;  /* 0xffffffff1900780c */ /* 0x000fe20003f25270 */
[----:B------:R-:W-:Y:S01]  /*0c40*/  IMAD R14, R202, c[0x0][0x17c], R5 ;  /* 0x00005f00ca0e7a24 */ /* 0x000fe200078e0205 */
[----:B------:R-:W-:Y:S01]  /*0c50*/  SHF.R.S32.HI R4, RZ, 0x6, R4 ;  /* 0x00000006ff047819 */ /* 0x000fe20000011404 */
[----:B------:R-:W-:Y:S01]  /*0c60*/  @P0 IMAD.WIDE.U32 R8, R6, c[0x0][0x198], RZ ;  /* 0x0000660006080a25 */ /* 0x000fe200078e00ff */
[----:B------:R-:W-:-:S02]  /*0c70*/  SHF.R.S32.HI R239, RZ, 0x6, R239 ;  /* 0x00000006ffef7819 */ /* 0x000fc400000114ef */
[----:B------:R-:W-:Y:S01]  /*0c80*/  SEL R15, R12, R10, !P1 ;  /* 0x0000000a0c0f7207 */ /* 0x000fe20004800000 */
[----:B------:R-:W-:Y:S01]  /*0c90*/  IMAD.IADD R14, R13, 0x1, R14 ;  /* 0x000000010d0e7824 */ /* 0x000fe200078e020e */
[----:B------:R-:W-:Y:S01]  /*0ca0*/  IMNMX R239, R4, R239, PT ;  /* 0x000000ef04ef7217 */ /* 0x000fe20003800200 */
[----:B------:R-:W-:Y:S02]  /*0cb0*/  IMAD R4, R25, c[0x0][0x194], RZ ;  /* 0x0000650019047a24 */ /* 0x000fe400078e02ff */
[----:B------:R-:W-:Y:S01]  /*0cc0*/  @P0 IMAD R6, R6, c[0x0][0x19c], R9 ;  /* 0x0000670006060a24 */ /* 0x000fe200078e0209 */
[----:B------:R-:W-:Y:S01]  /*0cd0*/  LEA R28, R239, 0xffffffc0, 0x6 ;  /* 0xffffffc0ef1c7811 */ /* 0x000fe200078e30ff */
[----:B------:R-:W-:-:S03]  /*0ce0*/  @P1 IMAD.IADD R14, R11, 0x1, R4 ;  /* 0x000000010b0e1824 */ /* 0x000fc600078e0204 */
[----:B------:R-:W-:Y:S01]  /*0cf0*/  SHF.R.S32.HI R13, RZ, 0x1f, R28 ;  /* 0x0000001fff0d7819 */ /* 0x000fe2000001141c */
[----:B------:R-:W-:Y:S05]  /*0d00*/  @P0 BRA `(.L_x_428) ;  /* 0x0000009000000947 */ /* 0x000fea0003800000 */
[----:B------:R-:W-:Y:S01]  /*0d10*/  SHF.R.S32.HI R5, RZ, 0x1f, R240 ;  /* 0x0000001fff057819 */ /* 0x000fe200000114f0 */
[----:B------:R-:W-:-:S04]  /*0d20*/  IMAD.WIDE.U32 R6, R240, c[0x0][0x198], RZ ;  /* 0x00006600f0067a25 */ /* 0x000fc800078e00ff */
[----:B------:R-:W-:-:S04]  /*0d30*/  IMAD R5, R5, c[0x0][0x198], RZ ;  /* 0x0000660005057a24 */ /* 0x000fc800078e02ff */
[----:B------:R-:W-:Y:S02]  /*0d40*/  IMAD R4, R240, c[0x0][0x19c], R5 ;  /* 0x00006700f0047a24 */ /* 0x000fe400078e0205 */
[----:B------:R-:W-:-:S03]  /*0d50*/  IMAD R5, R213, c[0x0][0x180], RZ ;  /* 0x00006000d5057a24 */ /* 0x000fc600078e02ff */
[----:B------:R-:W-:Y:S01]  /*0d60*/  IADD3 R7, R7, R4, RZ ;  /* 0x0000000407077210 */ /* 0x000fe20007ffe0ff */
[----:B------:R-:W-:-:S04]  /*0d70*/  IMAD R5, R202, c[0x0][0x184], R5 ;  /* 0x00006100ca057a24 */ /* 0x000fc800078e0205 */
[----:B------:R-:W-:-:S05]  /*0d80*/  IMAD.WIDE.U32 R8, R202, c[0x0][0x180], R6 ;  /* 0x00006000ca087a25 */ /* 0x000fca00078e0006 */
[----:B------:R-:W-:Y:S02]  /*0d90*/  IADD3 R6, R9, R5, RZ ;  /* 0x0000000509067210 */ /* 0x000fe40007ffe0ff */
.L_x_428:
[----:B------:R-:W-:-:S05]  /*0da0*/  @P0 IADD3 R7, R240, R241, RZ ;  /* 0x000000f1f0070210 */ /* 0x000fca0007ffe0ff */
[----:B------:R-:W-:-:S04]  /*0db0*/  @P0 IMAD.WIDE.U32 R10, R7, c[0x0][0x1a0], RZ ;  /* 0x00006800070a0a25 */ /* 0x000fc800078e00ff */
[----:B------:R-:W-:Y:S01]  /*0dc0*/  @P0 IMAD R7, R7, c[0x0][0x1a4], R11 ;  /* 0x0000690007070a24 */ /* 0x000fe200078e020b */
        /* <DEDUP_REMOVED lines=10> */
.L_x_429:
[----:B------:R-:W-:Y:S01]  /*0e70*/  IABS R9, c[0x0][0x1c8] ;  /* 0x0000720000097a13 */ /* 0x000fe20000000000 */
[----:B------:R-:W1:Y:S01]  /*0e80*/  LDC.U8 R16, c[0x0][0x328] ;  /* 0x0000ca00ff107b82 */ /* 0x000e620000000000 */
[----:B------:R-:W-:Y:S01]  /*0e90*/  MOV R11, c[0x0][0x224] ;  /* 0x00008900000b7a02 */ /* 0x000fe20000000f00 */
[----:B------:R-:W-:Y:S01]  /*0ea0*/  @P1 IMAD.WIDE.U32 R26, R25, c[0x0][0x370], RZ ;  /* 0x0000dc00191a1a25 */ /* 0x000fe200078e00ff */
[----:B------:R-:W2:Y:S01]  /*0eb0*/  I2F.RP R5, R9 ;  /* 0x0000000900057306 */ /* 0x000ea20000209400 */
[----:B------:R-:W-:Y:S02]  /*0ec0*/  LOP3.LUT R20, R233, c[0x0][0x1c8], RZ, 0x3c, !PT ;  /* 0x00007200e9147a12 */ /* 0x000fe400078e3cff */
[----:B------:R-:W-:Y:S01]  /*0ed0*/  SHF.R.S32.HI R11, RZ, 0x1f, R11 ;  /* 0x0000001fff0b7819 */ /* 0x000fe2000001140b */
[----:B------:R-:W-:Y:S01]  /*0ee0*/  @P1 IMAD R27, R25, c[0x0][0x374], R27 ;  /* 0x0000dd00191b1a24 */ /* 0x000fe200078e021b */
[----:B------:R-:W-:Y:S01]  /*0ef0*/  ISETP.GE.AND P3, PT, R20, RZ, PT ;  /* 0x000000ff1400720c */ /* 0x000fe20003f66270 */
[----:B------:R-:W-:Y:S01]  /*0f00*/  IMAD.WIDE.U32 R34, R202, c[0x0][0x224], RZ ;  /* 0x00008900ca227a25 */ /* 0x000fe200078e00ff */
[----:B------:R-:W-:-:S02]  /*0f10*/  MOV R23, c[0x0][0x22c] ;  /* 0x00008b0000177a02 */ /* 0x000fc40000000f00 */
[----:B------:R-:W-:Y:S01]  /*0f20*/  SHF.R.S32.HI R223, RZ, 0x1f, R225 ;  /* 0x0000001fffdf7819 */ /* 0x000fe200000114e1 */
[----:B------:R-:W-:Y:S01]  /*0f30*/  IMAD R29, R233, c[0x0][0x22c], RZ ;  /* 0x00008b00e91d7a24 */ /* 0x000fe200078e02ff */
[----:B------:R-:W-:Y:S01]  /*0f40*/  SHF.R.S32.HI R232, RZ, 0x1f, R233 ;  /* 0x0000001fffe87819 */ /* 0x000fe200000114e9 */
[----:B------:R-:W-:Y:S01]  /*0f50*/  IMAD.WIDE R32, R23, c[0x0][0x1c0], RZ ;  /* 0x0000700017207a25 */ /* 0x000fe200078e02ff */
[----:B--2---:R-:W2:Y:S01]  /*0f60*/  MUFU.RCP R18, R5 ;  /* 0x0000000500127308 */ /* 0x004ea20000001000 */
[----:B-1----:R-:W-:Y:S02]  /*0f70*/  ISETP.NE.AND P2, PT, R16, RZ, PT ;  /* 0x000000ff1000720c */ /* 0x002fe40003f45270 */
[----:B------:R-:W-:Y:S01]  /*0f80*/  IMAD R16, R33, R25, RZ ;  /* 0x0000001921107224 */ /* 0x000fe200078e02ff */
[----:B--2---:R-:W-:Y:S01]  /*0f90*/  IADD3 R18, R18, 0xffffffe, RZ ;  /* 0x0ffffffe12127810 */ /* 0x004fe20007ffe0ff */
[----:B------:R-:W-:-:S03]  /*0fa0*/  @!P1 IMAD R5, R213, c[0x0][0x368], RZ ;  /* 0x0000da00d5059a24 */ /* 0x000fc600078e02ff */
        /* <DEDUP_REMOVED lines=9> */
[----:B------:R-:W-:Y:S02]  /*1040*/  @!P1 MOV R26, R18 ;  /* 0x00000012001a9202 */ /* 0x000fe40000000f00 */
[C---:B------:R-:W-:Y:S01]  /*1050*/  SHF.L.U64.HI R18, R202.reuse, 0x7, R213 ;  /* 0x00000007ca127819 */ /* 0x040fe200000102d5 */
[----:B------:R-:W-:Y:S02]  /*1060*/  IMAD.MOV R12, RZ, RZ, -R17 ;  /* 0x000000ffff0c7224 */ /* 0x000fe400078e0a11 */
[----:B------:R-:W-:Y:S01]  /*1070*/  @!P1 IMAD.IADD R27, R19, 0x1, R5 ;  /* 0x00000001131b9824 */ /* 0x000fe200078e0205 */
[----:B------:R-:W-:Y:S01]  /*1080*/  SHF.L.U32 R19, R202, 0x7, RZ ;  /* 0x00000007ca137819 */ /* 0x000fe200000006ff */
[----:B------:R-:W-:Y:S01]  /*1090*/  IMAD R12, R9, R12, R4 ;  /* 0x0000000c090c7224 */ /* 0x000fe200078e0204 */
[----:B------:R-:W-:Y:S01]  /*10a0*/  SEL R18, R18, RZ, P4 ;  /* 0x000000ff12127207 */ /* 0x000fe20002000000 */
[----:B------:R-:W-:Y:S01]  /*10b0*/  IMAD R4, R11, R202, RZ ;  /* 0x000000ca0b047224 */ /* 0x000fe200078e02ff */
[----:B------:R-:W-:Y:S01]  /*10c0*/  SEL R19, R19, RZ, P4 ;  /* 0x000000ff13137207 */ /* 0x000fe20002000000 */
[----:B------:R-:W-:Y:S01]  /*10d0*/  IMAD R11, R33, R34, RZ ;  /* 0x00000022210b7224 */ /* 0x000fe200078e02ff */
[----:B------:R-:W-:Y:S01]  /*10e0*/  ISETP.GT.U32.AND P5, PT, R9, R12, PT ;  /* 0x0000000c0900720c */ /* 0x000fe20003fa4070 */
[----:B------:R-:W-:Y:S01]  /*10f0*/  IMAD R5, R213, c[0x0][0x224], R4 ;  /* 0x00008900d5057a24 */ /* 0x000fe200078e0204 */
[----:B------:R-:W-:Y:S01]  /*1100*/  IADD3 R30, P4, R28, R19, RZ ;  /* 0x000000131c1e7210 */ /* 0x000fe20007f9e0ff */
[----:B------:R-:W1:Y:S02]  /*1110*/  S2R R4, SR_CTAID.X ;  /* 0x0000000000047919 */ /* 0x000e640000002500 */
[----:B------:R-:W-:Y:S01]  /*1120*/  IMAD.IADD R20, R35, 0x1, R5 ;  /* 0x0000000123147824 */ /* 0x000fe200078e0205 */
[----:B------:R-:W-:Y:S01]  /*1130*/  IADD3.X R18, R13, R18, RZ, P4, !PT ;  /* 0x000000120d127210 */ /* 0x000fe200027fe4ff */
[----:B------:R-:W2:Y:S01]  /*1140*/  LDC.U8 R5, c[0x0][0x3d0] ;  /* 0x0000f400ff057b82 */ /* 0x000ea20000000000 */
[----:B------:R-:W-:Y:S01]  /*1150*/  ISETP.NE.AND P4, PT, RZ, c[0x0][0x1c8], PT ;  /* 0x00007200ff007a0c */ /* 0x000fe20003f85270 */
[----:B------:R-:W-:-:S02]  /*1160*/  IMAD R11, R32, R20, R11 ;  /* 0x00000014200b7224 */ /* 0x000fc400078e020b */
[----:B------:R-:W-:Y:S02]  /*1170*/  IMAD.WIDE.U32 R34, R32, R34, RZ ;  /* 0x0000002220227225 */ /* 0x000fe400078e00ff */
[----:B------:R-:W-:Y:S02]  /*1180*/  @!P5 IADD3 R17, R17, 0x1, RZ ;  /* 0x000000011111d810 */ /* 0x000fe40007ffe0ff */
[----:B------:R-:W-:Y:S02]  /*1190*/  @!P5 IMAD.IADD R12, R12, 0x1, -R9 ;  /* 0x000000010c0cd824 */ /* 0x000fe400078e0a09 */
[----:B------:R-:W-:-:S03]  /*11a0*/  IMAD.WIDE.U32 R20, R32, R25, RZ ;  /* 0x0000001920147225 */ /* 0x000fc600078e00ff */
[----:B------:R-:W-:Y:S01]  /*11b0*/  ISETP.GE.U32.AND P6, PT, R12, R9, PT ;  /* 0x000000090c00720c */ /* 0x000fe20003fc6070 */
[----:B------:R-:W-:Y:S01]  /*11c0*/  IMAD R9, R33, R30, RZ ;  /* 0x0000001e21097224 */ /* 0x000fe200078e02ff */
[----:B------:R-:W-:Y:S01]  /*11d0*/  SEL R12, R34, R20, !P1 ;  /* 0x00000014220c7207 */ /* 0x000fe20004800000 */
[----:B------:R-:W-:Y:S01]  /*11e0*/  IMAD.IADD R11, R35, 0x1, R11 ;  /* 0x00000001230b7824 */ /* 0x000fe200078e020b */
[----:B------:R-:W-:Y:S01]  /*11f0*/  @P1 IADD3 R11, R21, R16, RZ ;  /* 0x00000010150b1210 */ /* 0x000fe20007ffe0ff */
[----:B------:R-:W-:Y:S02]  /*1200*/  IMAD R9, R32, R18, R9 ;  /* 0x0000001220097224 */ /* 0x000fe400078e0209 */
[----:B------:R-:W-:Y:S02]  /*1210*/  @P2 IMAD R18, R202, c[0x0][0x214], RZ ;  /* 0x00008500ca122a24 */ /* 0x000fe400078e02ff */
[----:B-1----:R-:W-:-:S03]  /*1220*/  IMAD.WIDE.U32 R20, R4, c[0x0][0x3d8], RZ ;  /* 0x0000f60004147a25 */ /* 0x002fc600078e00ff */
[----:B------:R-:W-:Y:S01]  /*1230*/  @P2 SEL R16, R18, R25, !P1 ;  /* 0x0000001912102207 */ /* 0x000fe20004800000 */
[----:B------:R-:W-:Y:S01]  /*1240*/  IMAD R18, R4, c[0x0][0x3dc], R21 ;  /* 0x0000f70004127a24 */ /* 0x000fe200078e0215 */
[----:B------:R-:W-:Y:S01]  /*1250*/  @P6 IADD3 R17, R17, 0x1, RZ ;  /* 0x0000000111116810 */ /* 0x000fe20007ffe0ff */
[----:B------:R-:W-:Y:S01]  /*1260*/  IMAD.WIDE.U32 R30, R32, R30, RZ ;  /* 0x0000001e201e7225 */ /* 0x000fe200078e00ff */
[----:B--2---:R-:W-:Y:S02]  /*1270*/  ISETP.NE.AND P6, PT, R5, RZ, PT ;  /* 0x000000ff0500720c */ /* 0x004fe40003fc5270 */
[----:B------:R-:W-:Y:S01]  /*1280*/  SHF.R.S32.HI R21, RZ, 0x1f, R29 ;  /* 0x0000001fff157819 */ /* 0x000fe2000001141d */
[----:B------:R-:W-:Y:S01]  /*1290*/  IMAD.MOV.U32 R5, RZ, RZ, R17 ;  /* 0x000000ffff057224 */ /* 0x000fe200078e0011 */
[----:B------:R-:W-:Y:S01]  /*12a0*/  SEL R17, R20, RZ, P6 ;  /* 0x000000ff14117207 */ /* 0x000fe20003000000 */
[----:B------:R-:W-:Y:S01]  /*12b0*/  @!P2 IMAD R4, R202, c[0x0][0x1c0], R233 ;  /* 0x00007000ca04aa24 */ /* 0x000fe200078e02e9 */
[----:B------:R-:W-:Y:S01]  /*12c0*/  SEL R18, R18, RZ, P6 ;  /* 0x000000ff12127207 */ /* 0x000fe20003000000 */
[----:B------:R-:W-:Y:S01]  /*12d0*/  @P2 IMAD R227, R233, c[0x0][0x234], R16 ;  /* 0x00008d00e9e32a24 */ /* 0x000fe200078e0210 */
[----:B------:R-:W-:Y:S01]  /*12e0*/  @!P3 IADD3 R5, -R5, RZ, RZ ;  /* 0x000000ff0505b210 */ /* 0x000fe20007ffe1ff */
[----:B------:R-:W-:Y:S01]  /*12f0*/  @!P2 IMAD R227, R4, c[0x0][0x214], RZ ;  /* 0x0000850004e3aa24 */ /* 0x000fe200078e02ff */
[----:B------:R-:W-:-:S02]  /*1300*/  @!P4 LOP3.LUT R5, RZ, c[0x0][0x1c8], RZ, 0x33, !PT ;  /* 0x00007200ff05ca12 */ /* 0x000fc400078e33ff */
        /* <DEDUP_REMOVED lines=10> */
.L_x_430:
[----:B------:R-:W-:-:S04]  /*13b0*/  IMAD R25, R202, c[0x0][0x1c0], R233 ;  /* 0x00007000ca197a24 */ /* 0x000fc800078e02e9 */
[----:B------:R-:W-:Y:S02]  /*13c0*/  IMAD R25, R25, c[0x0][0x224], RZ ;  /* 0x0000890019197a24 */ /* 0x000fe400078e02ff */
.L_x_431:
[----:B------:R-:W-:Y:S01]  /*13d0*/  IMAD R23, R23, c[0x0][0x1c0], RZ ;  /* 0x0000700017177a24 */ /* 0x000fe200078e02ff */
[----:B------:R-:W-:Y:S01]  /*13e0*/  IADD3 R26, P1, R210, R26, RZ ;  /* 0x0000001ad21a7210 */ /* 0x000fe20007f3e0ff */
[----:B------:R-:W-:Y:S01]  /*13f0*/  IMAD R19, R13, c[0x0][0x370], RZ ;  /* 0x0000dc000d137a24 */ /* 0x000fe200078e02ff */
[----:B------:R-:W-:Y:S01]  /*1400*/  BSSY B1, `(.L_x_427) ;  /* 0x00005b8000017945 */ /* 0x000fe20003800000 */
[----:B------:R-:W-:Y:S01]  /*1410*/  IMAD.SHL.U32 R22, R23, 0x40, RZ ;  /* 0x0000004017167824 */ /* 0x000fe200078e00ff */
[----:B------:R-:W-:Y:S01]  /*1420*/  IADD3.X R27, R211, R27, RZ, P1, !PT ;  /* 0x0000001bd31b7210 */ /* 0x000fe20000ffe4ff */
[----:B------:R-:W-:Y:S01]  /*1430*/  IMAD R24, R28, c[0x0][0x374], R19 ;  /* 0x0000dd001c187a24 */ /* 0x000fe200078e0213 */
[----:B------:R-:W-:Y:S01]  /*1440*/  IADD3 R19, P3, R209, R28, RZ ;  /* 0x0000001cd1137210 */ /* 0x000fe20007f7e0ff */
[----:B------:R-:W-:Y:S01]  /*1450*/  IMAD R23, R207, R23, R206 ;  /* 0x00000017cf177224 */ /* 0x000fe200078e02ce */
[----:B------:R-:W-:Y:S01]  /*1460*/  IADD3 R20, P2, P1, R30, R22, R29 ;  /* 0x000000161e147210 */ /* 0x000fe2000795e01d */
[----:B------:R-:W-:Y:S01]  /*1470*/  IMAD.WIDE.U32 R26, R28, c[0x0][0x370], R26 ;  /* 0x0000dc001c1a7a25 */ /* 0x000fe200078e001a */
[----:B------:R-:W-:-:S02]  /*1480*/  SHF.R.S32.HI R22, RZ, 0x1f, R22 ;  /* 0x0000001fff167819 */ /* 0x000fc40000011416 */
[----:B------:R-:W-:Y:S01]  /*1490*/  IADD3.X R13, R212, R13, RZ, P3, !PT ;  /* 0x0000000dd40d7210 */ /* 0x000fe20001ffe4ff */
[C---:B------:R-:W-:Y:S01]  /*14a0*/  IMAD.IADD R227, R28.reuse, 0x1, R227 ;  /* 0x000000011ce37824 */ /* 0x040fe200078e02e3 */
[----:B------:R-:W-:Y:S01]  /*14b0*/  IADD3.X R9, R9, R22, R21, P2, P1 ;  /* 0x0000001609097210 */ /* 0x000fe200017e2415 */
[----:B------:R-:W-:Y:S01]  /*14c0*/  IMAD.IADD R25, R28, 0x1, R25 ;  /* 0x000000011c197824 */ /* 0x000fe200078e0219 */
[----:B------:R-:W-:Y:S01]  /*14d0*/  IADD3 R12, P2, P1, R17, R20, R12 ;  /* 0x00000014110c7210 */ /* 0x000fe2000795e00c */
[----:B------:R-:W-:Y:S01]  /*14e0*/  IMAD R22, R13, c[0x0][0x190], RZ ;  /* 0x000064000d167a24 */ /* 0x000fe200078e02ff */
[----:B------:R-:W-:Y:S01]  /*14f0*/  IADD3 R17, -R238, R242, R225 ;  /* 0x000000f2ee117210 */ /* 0x000fe20007ffe1e1 */
[----:B------:R-:W-:Y:S01]  /*1500*/  IMAD.WIDE.U32 R28, R19, c[0x0][0x190], R210 ;  /* 0x00006400131c7a25 */ /* 0x000fe200078e00d2 */
[----:B------:R-:W-:Y:S02]  /*1510*/  IADD3.X R18, R18, R9, R11, P2, P1 ;  /* 0x0000000912127210 */ /* 0x000fe400017e240b */
[----:B------:R-:W-:Y:S01]  /*1520*/  IADD3 R17, R17, -c[0x0][0x2e8], RZ ;  /* 0x8000ba0011117a10 */ /* 0x000fe20007ffe0ff */
[----:B------:R-:W-:Y:S01]  /*1530*/  IMAD R13, R19, c[0x0][0x194], R22 ;  /* 0x00006500130d7a24 */ /* 0x000fe200078e0216 */
[----:B------:R-:W-:Y:S01]  /*1540*/  IADD3 R12, P1, R23, R12, RZ ;  /* 0x0000000c170c7210 */ /* 0x000fe20007f3e0ff */
[----:B------:R-:W-:Y:S01]  /*1550*/  IMAD.IADD R27, R27, 0x1, R24 ;  /* 0x000000011b1b7824 */ /* 0x000fe200078e0218 */
[----:B------:R-:W-:Y:S01]  /*1560*/  SHF.R.S32.HI R22, RZ, 0x1f, R17 ;  /* 0x0000001fff167819 */ /* 0x000fe20000011411 */
[----:B------:R-:W-:Y:S01]  /*1570*/  IMAD R20, R232, c[0x0][0x378], RZ ;  /* 0x0000de00e8147a24 */ /* 0x000fe200078e02ff */
[----:B------:R-:W-:Y:S01]  /*1580*/  LEA.HI.X.SX32 R23, R23, R18, 0x1, P1 ;  /* 0x0000001217177211 */ /* 0x000fe200008f0eff */
[----:B------:R-:W-:Y:S01]  /*1590*/  IMAD.WIDE.U32 R26, R233, c[0x0][0x378], R26 ;  /* 0x0000de00e91a7a25 */ /* 0x000fe200078e001a */
[----:B------:R-:W-:-:S02]  /*15a0*/  LEA.HI R22, R22, R17, RZ, 0x6 ;  /* 0x0000001116167211 */ /* 0x000fc400078f30ff */
[----:B------:R-:W-:Y:S01]  /*15b0*/  LEA R244, P1, R12, c[0x0][0x350], 0x2 ;  /* 0x0000d4000cf47a11 */ /* 0x000fe200078210ff */
[----:B------:R-:W-:Y:S01]  /*15c0*/  IMAD R20, R233, c[0x0][0x37c], R20 ;  /* 0x0000df00e9147a24 */ /* 0x000fe200078e0214 */
[----:B------:R-:W-:Y:S01]  /*15d0*/  SHF.R.S32.HI R22, RZ, 0x6, R22 ;  /* 0x00000006ff167819 */ /* 0x000fe20000011416 */
[----:B------:R-:W-:Y:S01]  /*15e0*/  IMAD R18, R212, c[0x0][0x370], RZ ;  /* 0x0000dc00d4127a24 */ /* 0x000fe200078e02ff */
[----:B------:R-:W-:Y:S01]  /*15f0*/  IADD3 R28, P2, R15, R28, RZ ;  /* 0x0000001c0f1c7210 */ /* 0x000fe20007f5e0ff */
[----:B------:R-:W-:Y:S01]  /*1600*/  IMAD.IADD R27, R27, 0x1, R20 ;  /* 0x000000011b1b7824 */ /* 0x000fe200078e0214 */
[----:B------:R-:W-:Y:S01]  /*1610*/  IMNMX R222, RZ, R22, !PT ;  /* 0x00000016ffde7217 */ /* 0x000fe20007800200 */
[C---:B------:R-:W-:Y:S01]  /*1620*/  IMAD R18, R209.reuse, c[0x0][0x374], R18 ;  /* 0x0000dd00d1127a24 */ /* 0x040fe200078e0212 */
[----:B------:R-:W-:Y:S01]  /*1630*/  LEA.HI.X R245, R12, c[0x0][0x354], R23, 0x2, P1 ;  /* 0x0000d5000cf57a11 */ /* 0x000fe200008f1417 */
[----:B------:R-:W-:Y:S01]  /*1640*/  IMAD.WIDE.U32 R26, R209, c[0x0][0x370], R26 ;  /* 0x0000dc00d11a7a25 */ /* 0x000fe200078e001a */
[----:B------:R-:W-:-:S02]  /*1650*/  ISETP.GT.AND P1, PT, R239, R222, PT ;  /* 0x000000deef00720c */ /* 0x000fc40003f24270 */
[----:B------:R-:W-:Y:S01]  /*1660*/  IADD3.X R29, R14, R29, R13, P2, !PT ;  /* 0x0000001d0e1d7210 */ /* 0x000fe200017fe40d */
[----:B------:R-:W-:Y:S01]  /*1670*/  IMAD R14, R232, c[0x0][0x1a8], RZ ;  /* 0x00006a00e80e7a24 */ /* 0x000fe200078e02ff */
[----:B------:R-:W-:Y:S01]  /*1680*/  IADD3 R18, R27, R18, RZ ;  /* 0x000000121b127210 */ /* 0x000fe20007ffe0ff */
[----:B------:R-:W-:Y:S01]  /*1690*/  IMAD.MOV.U32 R16, RZ, RZ, 0x4 ;  /* 0x00000004ff107424 */ /* 0x000fe200078e00ff */
[C---:B------:R-:W-:Y:S01]  /*16a0*/  LEA R246, P2, R26.reuse, c[0x0][0x330], 0x1 ;  /* 0x0000cc001af67a11 */ /* 0x040fe200078408ff */
[----:B------:R-:W-:Y:S01]  /*16b0*/  IMAD R14, R233, c[0x0][0x1ac], R14 ;  /* 0x00006b00e90e7a24 */ /* 0x000fe200078e020e */
[----:B------:R-:W-:Y:S01]  /*16c0*/  IADD3 R239, R239, -0x1, RZ ;  /* 0xffffffffefef7810 */ /* 0x000fe20007ffe0ff */
[----:B------:R-:W-:Y:S01]  /*16d0*/  IMAD.WIDE.U32 R28, R233, c[0x0][0x1a8], R28 ;  /* 0x00006a00e91c7a25 */ /* 0x000fe200078e001c */
[----:B------:R-:W-:-:S03]  /*16e0*/  LEA.HI.X R247, R26, c[0x0][0x334], R18, 0x1, P2 ;  /* 0x0000cd001af77a11 */ /* 0x000fc600010f0c12 */
[----:B------:R-:W-:Y:S01]  /*16f0*/  IMAD.IADD R14, R29, 0x1, R14 ;  /* 0x000000011d0e7824 */ /* 0x000fe200078e020e */
[----:B------:R-:W-:Y:S01]  /*1700*/  LEA R248, P3, R28, c[0x0][0x160], 0x1 ;  /* 0x000058001cf87a11 */ /* 0x000fe200078608ff */
[----:B------:R-:W-:-:S03]  /*1710*/  IMAD.WIDE R226, R227, R16, c[0x0][0x200] ;  /* 0x00008000e3e27625 */ /* 0x000fc600078e0210 */
[----:B------:R-:W-:Y:S01]  /*1720*/  LEA.HI.X R249, R28, c[0x0][0x164], R14, 0x1, P3 ;  /* 0x000059001cf97a11 */ /* 0x000fe200018f0c0e */
[----:B------:R-:W-:Y:S01]  /*1730*/  IMAD.WIDE R228, R25, R16, c[0x0][0x3c8] ;  /* 0x0000f20019e47625 */ /* 0x000fe200078e0210 */
[----:B------:R-:W-:Y:S05]  /*1740*/  @P1 BRA `(.L_x_432) ;  /* 0x0000069000001947 */ /* 0x000fea0003800000 */
        /* <DEDUP_REMOVED lines=13> */
.L_x_433:
        /* <DEDUP_REMOVED lines=13> */
[----:B------:R-:W-:Y:S02]  /*18f0*/  MOV R6, R8 ;  /* 0x0000000800067202 */ /* 0x000fe40000000f00 */
.L_x_434:
        /* <DEDUP_REMOVED lines=21> */
[----:B------:R1:W-:Y:S04]  /*1a50*/  STG.E.128 [R8.64], RZ ;  /* 0x000000ff08007986 */ /* 0x0003e8000c101d06 */
[----:B------:R1:W-:Y:S04]  /*1a60*/  STG.E.128 [R8.64+0x80], RZ ;  /* 0x000080ff08007986 */ /* 0x0003e8000c101d06 */
[----:B------:R1:W-:Y:S02]  /*1a70*/  STG.E.128 [R8.64+0x100], RZ ;  /* 0x000100ff08007986 */ /* 0x0003e4000c101d06 */
.L_x_436:
[----:B------:R-:W-:Y:S05]  /*1a80*/  BSYNC B0 ;  /* 0x0000000000007941 */ /* 0x000fea0003800000 */
.L_x_435:
[----:B------:R-:W-:Y:S01]  /*1a90*/  IADD3 R7, R209, 0x20, RZ ;  /* 0x00000020d1077810 */ /* 0x000fe20007ffe0ff */
[----:B------:R-:W-:Y:S03]  /*1aa0*/  BSSY B0, `(.L_x_437) ;  /* 0x000000f000007945 */ /* 0x000fe60003800000 */
[----:B------:R-:W-:-:S13]  /*1ab0*/  ISETP.GE.AND P0, PT, R7, R238, PT ;  /* 0x000000ee0700720c */ /* 0x000fda0003f06270 */
[----:B------:R-:W-:Y:S05]  /*1ac0*/  @P0 BRA `(.L_x_438) ;  /* 0x000000c000000947 */ /* 0x000fea0003800000 */
[----:B-1----:R-:W-:Y:S02]  /*1ad0*/  IADD3 R8, P2, R209, 0x20, RZ ;  /* 0x00000020d1087810 */ /* 0x002fe40007f5e0ff */
        /* <DEDUP_REMOVED lines=11> */
.L_x_438:
[----:B------:R-:W-:Y:S05]  /*1b90*/  BSYNC B0 ;  /* 0x0000000000007941 */ /* 0x000fea0003800000 */
.L_x_437:
[----:B------:R-:W-:Y:S01]  /*1ba0*/  IMAD.WIDE.U32 R10, R225, c[0x0][0x3a8], R210 ;  /* 0x0000ea00e10a7a25 */ /* 0x000fe200078e00d2 */
[----:B------:R-:W-:Y:S03]  /*1bb0*/  BSSY B0, `(.L_x_439) ;  /* 0x0000014000007945 */ /* 0x000fe60003800000 */
[----:B-1----:R-:W-:-:S02]  /*1bc0*/  IMAD R8, R223, c[0x0][0x3a8], RZ ;  /* 0x0000ea00df087a24 */ /* 0x002fc400078e02ff */
[----:B------:R-:W-:Y:S02]  /*1bd0*/  IMAD R232, R232, c[0x0][0x3c0], RZ ;  /* 0x0000f000e8e87a24 */ /* 0x000fe400078e02ff */
[----:B------:R-:W-:Y:S01]  /*1be0*/  IMAD R225, R225, c[0x0][0x3ac], R8 ;  /* 0x0000eb00e1e17a24 */ /* 0x000fe200078e0208 */
[----:B------:R-:W-:Y:S01]  /*1bf0*/  IADD3 R8, P2, R6, R10, RZ ;  /* 0x0000000a06087210 */ /* 0x000fe20007f5e0ff */
[----:B------:R-:W-:-:S03]  /*1c00*/  IMAD R7, R233, c[0x0][0x3c4], R232 ;  /* 0x0000f100e9077a24 */ /* 0x000fc600078e02e8 */
[----:B------:R-:W-:-:S05]  /*1c10*/  IADD3.X R9, R4, R11, R225, P2, !PT ;  /* 0x0000000b04097210 */ /* 0x000fca00017fe4e1 */
[----:B------:R-:W-:-:S05]  /*1c20*/  IMAD.WIDE.U32 R8, R233, c[0x0][0x3c0], R8 ;  /* 0x0000f000e9087a25 */ /* 0x000fca00078e0008 */
[----:B------:R-:W-:Y:S01]  /*1c30*/  IADD3 R7, R9, R7, RZ ;  /* 0x0000000709077210 */ /* 0x000fe20007ffe0ff */
[----:B------:R-:W-:Y:S05]  /*1c40*/  @P1 BRA `(.L_x_440) ;  /* 0x000000a000001947 */ /* 0x000fea0003800000 */
[----:B------:R-:W-:Y:S01]  /*1c50*/  MOV R6, R8 ;  /* 0x0000000800067202 */ /* 0x000fe20000000f00 */
[----:B------:R-:W-:-:S04]  /*1c60*/  IMAD R4, R212, c[0x0][0x3a8], RZ ;  /* 0x0000ea00d4047a24 */ /* 0x000fc800078e02ff */
[----:B------:R-:W-:-:S04]  /*1c70*/  IMAD.WIDE.U32 R10, R209, c[0x0][0x3a8], R6 ;  /* 0x0000ea00d10a7a25 */ /* 0x000fc800078e0006 */
[----:B------:R-:W-:Y:S01]  /*1c80*/  IMAD R4, R209, c[0x0][0x3ac], R4 ;  /* 0x0000eb00d1047a24 */ /* 0x000fe200078e0204 */
[----:B------:R-:W-:-:S04]  /*1c90*/  LEA R12, P1, R10, c[0x0][0x348], 0x1 ;  /* 0x0000d2000a0c7a11 */ /* 0x000fc800078208ff */
[----:B------:R-:W-:-:S04]  /*1ca0*/  IADD3 R4, R11, R4, RZ ;  /* 0x000000040b047210 */ /* 0x000fc80007ffe0ff */
[----:B------:R-:W-:-:S05]  /*1cb0*/  LEA.HI.X R13, R10, c[0x0][0x34c], R4, 0x1, P1 ;  /* 0x0000d3000a0d7a11 */ /* 0x000fca00008f0c04 */
[----:B------:R1:W-:Y:S04]  /*1cc0*/  STG.E.128 [R12.64], RZ ;  /* 0x000000ff0c007986 */ /* 0x0003e8000c101d06 */
[----:B------:R1:W-:Y:S04]  /*1cd0*/  STG.E.128 [R12.64+0x80], RZ ;  /* 0x000080ff0c007986 */ /* 0x0003e8000c101d06 */
[----:B------:R1:W-:Y:S02]  /*1ce0*/  STG.E.128 [R12.64+0x100], RZ ;  /* 0x000100ff0c007986 */ /* 0x0003e4000c101d06 */
.L_x_440:
[----:B------:R-:W-:Y:S05]  /*1cf0*/  BSYNC B0 ;  /* 0x0000000000007941 */ /* 0x000fea0003800000 */
.L_x_439:
[----:B------:R-:W-:Y:S05]  /*1d00*/  @P0 BRA `(.L_x_441) ;  /* 0x0000527000000947 */ /* 0x000fea0003800000 */
[----:B------:R-:W-:Y:S02]  /*1d10*/  IADD3 R5, P0, R209, 0x20, RZ ;  /* 0x00000020d1057810 */ /* 0x000fe40007f1e0ff */
[----:B------:R-:W-:-:S02]  /*1d20*/  MOV R6, R8 ;  /* 0x0000000800067202 */ /* 0x000fc40000000f00 */
[----:B------:R-:W-:-:S03]  /*1d30*/  IADD3.X R4, RZ, R212, RZ, P0, !PT ;  /* 0x000000d4ff047210 */ /* 0x000fc600007fe4ff */
[----:B------:R-:W-:-:S04]  /*1d40*/  IMAD.WIDE.U32 R6, R5, c[0x0][0x3a8], R6 ;  /* 0x0000ea0005067a25 */ /* 0x000fc800078e0006 */
[----:B------:R-:W-:Y:S01]  /*1d50*/  IMAD R4, R4, c[0x0][0x3a8], RZ ;  /* 0x0000ea0004047a24 */ /* 0x000fe200078e02ff */
[----:B------:R-:W-:-:S03]  /*1d60*/  LEA R8, P0, R6, c[0x0][0x348], 0x1 ;  /* 0x0000d20006087a11 */ /* 0x000fc600078008ff */
[----:B------:R-:W-:-:S05]  /*1d70*/  IMAD R4, R5, c[0x0][0x3ac], R4 ;  /* 0x0000eb0005047a24 */ /* 0x000fca00078e0204 */
[----:B------:R-:W-:-:S04]  /*1d80*/  IADD3 R5, R7, R4, RZ ;  /* 0x0000000407057210 */ /* 0x000fc80007ffe0ff */
[----:B------:R-:W-:-:S05]  /*1d90*/  LEA.HI.X R9, R6, c[0x0][0x34c], R5, 0x1, P0 ;  /* 0x0000d30006097a11 */ /* 0x000fca00000f0c05 */
[----:B------:R2:W-:Y:S04]  /*1da0*/  STG.E.128 [R8.64], RZ ;  /* 0x000000ff08007986 */ /* 0x0005e8000c101d06 */
[----:B------:R2:W-:Y:S04]  /*1db0*/  STG.E.128 [R8.64+0x80], RZ ;  /* 0x000080ff08007986 */ /* 0x0005e8000c101d06 */
[----:B------:R2:W-:Y:S01]  /*1dc0*/  STG.E.128 [R8.64+0x100], RZ ;  /* 0x000100ff08007986 */ /* 0x0005e2000c101d06 */
[----:B------:R-:W-:Y:S05]  /*1dd0*/  BRA `(.L_x_441) ;  /* 0x000051a000007947 */ /* 0x000fea0003800000 */
.L_x_432:
[----:B------:R-:W-:Y:S01]  /*1de0*/  IMAD R9, R239, -0x40, R242 ;  /* 0xffffffc0ef097824 */ /* 0x000fe200078e02f2 */
[----:B------:R-:W-:Y:S01]  /*1df0*/  IADD3 R11, R209, 0x20, RZ ;  /* 0x00000020d10b7810 */ /* 0x000fe20007ffe0ff */
[----:B------:R-:W-:Y:S01]  /*1e00*/  IMAD R12, R214, -0x40, R238 ;  /* 0xffffffc0d60c7824 */ /* 0x000fe200078e02ee */
[----:B------:R-:W-:Y:S01]  /*1e10*/  @P6 BAR.SYNC.DEFER_BLOCKING 0x0 ;  /* 0x0000000000006b1d */ /* 0x000fe20000010000 */
[----:B------:R-:W-:Y:S01]  /*1e20*/  IMAD R14, R223, c[0x0][0x198], RZ ;  /* 0x00006600df0e7a24 */ /* 0x000fe200078e02ff */
[----:B------:R-:W-:Y:S01]  /*1e30*/  ISETP.GE.AND P5, PT, R11, R9, PT ;  /* 0x000000090b00720c */ /* 0x000fe20003fa6270 */
[----:B------:R-:W-:Y:S01]  /*1e40*/  IMAD.WIDE.U32 R16, R225, c[0x0][0x198], R210 ;  /* 0x00006600e1107a25 */ /* 0x000fe200078e00d2 */
[----:B------:R-:W-:-:S02]  /*1e50*/  ISETP.GE.AND P3, PT, R11, R12, PT ;  /* 0x0000000c0b00720c */ /* 0x000fc40003f66270 */
[----:B------:R-:W-:Y:S01]  /*1e60*/  ISETP.GE.AND P4, PT, R209, R12, PT ;  /* 0x0000000cd100720c */ /* 0x000fe20003f86270 */
[C---:B------:R-:W-:Y:S01]  /*1e70*/  IMAD R11, R225.reuse, c[0x0][0x19c], R14 ;  /* 0x00006700e10b7a24 */ /* 0x040fe200078e020e */
[----:B------:R-:W-:Y:S01]  /*1e80*/  IADD3 R14, P0, R8, R16, RZ ;  /* 0x00000010080e7210 */ /* 0x000fe20007f1e0ff */
[----:B------:R-:W-:Y:S01]  /*1e90*/  IMAD.WIDE.U32 R18, R225, c[0x0][0x1a0], R210 ;  /* 0x00006800e1127a25 */ /* 0x000fe200078e00d2 */
[----:B------:R-:W-:Y:S02]  /*1ea0*/  LEA.HI R8, R239, R239, RZ, 0x1 ;  /* 0x000000efef087211 */ /* 0x000fe400078f08ff */
[----:B------:R-:W-:Y:S01]  /*1eb0*/  IADD3.X R15, R6, R17, R11, P0, !PT ;  /* 0x00000011060f7210 */ /* 0x000fe200007fe40b */
[----:B------:R-:W-:Y:S01]  /*1ec0*/  IMAD R12, R223, c[0x0][0x1a0], RZ ;  /* 0x00006800df0c7a24 */ /* 0x000fe200078e02ff */
[----:B------:R-:W-:Y:S01]  /*1ed0*/  IADD3 R10, P0, R10, R18, RZ ;  /* 0x000000120a0a7210 */ /* 0x000fe20007f1e0ff */
[----:B------:R-:W-:Y:S01]  /*1ee0*/  IMAD.MOV.U32 R192, RZ, RZ, 0x40 ;  /* 0x00000040ffc07424 */ /* 0x000fe200078e00ff */
[----:B------:R-:W-:Y:S01]  /*1ef0*/  MOV R235, 0x7f800000 ;  /* 0x7f80000000eb7802 */ /* 0x000fe20000000f00 */
[----:B------:R-:W-:Y:S01]  /*1f00*/  IMAD R6, R225, c[0x0][0x1a4], R12 ;  /* 0x00006900e1067a24 */ /* 0x000fe200078e020c */
[----:B------:R-:W-:Y:S01]  /*1f10*/  @!P3 IADD3 R18, P2, R209, 0x20, RZ ;  /* 0x00000020d112b810 */ /* 0x000fe20007f5e0ff */
[----:B------:R-:W-:-:S03]  /*1f20*/  IMAD.WIDE.U32 R20, R192, c[0x0][0x370], RZ ;  /* 0x0000dc00c0147a25 */ /* 0x000fc600078e00ff */
[----:B------:R-:W-:Y:S01]  /*1f30*/  IADD3.X R11, R7, R19, R6, P0, !PT ;  /* 0x00000013070b7210 */ /* 0x000fe200007fe406 */
[----:B------:R-:W-:Y:S01]  /*1f40*/  IMAD.WIDE.U32 R16, R192, c[0x0][0x190], RZ ;  /* 0x00006400c0107a25 */ /* 0x000fe200078e00ff */
[----:B------:R-:W-:Y:S02]  /*1f50*/  @!P5 IADD3 R20, P1, R246, R20, RZ ;  /* 0x00000014f614d210 */ /* 0x000fe40007f3e0ff */
[----:B------:R-:W-:Y:S01]  /*1f60*/  LOP3.LUT R6, R8, 0xfffffffe, RZ, 0xc0, !PT ;  /* 0xfffffffe08067812 */ /* 0x000fe200078ec0ff */
[----:B------:R-:W-:Y:S01]  /*1f70*/  IMAD R13, R192, c[0x0][0x374], RZ ;  /* 0x0000dd00c00d7a24 */ /* 0x000fe200078e02ff */
[----:B------:R-:W-:Y:S01]  /*1f80*/  @!P5 IADD3 R12, P0, R248, R16, RZ ;  /* 0x00000010f80cd210 */ /* 0x000fe20007f1e0ff */
[----:B------:R-:W-:Y:S02]  /*1f90*/  IMAD R7, R192, c[0x0][0x194], RZ ;  /* 0x00006500c0077a24 */ /* 0x000fe400078e02ff */
[C---:B------:R-:W-:Y:S01]  /*1fa0*/  IMAD R22, R4.reuse, c[0x0][0x1b0], RZ ;  /* 0x00006c0004167a24 */ /* 0x040fe200078e02ff */
[----:B------:R-:W-:Y:S01]  /*1fb0*/  @!P5 IADD3.X R21, R247, R21, R13, P1, !PT ;  /* 0x00000015f715d210 */ /* 0x000fe20000ffe40d */
[----:B------:R-:W-:Y:S01]  /*1fc0*/  IMAD R16, R4, c[0x0][0x1b8], RZ ;  /* 0x00006e0004107a24 */ /* 0x000fe200078e02ff */
[----:B------:R-:W-:Y:S01]  /*1fd0*/  @!P5 IADD3.X R13, R249, R17, R7, P0, !PT ;  /* 0x00000011f90dd210 */ /* 0x000fe200007fe407 */
[----:B------:R-:W-:Y:S01]  /*1fe0*/  IMAD.WIDE.U32 R24, R5, c[0x0][0x1b0], R14 ;  /* 0x00006c0005187a25 */ /* 0x000fe200078e000e */
[----:B------:R-:W-:-:S02]  /*1ff0*/  @!P3 IADD3.X R7, RZ, R212, RZ, P2, !PT ;  /* 0x000000d4ff07b210 */ /* 0x000fc400017fe4ff */
[----:B------:R-:W-:Y:S01]  /*2000*/  @!P3 IADD3 R14, P1, R209, 0x20, RZ ;  /* 0x00000020d10eb810 */ /* 0x000fe20007f3e0ff */
[----:B------:R-:W-:Y:S01]  /*2010*/  IMAD.IADD R6, R239, 0x1, -R6 ;  /* 0x00000001ef067824 */ /* 0x000fe200078e0a06 */
[----:B------:R-:W-:Y:S01]  /*2020*/  ISETP.GE.AND P2, PT, R209, R9, PT ;  /* 0x00000009d100720c */ /* 0x000fe20003f46270 */
[C---:B------:R-:W-:Y:S02]  /*2030*/  IMAD R22, R5.reuse, c[0x0][0x1b4], R22 ;  /* 0x00006d0005167a24 */ /* 0x040fe400078e0216 */
[C---:B------:R-:W-:Y:S01]  /*2040*/  IMAD R16, R5.reuse, c[0x0][0x1bc], R16 ;  /* 0x00006f0005107a24 */ /* 0x040fe200078e0210 */
[----:B------:R-:W-:Y:S01]  /*2050*/  ISETP.NE.AND P0, PT, R6, 0x1, PT ;  /* 0x000000010600780c */ /* 0x000fe20003f05270 */
[----:B------:R-:W-:-:S04]  /*2060*/  IMAD.WIDE.U32 R10, R5, c[0x0][0x1b8], R10 ;  /* 0x00006e00050a7a25 */ /* 0x000fc800078e000a */
[----:B------:R-:W-:Y:S02]  /*2070*/  @!P3 IMAD R7, R7, c[0x0][0x198], RZ ;  /* 0x000066000707ba24 */ /* 0x000fe400078e02ff */
[----:B------:R-:W-:Y:S02]  /*2080*/  IMAD.IADD R23, R25, 0x1, R22 ;  /* 0x0000000119177824 */ /* 0x000fe400078e0216 */
[----:B------:R-:W-:Y:S01]  /*2090*/  @!P3 IMAD.X R5, RZ, RZ, R212, P1 ;  /* 0x000000ffff05b224 */ /* 0x000fe200008e06d4 */
[----:B------:R1:W-:Y:S01]  /*20a0*/  @P2 STS.128 [R215+0xc000], RZ ;  /* 0x00c000ffd7002388 */ /* 0x0003e20000000c00 */
[----:B------:R-:W-:Y:S01]  /*20b0*/  IMAD.IADD R17, R11, 0x1, R16 ;  /* 0x000000010b117824 */ /* 0x000fe200078e0210 */
[----:B------:R-:W-:Y:S01]  /*20c0*/  @!P3 MOV R25, R23 ;  /* 0x000000170019b202 */ /* 0x000fe20000000f00 */
[----:B------:R-:W-:Y:S01]  /*20d0*/  @!P3 IMAD R6, R18, c[0x0][0x19c], R7 ;  /* 0x000067001206ba24 */ /* 0x000fe200078e0207 */
[----:B------:R-:W-:Y:S01]  /*20e0*/  IADD3 R7, R208, 0x3000, RZ ;  /* 0x00003000d0077810 */ /* 0x000fe20007ffe0ff */
[----:B------:R-:W-:Y:S01]  /*20f0*/  @!P3 IMAD R5, R5, c[0x0][0x1a0], RZ ;  /* 0x000068000505ba24 */ /* 0x000fe200078e02ff */
[----:B------:R1:W-:Y:S01]  /*2100*/  @P2 STS.128 [R215+0xe000], RZ ;  /* 0x00e000ffd7002388 */ /* 0x0003e20000000c00 */
[----:B------:R-:W-:Y:S01]  /*2110*/  @!P3 IMAD.MOV.U32 R11, RZ, RZ, R17 ;  /* 0x000000ffff0bb224 */ /* 0x000fe200078e0011 */
[----:B------:R-:W-:Y:S01]  /*2120*/  SEL R7, R7, R208, !P0 ;  /* 0x000000d007077207 */ /* 0x000fe20004000000 */
[----:B------:R-:W-:Y:S01]  /*2130*/  @!P3 IMAD R4, R14, c[0x0][0x1a4], R5 ;  /* 0x000069000e04ba24 */ /* 0x000fe200078e0205 */
[----:B------:R1:W-:Y:S01]  /*2140*/  @P2 STS.128 [R215+0x10000], RZ ;  /* 0x010000ffd7002388 */ /* 0x0003e20000000c00 */
[----:B------:R-:W-:-:S02]  /*2150*/  @!P4 IMAD.MOV.U32 R16, RZ, RZ, R10 ;  /* 0x000000ffff10c224 */ /* 0x000fc400078e000a */
[----:B------:R-:W-:Y:S01]  /*2160*/  @!P3 IMAD.WIDE.U32 R14, R14, c[0x0][0x1a0], R10 ;  /* 0x000068000e0eba25 */ /* 0x000fe200078e000a */
[----:B------:R-:W-:Y:S01]  /*2170*/  @!PT LDS RZ, [RZ] ;  /* 0x00000000fffff984 */ /* 0x000fe20000000800 */
[----:B------:R-:W-:Y:S01]  /*2180*/  @!PT LDS RZ, [RZ] ;  /* 0x00000000fffff984 */ /* 0x000fe20000000800 */
[----:B------:R-:W-:Y:S01]  /*2190*/  @!PT LDS RZ, [RZ] ;  /* 0x00000000fffff984 */ /* 0x000fe20000000800 */
[----:B------:R1:W-:Y:S03]  /*21a0*/  @!P2 LDGSTS.E.BYPASS.LTC128B.128 [R215+0xc000], [R246.64] ;  /* 0x0c000000f6d7afae */ /* 0x0003e6000b901d46 */
[----:B------:R-:W-:Y:S01]  /*21b0*/  @!P3 IMAD.WIDE.U32 R18, R18, c[0x0][0x198], R24 ;  /* 0x000066001212ba25 */ /* 0x000fe200078e0018 */
[----:B------:R1:W-:Y:S03]  /*21c0*/  @!P2 LDGSTS.E.BYPASS.LTC128B.128 [R215+0xe000], [R246.64+0x80] ;  /* 0x0e000080f6d7afae */ /* 0x0003e6000b901d46 */
[----:B------:R-:W-:Y:S01]  /*21d0*/  @!P4 IMAD R10, R212, c[0x0][0x1a0], RZ ;  /* 0x00006800d40aca24 */ /* 0x000fe200078e02ff */
[----:B------:R1:W-:Y:S01]  /*21e0*/  @!P2 LDGSTS.E.BYPASS.LTC128B.128 [R215+0x10000], [R246.64+0x100] ;  /* 0x10000100f6d7afae */ /* 0x0003e2000b901d46 */
[----:B------:R-:W-:-:S02]  /*21f0*/  IMAD.SHL.U32 R237, R7, 0x2, RZ ;  /* 0x0000000207ed7824 */ /* 0x000fc400078e00ff */
[----:B------:R-:W-:Y:S01]  /*2200*/  @!P4 IMAD.MOV.U32 R22, RZ, RZ, R24 ;  /* 0x000000ffff16c224 */ /* 0x000fe200078e0018 */
[----:B------:R1:W-:Y:S01]  /*2210*/  @P5 STS.128 [R215+0xd000], RZ ;  /* 0x00d000ffd7005388 */ /* 0x0003e20000000c00 */
[----:B------:R-:W-:Y:S02]  /*2220*/  @!P4 IMAD R8, R212, c[0x0][0x198], RZ ;  /* 0x00006600d408ca24 */ /* 0x000fe400078e02ff */
[----:B------:R-:W-:Y:S01]  /*2230*/  @!P4 IMAD R5, R209, c[0x0][0x1a4], R10 ;  /* 0x00006900d105ca24 */ /* 0x000fe200078e020a */
[----:B------:R1:W-:Y:S01]  /*2240*/  @P5 STS.128 [R215+0xf000], RZ ;  /* 0x00f000ffd7005388 */ /* 0x0003e20000000c00 */
[----:B------:R-:W-:Y:S01]  /*2250*/  @!P3 IMAD.IADD R6, R19, 0x1, R6 ;  /* 0x000000011306b824 */ /* 0x000fe200078e0206 */
[C---:B------:R-:W-:Y:S01]  /*2260*/  @!P3 LEA R10, P1, R18.reuse, c[0x0][0x168], 0x1 ;  /* 0x00005a00120aba11 */ /* 0x040fe200078208ff */
[C---:B------:R-:W-:Y:S01]  /*2270*/  @!P4 IMAD.WIDE.U32 R16, R209.reuse, c[0x0][0x1a0], R16 ;  /* 0x00006800d110ca25 */ /* 0x040fe200078e0010 */
[----:B------:R1:W-:Y:S02]  /*2280*/  @P5 STS.128 [R215+0x11000], RZ ;  /* 0x011000ffd7005388 */ /* 0x0003e40000000c00 */
[----:B------:R-:W-:Y:S01]  /*2290*/  @!P3 LEA.HI.X R11, R18, c[0x0][0x16c], R6, 0x1, P1 ;  /* 0x00005b00120bba11 */ /* 0x000fe200008f0c06 */
[C---:B------:R-:W-:Y:S01]  /*22a0*/  @!P4 IMAD R8, R209.reuse, c[0x0][0x19c], R8 ;  /* 0x00006700d108ca24 */ /* 0x040fe200078e0208 */
[----:B------:R-:W-:Y:S01]  /*22b0*/  @!PT LDS RZ, [RZ] ;  /* 0x00000000fffff984 */ /* 0x000fe20000000800 */
[----:B------:R-:W-:Y:S01]  /*22c0*/  @!PT LDS RZ, [RZ] ;  /* 0x00000000fffff984 */ /* 0x000fe20000000800 */
[----:B------:R-:W-:Y:S01]  /*22d0*/  @!PT LDS RZ, [RZ] ;  /* 0x00000000fffff984 */ /* 0x000fe20000000800 */
[----:B------:R1:W-:Y:S01]  /*22e0*/  @!P5 LDGSTS.E.BYPASS.LTC128B.128 [R215+0xd000], [R20.64] ;  /* 0x0d00000014d7dfae */ /* 0x0003e2000b901d46 */
[----:B------:R-:W-:Y:S01]  /*22f0*/  @!P4 IMAD.WIDE.U32 R22, R209, c[0x0][0x198], R22 ;  /* 0x00006600d116ca25 */ /* 0x000fe200078e0016 */
[----:B------:R-:W-:-:S02]  /*2300*/  @!P4 IADD3 R5, R17, R5, RZ ;  /* 0x000000051105c210 */ /* 0x000fc40007ffe0ff */
[----:B------:R1:W-:Y:S01]  /*2310*/  @!P5 LDGSTS.E.BYPASS.LTC128B.128 [R215+0xf000], [R20.64+0x80] ;  /* 0x0f00008014d7dfae */ /* 0x0003e2000b901d46 */
[----:B------:R-:W-:Y:S01]  /*2320*/  @!P3 IMAD.IADD R7, R15, 0x1, R4 ;  /* 0x000000010f07b824 */ /* 0x000fe200078e0204 */
[----:B------:R-:W-:Y:S01]  /*2330*/  @!P4 LEA R18, P1, R16, c[0x0][0x170], 0x1 ;  /* 0x00005c001012ca11 */ /* 0x000fe200078208ff */
[----:B------:R-:W-:Y:S01]  /*2340*/  IMAD.SHL.U32 R231, R204, 0x4, RZ ;  /* 0x00000004cce77824 */ /* 0x000fe200078e00ff */
[----:B------:R1:W-:Y:S01]  /*2350*/  @!P5 LDGSTS.E.BYPASS.LTC128B.128 [R215+0x11000], [R20.64+0x100] ;  /* 0x1100010014d7dfae */ /* 0x0003e2000b901d46 */
[----:B------:R-:W-:Y:S01]  /*2360*/  @!P4 IADD3 R8, R23, R8, RZ ;  /* 0x000000081708c210 */ /* 0x000fe20007ffe0ff */
[----:B------:R-:W-:Y:S01]  /*2370*/  IMAD.MOV.U32 R236, RZ, RZ, 0x7f800000 ;  /* 0x7f800000ffec7424 */ /* 0x000fe200078e00ff */
[----:B------:R-:W-:Y:S01]  /*2380*/  @!P4 LEA R24, P6, R22, c[0x0][0x168], 0x1 ;  /* 0x00005a001618ca11 */ /* 0x000fe200078c08ff */
[----:B------:R1:W-:Y:S01]  /*2390*/  @P2 STS [R237], RZ ;  /* 0x000000ffed002388 */ /* 0x0003e20000000800 */
[----:B------:R-:W-:Y:S02]  /*23a0*/  IADD3 R6, R204, 0x8, RZ ;  /* 0x00000008cc067810 */ /* 0x000fe40007ffe0ff */
[----:B------:R-:W-:Y:S01]  /*23b0*/  @!P4 LEA.HI.X R19, R16, c[0x0][0x174], R5, 0x1, P1 ;  /* 0x00005d001013ca11 */ /* 0x000fe200008f0c05 */
[----:B------:R1:W-:Y:S01]  /*23c0*/  @P2 STS [R237+0x4], RZ ;  /* 0x000004ffed002388 */ /* 0x0003e20000000800 */
[----:B------:R-:W-:-:S02]  /*23d0*/  @!P4 LEA.HI.X R25, R22, c[0x0][0x16c], R8, 0x1, P6 ;  /* 0x00005b001619ca11 */ /* 0x000fc400030f0c08 */
[-C--:B------:R-:W-:Y:S01]  /*23e0*/  ISETP.GE.AND P6, PT, R6, R9.reuse, PT ;  /* 0x000000090600720c */ /* 0x080fe20003fc6270 */
[----:B------:R1:W-:Y:S01]  /*23f0*/  @P2 STS [R237+0x8], RZ ;  /* 0x000008ffed002388 */ /* 0x0003e20000000800 */
[----:B------:R-:W-:-:S03]  /*2400*/  ISETP.GE.AND P1, PT, R204, R9, PT ;  /* 0x00000009cc00720c */ /* 0x000fc60003f26270 */
        /* <DEDUP_REMOVED lines=14> */
[----:B------:R1:W-:Y:S01]  /*24f0*/  @!P2 LDGSTS.E.BYPASS.LTC128B.128 [R237+0x4000], [R248.64+0x100] ;  /* 0x04000100f8edafae */ /* 0x0003e2000b901d46 */
[----:B------:R-:W-:-:S03]  /*2500*/  @!P3 LEA R4, P2, R14, c[0x0][0x170], 0x1 ;  /* 0x00005c000e04ba11 */ /* 0x000fc600078408ff */
[----:B------:R1:W-:Y:S01]  /*2510*/  @P5 STS [R237+0x1000], RZ ;  /* 0x001000ffed005388 */ /* 0x0003e20000000800 */
[----:B------:R-:W-:Y:S02]  /*2520*/  @!P3 LEA.HI.X R5, R14, c[0x0][0x174], R7, 0x1, P2 ;  /* 0x00005d000e05ba11 */ /* 0x000fe400010f0c07 */
[----:B------:R-:W-:Y:S01]  /*2530*/  SHF.R.S32.HI R7, RZ, 0x1f, R204 ;  /* 0x0000001fff077819 */ /* 0x000fe200000114cc */
[----:B------:R1:W-:Y:S01]  /*2540*/  @P5 STS [R237+0x1004], RZ ;  /* 0x001004ffed005388 */ /* 0x0003e20000000800 */
[----:B------:R-:W-:Y:S02]  /*2550*/  IADD3 R6, P2, R231, R226, RZ ;  /* 0x000000e2e7067210 */ /* 0x000fe40007f5e0ff */
[----:B------:R-:W-:Y:S01]  /*2560*/  SHF.L.U64.HI R230, R204, 0x2, R7 ;  /* 0x00000002cce67819 */ /* 0x000fe20000010207 */
[----:B------:R1:W-:Y:S04]  /*2570*/  @P5 STS [R237+0x1008], RZ ;  /* 0x001008ffed005388 */ /* 0x0003e80000000800 */
[----:B------:R-:W-:Y:S01]  /*2580*/  IMAD.X R7, R230, 0x1, R227, P2 ;  /* 0x00000001e6077824 */ /* 0x000fe200010e06e3 */
[----:B------:R1:W-:Y:S04]  /*2590*/  @P5 STS [R237+0x100c], RZ ;  /* 0x00100cffed005388 */ /* 0x0003e80000000800 */
[----:B------:R1:W5:Y:S04]  /*25a0*/  @!P6 LDG.E R236, [R6.64+0x20] ;  /* 0x0000200606ece981 */ /* 0x000368000c1e1900 */
        /* <DEDUP_REMOVED lines=51> */
[----:B------:R-:W-:-:S03]  /*28e0*/  MOV R193, 0x20 ;  /* 0x0000002000c17802 */ /* 0x000fc60000000f00 */
[----:B------:R1:W5:Y:S01]  /*28f0*/  @!P1 LDG.E R235, [R6.64] ;  /* 0x0000000606eb9981 */ /* 0x000362000c1e1900 */
[----:B------:R-:W-:Y:S01]  /*2900*/  R2P PR, R205, 0x6 ;  /* 0x00000006cd007804 */ /* 0x000fe20000000000 */
[----:B------:R-:W-:Y:S01]  /*2910*/  IMAD.IADD R221, R225, 0x1, R242 ;  /* 0x00000001e1dd7824 */ /* 0x000fe200078e02f2 */
[----:B------:R-:W-:Y:S02]  /*2920*/  IADD3 R194, R199, 0x3000, RZ ;  /* 0x00003000c7c27810 */ /* 0x000fe40007ffe0ff */
[----:B------:R-:W-:Y:S02]  /*2930*/  IADD3 R195, R200, 0x3000, RZ ;  /* 0x00003000c8c37810 */ /* 0x000fe40007ffe0ff */
[----:B------:R-:W-:Y:S02]  /*2940*/  SEL R193, R193, 0xffffffe0, !P1 ;  /* 0xffffffe0c1c17807 */ /* 0x000fe40004800000 */
[----:B------:R-:W-:Y:S02]  /*2950*/  SEL R192, R192, 0xffffffc0, !P2 ;  /* 0xffffffc0c0c07807 */ /* 0x000fe40005000000 */
[----:B------:R-:W-:Y:S01]  /*2960*/  SEL R194, R194, R199, !P0 ;  /* 0x000000c7c2c27207 */ /* 0x000fe20004000000 */
[----:B------:R-:W-:Y:S01]  /*2970*/  IMAD.IADD R191, R196, 0x1, R193 ;  /* 0x00000001c4bf7824 */ /* 0x000fe200078e02c1 */
[----:B------:R-:W-:-:S02]  /*2980*/  IADD3 R243, -R238, 0x40, R221 ;  /* 0x00000040eef37810 */ /* 0x000fc40007ffe1dd */
[----:B------:R-:W-:Y:S01]  /*2990*/  SEL R195, R195, R200, !P0 ;  /* 0x000000c8c3c37207 */ /* 0x000fe20004000000 */
[----:B------:R-:W-:Y:S01]  /*29a0*/  IMAD.MOV.U32 R234, RZ, RZ, c[0x0][0x2e4] ;  /* 0x0000b900ffea7624 */ /* 0x000fe200078e00ff */
        /* <DEDUP_REMOVED lines=48> */
[----:B------:R-:W-:Y:S01]  /*2cb0*/  IADD3 R243, R243, -c[0x0][0x2e8], RZ ;  /* 0x8000ba00f3f37a10 */ /* 0x000fe20007ffe0ff */
[----:B------:R-:W-:Y:S01]  /*2cc0*/  IMAD.SHL.U32 R194, R194, 0x2, RZ ;  /* 0x00000002c2c27824 */ /* 0x000fe200078e00ff */
[----:B------:R-:W-:Y:S01]  /*2cd0*/  SHF.L.U32 R195, R195, 0x1, RZ ;  /* 0x00000001c3c37819 */ /* 0x000fe200000006ff */
[----:B------:R-:W-:Y:S01]  /*2ce0*/  IMAD.IADD R190, R192, 0x1, R191 ;  /* 0x00000001c0be7824 */ /* 0x000fe200078e02bf */
[----:B-1----:R-:W-:-:S02]  /*2cf0*/  IADD3 R189, R196, R192, RZ ;  /* 0x000000c0c4bd7210 */ /* 0x002fc40007ffe0ff */
.L_x_446:
        /* <DEDUP_REMOVED lines=106> */
.L_x_442:
        /* <DEDUP_REMOVED lines=70> */
.L_x_443:
        /* <DEDUP_REMOVED lines=185> */
[----:B------:R-:W-:Y:S04]  /*4390*/  ISETP.NE.U32.AND P1, PT, R6, 0x1, PT ;  /* 0x000000010600780c */ /* 0x000fe80003f25070 */
[----:B------:R-:W-:Y:S02]  /*43a0*/  SEL R4, R4, 0x6000, !P1 ;  /* 0x0000600004047807 */ /* 0x000fe40004800000 */
[----:B------:R-:W-:Y:S03]  /*43b0*/  LEA R248, P0, R5, R248, 0x1 ;  /* 0x000000f805f87211 */ /* 0x000fe600078008ff */
[--C-:B------:R-:W-:Y:S01]  /*43c0*/  IMAD.IADD R237, R237, 0x1, R4.reuse ;  /* 0x00000001eded7824 */ /* 0x100fe200078e0204 */
[----:B------:R-:W-:Y:S01]  /*43d0*/  LEA.HI.X.SX32 R249, R5, R249, 0x1, P0 ;  /* 0x000000f905f97211 */ /* 0x000fe200000f0eff */
[----:B------:R-:W-:Y:S01]  /*43e0*/  IMAD.MOV.U32 R5, RZ, RZ, c[0x0][0x194] ;  /* 0x00006500ff057624 */ /* 0x000fe200078e00ff */
[----:B------:R-:W-:Y:S01]  /*43f0*/  LEA R6, P0, R7, R248, 0x6 ;  /* 0x000000f807067211 */ /* 0x000fe200078030ff */
[----:B------:R-:W-:Y:S02]  /*4400*/  IMAD.IADD R195, R195, 0x1, R4 ;  /* 0x00000001c3c37824 */ /* 0x000fe400078e0204 */
        /* <DEDUP_REMOVED lines=11> */
.L_x_444:
        /* <DEDUP_REMOVED lines=18> */
[----:B-1----:R-:W-:Y:S05]  /*45e0*/  LDSM.16.MT88.4 R4, [R197+0x20000] ;  /* 0x02000000c504783b */ /* 0x002fea0000004200 */
        /* <DEDUP_REMOVED lines=69> */
[----:B------:R-:W-:Y:S04]  /*4a40*/  IMAD.MOV.U32 R7, RZ, RZ, c[0x0][0x370] ;  /* 0x0000dc00ff077624 */ /* 0x000fe800078e00ff */
[----:B------:R-:W-:Y:S05]  /*4a50*/  IMAD.U32 R5, R7, -0x40, RZ ;  /* 0xffffffc007057824 */ /* 0x000fea00078e00ff */
[C---:B------:R-:W-:Y:S04]  /*4a60*/  LEA R246, P0, R5.reuse, R246, 0x1 ;  /* 0x000000f605f67211 */ /* 0x040fe800078008ff */
[----:B------:R-:W-:Y:S01]  /*4a70*/  LEA.HI.X.SX32 R247, R5, R247, 0x1, P0 ;  /* 0x000000f705f77211 */ /* 0x000fe200000f0eff */
[----:B------:R-:W-:Y:S01]  /*4a80*/  IMAD.MOV.U32 R5, RZ, RZ, c[0x0][0x374] ;  /* 0x0000dd00ff057624 */ /* 0x000fe200078e00ff */
        /* <DEDUP_REMOVED lines=12> */
.L_x_445:
        /* <DEDUP_REMOVED lines=11> */
[-C--:B-12---:R-:W-:Y:S03]  /*4c00*/  HMMA.16816.F32.BF16 R4, R148, R16.reuse, RZ ;  /* 0x000000109404723c */ /* 0x086fe600000418ff */
[----:B------:R-:W-:Y:S04]  /*4c10*/  LDSM.16.M88.4 R176, [R189+0x1000] ;  /* 0x00100000bdb0783b */ /* 0x000fe80000000200 */
[----:B------:R-:W-:Y:S01]  /*4c20*/  LDSM.16.MT88.4 R180, [R201+0x15000] ;  /* 0x01500000c9b4783b */ /* 0x000fe20000004200 */
[C---:B---3--:R-:W-:Y:S03]  /*4c30*/  HMMA.16816.F32.BF16 R8, R92.reuse, R16, RZ ;  /* 0x000000105c08723c */ /* 0x048fe600000418ff */
        /* <DEDUP_REMOVED lines=39> */
[C---:B------:R-:W-:Y:S01]  /*4eb0*/  IMAD.SHL.U32 R157, R250.reuse, 0x10, RZ ;  /* 0x00000010fa9d7824 */ /* 0x040fe200078e00ff */
        /* <DEDUP_REMOVED lines=20> */
[----:B------:R1:W5:Y:S02]  /*5000*/  @P3 LDG.E R236, [R154.64+-0xe0] ;  /* 0xffff20069aec3981 */ /* 0x000364000c1e1900 */
[C---:B------:R-:W-:Y:S01]  /*5010*/  IMAD R169, R250.reuse, 0x38, RZ ;  /* 0x00000038faa97824 */ /* 0x040fe200078e02ff */
[-C--:B------:R-:W-:Y:S01]  /*5020*/  HMMA.16816.F32.BF16 R92, R184, R170.reuse, R92 ;  /* 0x000000aab85c723c */ /* 0x080fe2000004185c */
[----:B------:R-:W-:Y:S04]  /*5030*/  RED.E.ADD.F32.FTZ.RN.STRONG.GPU [R244.64], R4 ;  /* 0x00000004f400798e */ /* 0x000fe8000c10e786 */
[----:B------:R2:W-:Y:S03]  /*5040*/  RED.E.ADD.F32.FTZ.RN.STRONG.GPU [R158.64], R5 ;  /* 0x000000059e00798e */ /* 0x0005e6000c10e786 */
[----:B------:R-:W-:Y:S01]  /*5050*/  HMMA.16816.F32.BF16 R96, R160, R170, R96 ;  /* 0x000000aaa060723c */ /* 0x000fe20000041860 */
[----:B------:R-:W-:Y:S06]  /*5060*/  RED.E.ADD.F32.FTZ.RN.STRONG.GPU [R166.64], R6 ;  /* 0x00000006a600798e */ /* 0x000fec000c10e786 */
[C---:B------:R-:W-:Y:S02]  /*5070*/  IMAD R161, R250.reuse, 0x18, RZ ;  /* 0x00000018faa17824 */ /* 0x040fe400078e02ff */
[C---:B------:R-:W-:Y:S03]  /*5080*/  IMAD.SHL.U32 R163, R250.reuse, 0x20, RZ ;  /* 0x00000020faa37824 */ /* 0x040fe600078e00ff */
[-C--:B------:R-:W-:Y:S02]  /*5090*/  LEA R164, P0, R161, R244.reuse, 0x2 ;  /* 0x000000f4a1a47211 */ /* 0x080fe400078010ff */
[-C--:B------:R-:W-:Y:S01]  /*50a0*/  LEA R162, P1, R163, R244.reuse, 0x2 ;  /* 0x000000f4a3a27211 */ /* 0x080fe200078210ff */
[C---:B-1----:R-:W-:Y:S01]  /*50b0*/  IMAD R155, R250.reuse, 0x28, RZ ;  /* 0x00000028fa9b7824 */ /* 0x042fe200078e02ff */
[-C--:B------:R-:W-:Y:S01]  /*50c0*/  LEA.HI.X.SX32 R165, R161, R245.reuse, 0x2, P0 ;  /* 0x000000f5a1a57211 */ /* 0x080fe200000f16ff */
[----:B------:R-:W-:Y:S01]  /*50d0*/  IMAD R161, R250, 0x30, RZ ;  /* 0x00000030faa17824 */ /* 0x000fe200078e02ff */
[-C--:B------:R-:W-:Y:S02]  /*50e0*/  LEA.HI.X.SX32 R163, R163, R245.reuse, 0x2, P1 ;  /* 0x000000f5a3a37211 */ /* 0x080fe400008f16ff */
        /* <DEDUP_REMOVED lines=382> */
.L_x_447:
[----:B---3--:R-:W-:-:S05]  /*68d0*/  @P0 IADD3 R52, R240, R241, RZ ;  /* 0x000000f1f0340210 */ /* 0x008fca0007ffe0ff */
        /* <DEDUP_REMOVED lines=12> */
.L_x_448:
[----:B------:R-:W-:Y:S01]  /*69a0*/  BAR.SYNC.DEFER_BLOCKING 0x0 ;  /* 0x0000000000007b1d */ /* 0x000fe20000010000 */
[----:B------:R-:W-:Y:S01]  /*69b0*/  MOV R58, R210 ;  /* 0x000000d2003a7202 */ /* 0x000fe20000000f00 */
[----:B------:R-:W-:Y:S01]  /*69c0*/  IMAD R238, R214, -0x40, R238 ;  /* 0xffffffc0d6ee7824 */ /* 0x000fe200078e02ee */
[----:B------:R-:W-:Y:S01]  /*69d0*/  MOV R59, R211 ;  /* 0x000000d3003b7202 */ /* 0x000fe20000000f00 */
[----:B------:R-:W-:Y:S02]  /*69e0*/  IMAD R44, R223, c[0x0][0x3a0], RZ ;  /* 0x0000e800df2c7a24 */ /* 0x000fe400078e02ff */
[----:B------:R-:W-:Y:S01]  /*69f0*/  BSSY B0, `(.L_x_449) ;  /* 0x0000022000007945 */ /* 0x000fe20003800000 */
[----:B------:R-:W-:Y:S01]  /*6a00*/  ISETP.GE.AND P2, PT, R209, R238, PT ;  /* 0x000000eed100720c */ /* 0x000fe20003f46270 */
[----:B------:R-:W-:-:S04]  /*6a10*/  IMAD.WIDE.U32 R46, R225, c[0x0][0x3a0], R58 ;  /* 0x0000e800e12e7a25 */ /* 0x000fc800078e003a */
[----:B------:R-:W-:Y:S01]  /*6a20*/  IMAD R41, R225, c[0x0][0x3a4], R44 ;  /* 0x0000e900e1297a24 */ /* 0x000fe200078e022c */
[----:B------:R-:W-:-:S04]  /*6a30*/  IADD3 R60, P0, R42, R46, RZ ;  /* 0x0000002e2a3c7210 */ /* 0x000fc80007f1e0ff */
[----:B------:R-:W-:Y:S01]  /*6a40*/  IADD3.X R61, R40, R47, R41, P0, !PT ;  /* 0x0000002f283d7210 */ /* 0x000fe200007fe429 */
[----:B------:R-:W-:-:S04]  /*6a50*/  IMAD R40, R232, c[0x0][0x3b8], RZ ;  /* 0x0000ee00e8287a24 */ /* 0x000fc800078e02ff */
[C---:B------:R-:W-:Y:S01]  /*6a60*/  IMAD R55, R233.reuse, c[0x0][0x3bc], R40 ;  /* 0x0000ef00e9377a24 */ /* 0x040fe200078e0228 */
[----:B------:R1:W2:Y:S01]  /*6a70*/  LDS.128 R36, [R215+0x13000] ;  /* 0x01300000d7247984 */ /* 0x0002a20000000c00 */
[----:B------:R-:W-:-:S03]  /*6a80*/  IMAD.WIDE.U32 R60, R233, c[0x0][0x3b8], R60 ;  /* 0x0000ee00e93c7a25 */ /* 0x000fc600078e003c */
[----:B------:R1:W3:Y:S02]  /*6a90*/  LDS.128 R32, [R215+0x15000] ;  /* 0x01500000d7207984 */ /* 0x0002e40000000c00 */
[----:B------:R-:W-:Y:S02]  /*6aa0*/  IADD3 R55, R55, R61, RZ ;  /* 0x0000003d37377210 */ /* 0x000fe40007ffe0ff */
[----:B------:R1:W4:Y:S04]  /*6ab0*/  LDS.128 R28, [R215+0x17000] ;  /* 0x01700000d71c7984 */ /* 0x0003280000000c00 */
[----:B------:R1:W1:Y:S04]  /*6ac0*/  LDS.128 R24, [R215+0x18000] ;  /* 0x01800000d7187984 */ /* 0x0002680000000c00 */
[----:B------:R1:W1:Y:S04]  /*6ad0*/  LDS.128 R20, [R215+0x19000] ;  /* 0x01900000d7147984 */ /* 0x0002680000000c00 */
[----:B------:R1:W1:Y:S04]  /*6ae0*/  LDS.128 R16, [R215+0x1a000] ;  /* 0x01a00000d7107984 */ /* 0x0002680000000c00 */
        /* <DEDUP_REMOVED lines=18> */
.L_x_450:
[----:B------:R-:W-:Y:S05]  /*6c10*/  BSYNC B0 ;  /* 0x0000000000007941 */ /* 0x000fea0003800000 */
.L_x_449:
[----:B----4-:R-:W-:Y:S01]  /*6c20*/  IADD3 R41, R209, 0x20, RZ ;  /* 0x00000020d1297810 */ /* 0x010fe20007ffe0ff */
[----:B------:R-:W-:Y:S03]  /*6c30*/  BSSY B0, `(.L_x_451) ;  /* 0x0000010000007945 */ /* 0x000fe60003800000 */
[----:B------:R-:W-:-:S13]  /*6c40*/  ISETP.GE.AND P1, PT, R41, R238, PT ;  /* 0x000000ee2900720c */ /* 0x000fda0003f26270 */
[----:B------:R-:W-:Y:S05]  /*6c50*/  @P1 BRA `(.L_x_452) ;  /* 0x000000d000001947 */ /* 0x000fea0003800000 */
[----:B------:R-:W-:Y:S01]  /*6c60*/  IADD3 R41, P0, R209, 0x20, RZ ;  /* 0x00000020d1297810 */ /* 0x000fe20007f1e0ff */
[----:B------:R-:W-:Y:S01]  /*6c70*/  IMAD.MOV.U32 R42, RZ, RZ, R60 ;  /* 0x000000ffff2a7224 */ /* 0x000fe200078e003c */
[----:B------:R-:W-:-:S03]  /*6c80*/  MOV R43, R55 ;  /* 0x00000037002b7202 */ /* 0x000fc60000000f00 */
[----:B------:R-:W-:Y:S02]  /*6c90*/  IMAD.X R40, RZ, RZ, R212, P0 ;  /* 0x000000ffff287224 */ /* 0x000fe400000e06d4 */
[----:B------:R-:W-:-:S04]  /*6ca0*/  IMAD.WIDE.U32 R42, R41, c[0x0][0x3a0], R42 ;  /* 0x0000e800292a7a25 */ /* 0x000fc800078e002a */
[----:B------:R-:W-:Y:S01]  /*6cb0*/  IMAD R40, R40, c[0x0][0x3a0], RZ ;  /* 0x0000e80028287a24 */ /* 0x000fe200078e02ff */
[----:B------:R-:W-:-:S03]  /*6cc0*/  LEA R44, P0, R42, c[0x0][0x340], 0x1 ;  /* 0x0000d0002a2c7a11 */ /* 0x000fc600078008ff */
[----:B------:R-:W-:-:S05]  /*6cd0*/  IMAD R40, R41, c[0x0][0x3a4], R40 ;  /* 0x0000e90029287a24 */ /* 0x000fca00078e0228 */
[----:B------:R-:W-:-:S04]  /*6ce0*/  IADD3 R40, R40, R43, RZ ;  /* 0x0000002b28287210 */ /* 0x000fc80007ffe0ff */
[----:B------:R-:W-:-:S05]  /*6cf0*/  LEA.HI.X R45, R42, c[0x0][0x344], R40, 0x1, P0 ;  /* 0x0000d1002a2d7a11 */ /* 0x000fca00000f0c28 */
[----:B--2---:R2:W-:Y:S04]  /*6d00*/  STG.E.128 [R44.64], R36 ;  /* 0x000000242c007986 */ /* 0x0045e8000c101d06 */
[----:B---3--:R2:W-:Y:S04]  /*6d10*/  STG.E.128 [R44.64+0x80], R32 ;  /* 0x000080202c007986 */ /* 0x0085e8000c101d06 */
[----:B------:R2:W-:Y:S02]  /*6d20*/  STG.E.128 [R44.64+0x100], R28 ;  /* 0x0001001c2c007986 */ /* 0x0005e4000c101d06 */
.L_x_452:
[----:B------:R-:W-:Y:S05]  /*6d30*/  BSYNC B0 ;  /* 0x0000000000007941 */ /* 0x000fea0003800000 */
.L_x_451:
[----:B------:R-:W-:Y:S01]  /*6d40*/  IMAD.WIDE.U32 R58, R225, c[0x0][0x3a8], R58 ;  /* 0x0000ea00e13a7a25 */ /* 0x000fe200078e003a */
[----:B------:R-:W-:Y:S03]  /*6d50*/  BSSY B0, `(.L_x_453) ;  /* 0x0000015000007945 */ /* 0x000fe60003800000 */
[----:B--2---:R-:W-:Y:S01]  /*6d60*/  IMAD R28, R223, c[0x0][0x3a8], RZ ;  /* 0x0000ea00df1c7a24 */ /* 0x004fe200078e02ff */
        /* <DEDUP_REMOVED lines=8> */
[----:B---3--:R-:W-:Y:S01]  /*6df0*/  MOV R32, R30 ;  /* 0x0000001e00207202 */ /* 0x008fe20000000f00 */
[----:B------:R-:W-:Y:S01]  /*6e00*/  IMAD R28, R212, c[0x0][0x3a8], RZ ;  /* 0x0000ea00d41c7a24 */ /* 0x000fe200078e02ff */
[----:B------:R-:W-:-:S03]  /*6e10*/  MOV R33, R29 ;  /* 0x0000001d00217202 */ /* 0x000fc60000000f00 */
[C---:B------:R-:W-:Y:S02]  /*6e20*/  IMAD R28, R209.reuse, c[0x0][0x3ac], R28 ;  /* 0x0000eb00d11c7a24 */ /* 0x040fe400078e021c */
[----:B------:R-:W-:-:S05]  /*6e30*/  IMAD.WIDE.U32 R32, R209, c[0x0][0x3a8], R32 ;  /* 0x0000ea00d1207a25 */ /* 0x000fca00078e0020 */
[----:B------:R-:W-:Y:S02]  /*6e40*/  IADD3 R28, R28, R33, RZ ;  /* 0x000000211c1c7210 */ /* 0x000fe40007ffe0ff */
[----:B------:R-:W-:-:S04]  /*6e50*/  LEA R34, P0, R32, c[0x0][0x348], 0x1 ;  /* 0x0000d20020227a11 */ /* 0x000fc800078008ff */
[----:B------:R-:W-:-:S05]  /*6e60*/  LEA.HI.X R35, R32, c[0x0][0x34c], R28, 0x1, P0 ;  /* 0x0000d30020237a11 */ /* 0x000fca00000f0c1c */
[----:B-1----:R1:W-:Y:S04]  /*6e70*/  STG.E.128 [R34.64], R24 ;  /* 0x0000001822007986 */ /* 0x0023e8000c101d06 */
[----:B------:R1:W-:Y:S04]  /*6e80*/  STG.E.128 [R34.64+0x80], R16 ;  /* 0x0000801022007986 */ /* 0x0003e8000c101d06 */
[----:B------:R1:W-:Y:S02]  /*6e90*/  STG.E.128 [R34.64+0x100], R8 ;  /* 0x0001000822007986 */ /* 0x0003e4000c101d06 */
.L_x_454:
[----:B------:R-:W-:Y:S05]  /*6ea0*/  BSYNC B0 ;  /* 0x0000000000007941 */ /* 0x000fea0003800000 */
.L_x_453:
[----:B------:R-:W-:Y:S05]  /*6eb0*/  @P1 BRA `(.L_x_441) ;  /* 0x000000c000001947 */ /* 0x000fea0003800000 */
[----:B-1----:R-:W-:Y:S02]  /*6ec0*/  IADD3 R9, P0, R209, 0x20, RZ ;  /* 0x00000020d1097810 */ /* 0x002fe40007f1e0ff */
        /* <DEDUP_REMOVED lines=8> */
[----:B------:R1:W-:Y:S04]  /*6f50*/  STG.E.128 [R16.64], R20 ;  /* 0x0000001410007986 */ /* 0x0003e8000c101d06 */
[----:B------:R1:W-:Y:S04]  /*6f60*/  STG.E.128 [R16.64+0x80], R12 ;  /* 0x0000800c10007986 */ /* 0x0003e8000c101d06 */
[----:B------:R1:W-:Y:S02]  /*6f70*/  STG.E.128 [R16.64+0x100], R4 ;  /* 0x0001000410007986 */ /* 0x0003e4000c101d06 */
.L_x_441:
[----:B------:R-:W-:Y:S05]  /*6f80*/  BSYNC B1 ;  /* 0x0000000000017941 */ /* 0x000fea0003800000 */
.L_x_427:
[----:B------:R-:W-:-:S04]  /*6f90*/  IADD3 R214, R214, c[0x0][0xc], RZ ;  /* 0x00000300d6d67a10 */ /* 0x000fc80007ffe0ff */
[----:B------:R-:W-:-:S13]  /*6fa0*/  ISETP.GE.AND P0, PT, R214, UR4, PT ;  /* 0x00000004d6007c0c */ /* 0x000fda000bf06270 */
[----:B------:R-:W-:Y:S01]  /*6fb0*/  @P0 CALL.REL.NOINC `(.L_x_455) ;  /* 0x0000001000000944 */ /* 0x000fe20003c00000 */
[----:B------:R-:W-:Y:S05]  /*6fc0*/  BRA `(.L_x_456) ;  /* 0xffff98c000007947 */ /* 0x000fea000383ffff */
.L_x_455:
[----:B------:R-:W-:Y:S05]  /*6fd0*/  EXIT ;  /* 0x000000000000794d */ /* 0x000fea0003800000 */
.L_x_457:
        /* <DEDUP_REMOVED lines=10> */
.L_x_1588:


//--------------------- .text._ZN5flash44flash_bwd_dq_dk_dv_loop_seqk_parallel_kernelI23Flash_bwd_kernel_traitsILi192ELi64ELi64ELi8ELi4ELi2ELi2ELb0ELb0EN7cutlass10bfloat16_tE19Flash_kernel_traitsILi192ELi64ELi64ELi8ES3_EELb0ELb0ELb1ELb1ELb0ELb0ELb0EEEvNS_16Flash_bwd_paramsE --------------------------
	.section	.text._ZN5flash44flash_bwd_dq_dk_dv_loop_seqk_parallel_kernelI23Flash_bwd_kernel_traitsILi192ELi64ELi64ELi8ELi4ELi2ELi2ELb0ELb0EN7cutlass10bfloat16_tE19Flash_kernel_traitsILi192ELi64ELi64ELi8ES3_EELb0ELb0ELb1ELb1ELb0ELb0ELb0EEEvNS_16Flash_bwd_paramsE,"ax",@progbits
	.sectioninfo	@"SHI_REGISTERS=255"
	.align	128
        .global         _ZN5flash44flash_bwd_dq_dk_dv_loop_seqk_parallel_kernelI23Flash_bwd_kernel_traitsILi192ELi64ELi64ELi8ELi4ELi2ELi2ELb0ELb0EN7cutlass10bfloat16_tE19Flash_kernel_traitsILi192ELi64ELi64ELi8ES3_EELb0ELb0ELb1ELb1ELb0ELb0ELb0EEEvNS_16Flash_bwd_paramsE
        .type           _ZN5flash44flash_bwd_dq_dk_dv_loop_seqk_parallel_kernelI23Flash_bwd_kernel_traitsILi192ELi64ELi64ELi8ELi4ELi2ELi2ELb0ELb0EN7cutlass10bfloat16_tE19Flash_kernel_traitsILi192ELi64ELi64ELi8ES3_EELb0ELb0ELb1ELb1ELb0ELb0ELb0EEEvNS_16Flash_bwd_paramsE,@function
        .size           _ZN5flash44flash_bwd_dq_dk_dv_loop_seqk_parallel_kernelI23Flash_bwd_kernel_traitsILi192ELi64ELi64ELi8ELi4ELi2ELi2ELb0ELb0EN7cutlass10bfloat16_tE19Flash_kernel_traitsILi192ELi64ELi64ELi8ES3_EELb0ELb0ELb1ELb1ELb0ELb0ELb0EEEvNS_16Flash_bwd_paramsE,(.L_x_1589 - _ZN5flash44flash_bwd_dq_dk_dv_loop_seqk_parallel_kernelI23Flash_bwd_kernel_traitsILi192ELi64ELi64ELi8ELi4ELi2ELi2ELb0ELb0EN7cutlass10bfloat16_tE19Flash_kernel_traitsILi192ELi64ELi64ELi8ES3_EELb0ELb0ELb1ELb1ELb0ELb0ELb0EEEvNS_16Flash_bwd_paramsE)
        .other          _ZN5flash44flash_bwd_dq_dk_dv_loop_seqk_parallel_kernelI23Flash_bwd_kernel_traitsILi192ELi64ELi64ELi8ELi4ELi2ELi2ELb0ELb0EN7cutlass10bfloat16_tE19Flash_kernel_traitsILi192ELi64ELi64ELi8ES3_EELb0ELb0ELb1ELb1ELb0ELb0ELb0EEEvNS_16Flash_bwd_paramsE,@"STO_CUDA_ENTRY STV_DEFAULT"
_ZN5flash44flash_bwd_dq_dk_dv_loop_seqk_parallel_kernelI23Flash_bwd_kernel_traitsILi192ELi64ELi64ELi8ELi4ELi2ELi2ELb0ELb0EN7cutlass10bfloat16_tE19Flash_kernel_traitsILi192ELi64ELi64ELi8ES3_EELb0ELb0ELb1ELb1ELb0ELb0ELb0EEEvNS_16Flash_bwd_paramsE:
.text._ZN5flash44flash_bwd_dq_dk_dv_loop_seqk_parallel_kernelI23Flash_bwd_kernel_traitsILi192ELi64ELi64ELi8ELi4ELi2ELi2ELb0ELb0EN7cutlass10bfloat16_tE19Flash_kernel_traitsILi192ELi64ELi64ELi8ES3_EELb0ELb0ELb1ELb1ELb0ELb0ELb0EEEvNS_16Flash_bwd_paramsE:
        /* <DEDUP_REMOVED lines=12> */
[----:B------:R-:W-:Y:S01]  /*00c0*/  IMAD.MOV.U32 R224, RZ, RZ, -0x10 ;  /* 0xfffffff0ffe07424 */ /* 0x000fe200078e00ff */
[----:B------:R-:W2:Y:S04]  /*00d0*/  S2R R210, SR_CTAID.Y ;  /* 0x0000000000d27919 */ /* 0x000ea80000002600 */
[----:B------:R-:W3:Y:S01]  /*00e0*/  S2R R244, SR_CTAID.Z ;  /* 0x0000000000f47919 */ /* 0x000ee20000002700 */
[----:B-1----:R-:W-:Y:S01]  /*00f0*/  SHF.R.S32.HI R10, RZ, 0x1f, R6 ;  /* 0x0000001fff0a7819 */ /* 0x002fe20000011406 */
[----:B------:R-:W-:-:S03]  /*0100*/  IMAD.SHL.U32 R201, R6, 0x2, RZ ;  /* 0x0000000206c97824 */ /* 0x000fc600078e00ff */
[CC--:B------:R-:W-:Y:S02]  /*0110*/  LEA.HI R16, R10.reuse, R6.reuse, RZ, 0x3 ;  /* 0x000000060a107211 */ /* 0x0c0fe400078f18ff */
[CC--:B------:R-:W-:Y:S02]  /*0120*/  LEA.HI R8, R10.reuse, R6.reuse, RZ, 0x2 ;  /* 0x000000060a087211 */ /* 0x0c0fe400078f10ff */
[----:B------:R-:W-:Y:S02]  /*0130*/  LEA.HI R15, R10, R6, RZ, 0x4 ;  /* 0x000000060a0f7211 */ /* 0x000fe400078f20ff */
[----:B------:R-:W-:Y:S02]  /*0140*/  LOP3.LUT R3, R16, 0xfffffff8, RZ, 0xc0, !PT ;  /* 0xfffffff810037812 */ /* 0x000fe400078ec0ff */
[----:B------:R-:W-:Y:S02]  /*0150*/  SHF.R.S32.HI R207, RZ, 0x3, R16 ;  /* 0x00000003ffcf7819 */ /* 0x000fe40000011410 */
[--C-:B------:R-:W-:Y:S01]  /*0160*/  SHF.R.S32.HI R7, RZ, 0x2, R8.reuse ;  /* 0x00000002ff077819 */ /* 0x100fe20000011408 */
[----:B------:R-:W-:Y:S01]  /*0170*/  IMAD.IADD R3, R6, 0x1, -R3 ;  /* 0x0000000106037824 */ /* 0x000fe200078e0a03 */
[----:B------:R-:W-:Y:S01]  /*0180*/  SHF.R.S32.HI R5, RZ, 0x1f, R8 ;  /* 0x0000001fff057819 */ /* 0x000fe20000011408 */
[----:B------:R-:W-:Y:S01]  /*0190*/  IMAD.SHL.U32 R206, R207, 0x40, RZ ;  /* 0x00000040cfce7824 */ /* 0x000fe200078e00ff */
[----:B------:R-:W-:Y:S01]  /*01a0*/  SHF.R.S32.HI R0, RZ, 0x4, R15 ;  /* 0x00000004ff007819 */ /* 0x000fe2000001140f */
[----:B------:R-:W-:Y:S01]  /*01b0*/  IMAD.SHL.U32 R208, R3, 0x8, RZ ;  /* 0x0000000803d07824 */ /* 0x000fe200078e00ff */
[----:B------:R-:W-:Y:S01]  /*01c0*/  LEA.HI R5, R5, R7, RZ, 0x3 ;  /* 0x0000000705057211 */ /* 0x000fe200078f18ff */
[----:B------:R-:W-:Y:S01]  /*01d0*/  IMAD.SHL.U32 R11, R3, 0x40, RZ ;  /* 0x00000040030b7824 */ /* 0x000fe200078e00ff */
[----:B------:R-:W-:-:S02]  /*01e0*/  LEA.HI R2, R15, R0, RZ, 0x1 ;  /* 0x000000000f027211 */ /* 0x000fc400078f08ff */
[----:B------:R-:W-:Y:S02]  /*01f0*/  LOP3.LUT R5, R5, 0xfffffff8, RZ, 0xc0, !PT ;  /* 0xfffffff805057812 */ /* 0x000fe400078ec0ff */
[-C--:B------:R-:W-:Y:S02]  /*0200*/  LEA.HI R9, R10, R6.reuse, RZ, 0x5 ;  /* 0x000000060a097211 */ /* 0x080fe400078f28ff */
[----:B------:R-:W-:Y:S01]  /*0210*/  LOP3.LUT R206, R206, 0x1c0, RZ, 0xc0, !PT ;  /* 0x000001c0cece7812 */ /* 0x000fe200078ec0ff */
[----:B------:R-:W-:Y:S01]  /*0220*/  IMAD.IADD R5, R7, 0x1, -R5 ;  /* 0x0000000107057824 */ /* 0x000fe200078e0a05 */
[----:B------:R-:W-:Y:S02]  /*0230*/  LOP3.LUT R2, R2, 0xfffffffe, RZ, 0xc0, !PT ;  /* 0xfffffffe02027812 */ /* 0x000fe400078ec0ff */
[----:B------:R-:W-:Y:S02]  /*0240*/  LOP3.LUT R15, R15, 0xfffffff0, RZ, 0xc0, !PT ;  /* 0xfffffff00f0f7812 */ /* 0x000fe400078ec0ff */
[----:B------:R-:W-:Y:S01]  /*0250*/  SHF.R.S32.HI R205, RZ, 0x5, R9 ;  /* 0x00000005ffcd7819 */ /* 0x000fe20000011409 */
[----:B------:R-:W-:Y:S01]  /*0260*/  IMAD.IADD R2, R0, 0x1, -R2 ;  /* 0x0000000100027824 */ /* 0x000fe200078e0a02 */
[----:B------:R-:W-:Y:S01]  /*0270*/  LOP3.LUT R4, R206, 0x38, R208, 0xf8, !PT ;  /* 0x00000038ce047812 */ /* 0x000fe200078ef8d0 */
[----:B------:R-:W-:Y:S01]  /*0280*/  IMAD.IADD R15, R6, 0x1, -R15 ;  /* 0x00000001060f7824 */ /* 0x000fe200078e0a0f */
[-C--:B------:R-:W-:Y:S01]  /*0290*/  LEA.HI R7, R10, R6.reuse, RZ, 0x7 ;  /* 0x000000060a077211 */ /* 0x080fe200078f38ff */
[C---:B------:R-:W-:Y:S01]  /*02a0*/  IMAD.SHL.U32 R12, R2.reuse, 0x200, RZ ;  /* 0x00000200020c7824 */ /* 0x040fe200078e00ff */
[----:B------:R-:W-:Y:S01]  /*02b0*/  SHF.R.U32.HI R206, RZ, 0x3, R206 ;  /* 0x00000003ffce7819 */ /* 0x000fe200000116ce */
[----:B------:R-:W-:Y:S01]  /*02c0*/  IMAD.SHL.U32 R199, R2, 0x20, RZ ;  /* 0x0000002002c77824 */ /* 0x000fe200078e00ff */
[----:B------:R-:W-:-:S02]  /*02d0*/  LEA.HI R10, R10, R6, RZ, 0x6 ;  /* 0x000000060a0a7211 */ /* 0x000fc400078f30ff */
[C---:B------:R-:W-:Y:S02]  /*02e0*/  LEA.HI R0, R9.reuse, R205, RZ, 0x1 ;  /* 0x000000cd09007211 */ /* 0x040fe400078f08ff */
[----:B------:R-:W-:Y:S02]  /*02f0*/  LOP3.LUT R204, R9, 0xffffffe0, RZ, 0xc0, !PT ;  /* 0xffffffe009cc7812 */ /* 0x000fe400078ec0ff */
[----:B------:R-:W-:Y:S02]  /*0300*/  SHF.R.S32.HI R200, RZ, 0x1f, R9 ;  /* 0x0000001fffc87819 */ /* 0x000fe40000011409 */
[----:B------:R-:W-:Y:S01]  /*0310*/  LOP3.LUT R206, R4, R206, RZ, 0x3c, !PT ;  /* 0x000000ce04ce7212 */ /* 0x000fe200078e3cff */
[----:B------:R-:W-:Y:S01]  /*0320*/  IMAD.IADD R204, R6, 0x1, -R204 ;  /* 0x0000000106cc7824 */ /* 0x000fe200078e0acc */
[----:B------:R-:W-:Y:S02]  /*0330*/  SHF.R.S32.HI R9, RZ, 0x6, R10 ;  /* 0x00000006ff097819 */ /* 0x000fe4000001140a */
[----:B------:R-:W-:-:S02]  /*0340*/  SHF.R.S32.HI R4, RZ, 0x1f, R15 ;  /* 0x0000001fff047819 */ /* 0x000fc4000001140f */
[----:B------:R-:W-:Y:S01]  /*0350*/  SHF.R.S32.HI R7, RZ, 0x7, R7 ;  /* 0x00000007ff077819 */ /* 0x000fe20000011407 */
[C---:B------:R-:W-:Y:S01]  /*0360*/  IMAD R206, R9.reuse, 0x200, R206 ;  /* 0x0000020009ce7824 */ /* 0x040fe200078e02ce */
[----:B------:R-:W-:Y:S01]  /*0370*/  LEA.HI R4, R4, R15, RZ, 0x3 ;  /* 0x0000000f04047211 */ /* 0x000fe200078f18ff */
[----:B------:R-:W-:Y:S01]  /*0380*/  IMAD.SHL.U32 R216, R9, 0x8, RZ ;  /* 0x0000000809d87824 */ /* 0x000fe200078e00ff */
[C---:B------:R-:W-:Y:S01]  /*0390*/  LOP3.LUT R13, R5.reuse, 0x1, RZ, 0xc0, !PT ;  /* 0x00000001050d7812 */ /* 0x040fe200078ec0ff */
[----:B------:R-:W-:Y:S01]  /*03a0*/  IMAD.SHL.U32 R9, R5, 0x40, RZ ;  /* 0x0000004005097824 */ /* 0x000fe200078e00ff */
[----:B------:R-:W-:Y:S01]  /*03b0*/  LOP3.LUT R8, R8, 0x7ffffffc, RZ, 0xc0, !PT ;  /* 0x7ffffffc08087812 */ /* 0x000fe200078ec0ff */
[C---:B------:R-:W-:Y:S01]  /*03c0*/  IMAD R14, R7.reuse, 0x800, R12 ;  /* 0x00000800070e7824 */ /* 0x040fe200078e020c */
[----:B------:R-:W-:Y:S01]  /*03d0*/  LEA.HI R200, R200, R205, RZ, 0x2 ;  /* 0x000000cdc8c87211 */ /* 0x000fe200078f10ff */
[----:B------:R-:W-:Y:S01]  /*03e0*/  IMAD.SHL.U32 R7, R7, 0x20, RZ ;  /* 0x0000002007077824 */ /* 0x000fe200078e00ff */
[----:B------:R-:W-:Y:S01]  /*03f0*/  LOP3.LUT R9, R9, 0x1c0, RZ, 0xc0, !PT ;  /* 0x000001c009097812 */ /* 0x000fe200078ec0ff */
[----:B------:R-:W-:Y:S01]  /*0400*/  IMAD.IADD R8, R6, 0x1, -R8 ;  /* 0x0000000106087824 */ /* 0x000fe200078e0a08 */
[C---:B------:R-:W-:Y:S01]  /*0410*/  LOP3.LUT P4, RZ, R3.reuse, 0x4, RZ, 0xc0, !PT ;  /* 0x0000000403ff7812 */ /* 0x040fe2000788c0ff */
[----:B------:R-:W-:Y:S01]  /*0420*/  IMAD.SHL.U32 R213, R206, 0x2, RZ ;  /* 0x00000002ced57824 */ /* 0x000fe200078e00ff */
[----:B------:R-:W-:-:S02]  /*0430*/  LOP3.LUT P3, RZ, R3, 0x2, RZ, 0xc0, !PT ;  /* 0x0000000203ff7812 */ /* 0x000fc4000786c0ff */
[----:B------:R-:W-:Y:S02]  /*0440*/  LOP3.LUT R203, R4, 0xfffffff8, RZ, 0xc0, !PT ;  /* 0xfffffff804cb7812 */ /* 0x000fe400078ec0ff */
[----:B------:R-:W-:Y:S02]  /*0450*/  ISETP.NE.U32.AND P0, PT, R13, 0x1, PT ;  /* 0x000000010d00780c */ /* 0x000fe40003f05070 */
[----:B------:R-:W-:Y:S01]  /*0460*/  LOP3.LUT R200, R200, 0xfffffffc, RZ, 0xc0, !PT ;  /* 0xfffffffcc8c87812 */ /* 0x000fe200078ec0ff */
[----:B------:R-:W-:Y:S01]  /*0470*/  IMAD.IADD R203, R15, 0x1, -R203 ;  /* 0x000000010fcb7824 */ /* 0x000fe200078e0acb */
[----:B------:R-:W-:Y:S02]  /*0480*/  LOP3.LUT R0, R0, 0xfffffffe, RZ, 0xc0, !PT ;  /* 0xfffffffe00007812 */ /* 0x000fe400078ec0ff */
[----:B------:R-:W-:Y:S01]  /*0490*/  LOP3.LUT R201, R7, 0x6, R201, 0xf8, !PT ;  /* 0x0000000607c97812 */ /* 0x000fe200078ef8c9 */
[----:B------:R-:W-:Y:S01]  /*04a0*/  IMAD.IADD R200, R205, 0x1, -R200 ;  /* 0x00000001cdc87824 */ /* 0x000fe200078e0ac8 */
[----:B------:R-:W-:Y:S01]  /*04b0*/  LOP3.LUT R215, R9, 0x20, R7, 0xf8, !PT ;  /* 0x0000002009d77812 */ /* 0x000fe200078ef807 */
[----:B------:R-:W-:Y:S01]  /*04c0*/  IMAD.IADD R3, R205, 0x1, -R0 ;  /* 0x00000001cd037824 */ /* 0x000fe200078e0a00 */
[----:B------:R-:W-:Y:S01]  /*04d0*/  R2P PR, R5, 0x6 ;  /* 0x0000000605007804 */ /* 0x000fe20000000000 */
[----:B------:R-:W-:Y:S01]  /*04e0*/  IMAD.SHL.U32 R5, R8, 0x2, RZ ;  /* 0x0000000208057824 */ /* 0x000fe200078e00ff */
[----:B------:R-:W-:Y:S01]  /*04f0*/  SHF.R.U32.HI R7, RZ, 0x3, R9 ;  /* 0x00000003ff077819 */ /* 0x000fe20000011609 */
[----:B------:R-:W-:Y:S01]  /*0500*/  IMAD.SHL.U32 R6, R203, 0x40, RZ ;  /* 0x00000040cb067824 */ /* 0x000fe200078e00ff */
[----:B------:R-:W-:Y:S01]  /*0510*/  LOP3.LUT R216, R216, 0x18, RZ, 0xc0, !PT ;  /* 0x00000018d8d87812 */ /* 0x000fe200078ec0ff */
[----:B------:R-:W-:Y:S01]  /*0520*/  IMAD R8, R200, 0x400, R5 ;  /* 0x00000400c8087824 */ /* 0x000fe200078e0205 */
[----:B------:R-:W-:Y:S01]  /*0530*/  LOP3.LUT R215, R215, R7, RZ, 0x3c, !PT ;  /* 0x00000007d7d77212 */ /* 0x000fe200078e3cff */
[C---:B------:R-:W-:Y:S01]  /*0540*/  IMAD.SHL.U32 R0, R3.reuse, 0x10, RZ ;  /* 0x0000001003007824 */ /* 0x040fe200078e00ff */
[----:B------:R-:W-:Y:S01]  /*0550*/  LOP3.LUT R199, R216, 0x20, R199, 0xf8, !PT ;  /* 0x00000020d8c77812 */ /* 0x000fe200078ef8c7 */
[----:B------:R-:W-:Y:S01]  /*0560*/  IMAD R5, R3, 0x400, R5 ;  /* 0x0000040003057824 */ /* 0x000fe200078e0205 */
[----:B------:R-:W-:Y:S01]  /*0570*/  LOP3.LUT R216, R7, R9, R216, 0x1e, !PT ;  /* 0x0000000907d87212 */ /* 0x000fe200078e1ed8 */
[----:B------:R-:W-:Y:S01]  /*0580*/  IMAD.IADD R215, R8, 0x1, R215 ;  /* 0x0000000108d77824 */ /* 0x000fe200078e02d7 */
[----:B------:R-:W-:Y:S01]  /*0590*/  SHF.R.S32.HI R7, RZ, 0x1f, R204 ;  /* 0x0000001fff077819 */ /* 0x000fe200000114cc */
[----:B------:R-:W-:Y:S01]  /*05a0*/  IMAD.SHL.U32 R8, R2, 0x8, RZ ;  /* 0x0000000802087824 */ /* 0x000fe200078e00ff */
[----:B------:R-:W-:Y:S01]  /*05b0*/  LOP3.LUT R11, R11, 0x1c0, RZ, 0xc0, !PT ;  /* 0x000001c00b0b7812 */ /* 0x000fe200078ec0ff */
[----:B------:R-:W-:Y:S01]  /*05c0*/  IMAD.SHL.U32 R215, R215, 0x2, RZ ;  /* 0x00000002d7d77824 */ /* 0x000fe200078e00ff */
[----:B------:R-:W-:Y:S01]  /*05d0*/  LOP3.LUT R6, R6, 0x1c0, RZ, 0xc0, !PT ;  /* 0x000001c006067812 */ /* 0x000fe200078ec0ff */
[----:B------:R-:W-:Y:S01]  /*05e0*/  IMAD.IADD R216, R5, 0x1, R216 ;  /* 0x0000000105d87824 */ /* 0x000fe200078e02d8 */
[----:B------:R-:W-:Y:S01]  /*05f0*/  LEA.HI R2, R7, R204, RZ, 0x2 ;  /* 0x000000cc07027211 */ /* 0x000fe200078f10ff */
[----:B------:R-:W-:Y:S01]  /*0600*/  IMAD.SHL.U32 R7, R4, 0x40, RZ ;  /* 0x0000004004077824 */ /* 0x000fe200078e00ff */
[----:B------:R-:W-:-:S02]  /*0610*/  LOP3.LUT R198, R11, 0x8, R16, 0xf8, !PT ;  /* 0x000000080bc67812 */ /* 0x000fc400078ef810 */
[----:B------:R-:W-:Y:S02]  /*0620*/  LOP3.LUT R0, R11, 0x10, R0, 0xf8, !PT ;  /* 0x000000100b007812 */ /* 0x000fe400078ef800 */
[----:B------:R-:W-:Y:S02]  /*0630*/  SHF.R.U32.HI R11, RZ, 0x3, R11 ;  /* 0x00000003ff0b7819 */ /* 0x000fe4000001160b */
[----:B------:R-:W-:Y:S02]  /*0640*/  SHF.R.U32.HI R196, RZ, 0x3, R6 ;  /* 0x00000003ffc47819 */ /* 0x000fe40000011606 */
[----:B------:R-:W-:Y:S02]  /*0650*/  SHF.R.S32.HI R202, RZ, 0x2, R2 ;  /* 0x00000002ffca7819 */ /* 0x000fe40000011402 */
[----:B------:R-:W-:Y:S02]  /*0660*/  LOP3.LUT R198, R198, R11, RZ, 0x3c, !PT ;  /* 0x0000000bc6c67212 */ /* 0x000fe400078e3cff */
[----:B------:R-:W-:Y:S01]  /*0670*/  LOP3.LUT R2, R7, 0xfffffe00, RZ, 0xc0, !PT ;  /* 0xfffffe0007027812 */ /* 0x000fe200078ec0ff */
[----:B------:R-:W-:Y:S01]  /*0680*/  IMAD R202, R200, 0x10, R202 ;  /* 0x00000010c8ca7824 */ /* 0x000fe200078e02ca */
[----:B------:R-:W-:Y:S01]  /*0690*/  LOP3.LUT R199, R196, R199, R6, 0x1e, !PT ;  /* 0x000000c7c4c77212 */ /* 0x000fe200078e1e06 */
[----:B------:R-:W-:Y:S01]  /*06a0*/  IMAD.IADD R198, R14, 0x1, R198 ;  /* 0x000000010ec67824 */ /* 0x000fe200078e02c6 */
[----:B------:R-:W-:Y:S01]  /*06b0*/  LOP3.LUT R4, R6, 0x8, R8, 0xf8, !PT ;  /* 0x0000000806047812 */ /* 0x000fe200078ef808 */
[--C-:B------:R-:W-:Y:S01]  /*06c0*/  IMAD R200, R200, 0x400, R2.reuse ;  /* 0x00000400c8c87824 */ /* 0x100fe200078e0202 */
[----:B------:R-:W-:Y:S01]  /*06d0*/  LOP3.LUT R199, R199, R2, RZ, 0xfc, !PT ;  /* 0x00000002c7c77212 */ /* 0x000fe200078efcff */
[----:B------:R-:W-:Y:S01]  /*06e0*/  IMAD R3, R3, 0x400, R2 ;  /* 0x0000040003037824 */ /* 0x000fe200078e0202 */
[----:B------:R-:W-:Y:S01]  /*06f0*/  LOP3.LUT R0, R0, 0x8, R16, 0xf8, !PT ;  /* 0x0000000800007812 */ /* 0x000fe200078ef810 */
[----:B------:R-:W-:Y:S01]  /*0700*/  IMAD.MOV.U32 R2, RZ, RZ, 0x40 ;  /* 0x00000040ff027424 */ /* 0x000fe200078e00ff */
[----:B------:R-:W-:Y:S01]  /*0710*/  LOP3.LUT R196, R4, R196, RZ, 0x3c, !PT ;  /* 0x000000c404c47212 */ /* 0x000fe200078e3cff */
[----:B------:R-:W-:Y:S01]  /*0720*/  IMAD.SHL.U32 R198, R198, 0x2, RZ ;  /* 0x00000002c6c67824 */ /* 0x000fe200078e00ff */
[----:B------:R-:W-:-:S02]  /*0730*/  SEL R188, R188, 0xffffffe0, !P3 ;  /* 0xffffffe0bcbc7807 */ /* 0x000fc40005800000 */
[----:B------:R-:W-:Y:S01]  /*0740*/  LOP3.LUT R0, R12, R0, R11, 0xf6, !PT ;  /* 0x000000000c007212 */ /* 0x000fe200078ef60b */
[----:B------:R-:W-:Y:S01]  /*0750*/  IMAD.IADD R200, R200, 0x1, R196 ;  /* 0x00000001c8c87824 */ /* 0x000fe200078e02c4 */
[----:B------:R-:W-:Y:S01]  /*0760*/  SEL R2, R2, 0xffffffc0, !P4 ;  /* 0xffffffc002027807 */ /* 0x000fe20006000000 */
[----:B------:R-:W-:Y:S01]  /*0770*/  IMAD.IADD R196, R196, 0x1, R3 ;  /* 0x00000001c4c47824 */ /* 0x000fe200078e0203 */
[----:B------:R-:W-:Y:S01]  /*0780*/  SEL R224, R224, 0x10, !P0 ;  /* 0x00000010e0e07807 */ /* 0x000fe20004000000 */
[----:B------:R-:W-:Y:S01]  /*0790*/  IMAD.IADD R188, R198, 0x1, R188 ;  /* 0x00000001c6bc7824 */ /* 0x000fe200078e02bc */
[C---:B------:R-:W-:Y:S01]  /*07a0*/  IADD3 R217, R215.reuse, 0x20, RZ ;  /* 0x00000020d7d97810 */ /* 0x040fe20007ffe0ff */
[----:B------:R-:W-:Y:S01]  /*07b0*/  IMAD.SHL.U32 R197, R0, 0x2, RZ ;  /* 0x0000000200c57824 */ /* 0x000fe200078e00ff */
[----:B------:R-:W-:Y:S01]  /*07c0*/  LEA R216, R216, 0x12000, 0x1 ;  /* 0x00012000d8d87811 */ /* 0x000fe200078e08ff */
[--C-:B------:R-:W-:Y:S01]  /*07d0*/  IMAD R0, R0, 0x2, R2.reuse ;  /* 0x0000000200007824 */ /* 0x100fe200078e0202 */
[C---:B------:R-:W-:Y:S01]  /*07e0*/  @P1 IADD3 R217, R215.reuse, -0x20, RZ ;  /* 0xffffffe0d7d91810 */ /* 0x040fe20007ffe0ff */
[----:B------:R-:W-:Y:S01]  /*07f0*/  IMAD.IADD R3, R198, 0x1, R2 ;  /* 0x00000001c6037824 */ /* 0x000fe200078e0202 */
[----:B------:R-:W-:Y:S01]  /*0800*/  IADD3 R218, R216, 0x40, RZ ;  /* 0x00000040d8da7810 */ /* 0x000fe20007ffe0ff */
[----:B------:R-:W-:Y:S01]  /*0810*/  IMAD.IADD R219, R215, 0x1, R224 ;  /* 0x00000001d7db7824 */ /* 0x000fe200078e02e0 */
[----:B------:R-:W-:Y:S01]  /*0820*/  IADD3 R211, R208, 0x40, RZ ;  /* 0x00000040d0d37810 */ /* 0x000fe20007ffe0ff */
[----:B------:R-:W-:Y:S01]  /*0830*/  IMAD.IADD R2, R2, 0x1, R188 ;  /* 0x0000000102027824 */ /* 0x000fe200078e02bc */
[----:B------:R-:W-:Y:S01]  /*0840*/  IADD3 R214, R208, 0x80, RZ ;  /* 0x00000080d0d67810 */ /* 0x000fe20007ffe0ff */
[----:B------:R-:W-:Y:S01]  /*0850*/  IMAD.IADD R224, R224, 0x1, R217 ;  /* 0x00000001e0e07824 */ /* 0x000fe200078e02d9 */
[----:B------:R-:W-:-:S02]  /*0860*/  LEA R196, R196, 0x1e000, 0x1 ;  /* 0x0001e000c4c47811 */ /* 0x000fc400078e08ff */
[----:B--23--:R-:W-:Y:S02]  /*0870*/  @P2 IADD3 R218, R216, -0x40, RZ ;  /* 0xffffffc0d8da2810 */ /* 0x00cfe40007ffe0ff */
.L_x_506:
[----:B-1----:R-:W1:Y:S01]  /*0880*/  LDC.U8 R6, c[0x0][0x312] ;  /* 0x0000c480ff067b82 */ /* 0x002e620000000000 */
[----:B------:R-:W-:Y:S01]  /*0890*/  ISETP.NE.U32.AND P3, PT, RZ, c[0x0][0x250], PT ;  /* 0x00009400ff007a0c */ /* 0x000fe20003f65070 */
[C---:B------:R-:W-:Y:S01]  /*08a0*/  IMAD.SHL.U32 R7, R210.reuse, 0x4, RZ ;  /* 0x00000004d2077824 */ /* 0x040fe200078e00ff */
[----:B------:R-:W-:Y:S01]  /*08b0*/  ISETP.NE.U32.AND P2, PT, RZ, c[0x0][0x240], PT ;  /* 0x00009000ff007a0c */ /* 0x000fe20003f45070 */
[----:B------:R-:W-:Y:S01]  /*08c0*/  IMAD.MOV.U32 R29, RZ, RZ, -0x1 ;  /* 0xffffffffff1d7424 */ /* 0x000fe200078e00ff */
[----:B------:R-:W-:Y:S02]  /*08d0*/  ISETP.NE.AND.EX P3, PT, RZ, c[0x0][0x254], PT, P3 ;  /* 0x00009500ff007a0c */ /* 0x000fe40003f65330 */
[----:B------:R-:W-:Y:S02]  /*08e0*/  SHF.R.S32.HI R5, RZ, 0x1f, R210 ;  /* 0x0000001fff057819 */ /* 0x000fe400000114d2 */
[----:B------:R-:W-:Y:S02]  /*08f0*/  ISETP.NE.AND.EX P2, PT, RZ, c[0x0][0x244], PT, P2 ;  /* 0x00009100ff007a0c */ /* 0x000fe40003f45320 */
[----:B------:R-:W-:-:S02]  /*0900*/  SHF.L.U64.HI R4, R210, 0x2, R5 ;  /* 0x00000002d2047819 */ /* 0x000fc40000010205 */
[C---:B------:R-:W-:Y:S02]  /*0910*/  IADD3 R240, P0, R7.reuse, c[0x0][0x240], RZ ;  /* 0x0000900007f07a10 */ /* 0x040fe40007f1e0ff */
[----:B------:R-:W-:Y:S02]  /*0920*/  ISETP.EQ.U32.AND P5, PT, RZ, c[0x0][0x248], PT ;  /* 0x00009200ff007a0c */ /* 0x000fe40003fa2070 */
[----:B------:R-:W-:Y:S02]  /*0930*/  IADD3.X R241, R4, c[0x0][0x244], RZ, P0, !PT ;  /* 0x0000910004f17a10 */ /* 0x000fe400007fe4ff */
[----:B------:R-:W-:Y:S02]  /*0940*/  @P3 IADD3 R10, P0, R7, c[0x0][0x250], RZ ;  /* 0x00009400070a3a10 */ /* 0x000fe40007f1e0ff */
[----:B-1----:R-:W-:Y:S01]  /*0950*/  ISETP.NE.AND P4, PT, R6, RZ, PT ;  /* 0x000000ff0600720c */ /* 0x002fe20003f85270 */
[----:B--2---:R1:W2:Y:S03]  /*0960*/  @P2 LDG.E R29, [R240.64] ;  /* 0x00000006f01d2981 */ /* 0x0042a6000c1e1900 */
[----:B------:R-:W-:-:S02]  /*0970*/  ISETP.EQ.OR.EX P5, PT, RZ, c[0x0][0x24c], !P4, P5 ;  /* 0x00009300ff007a0c */ /* 0x000fc400067a2750 */
[----:B----4-:R-:W-:Y:S01]  /*0980*/  IADD3 R8, P1, R7, c[0x0][0x248], RZ ;  /* 0x0000920007087a10 */ /* 0x010fe20007f3e0ff */
[----:B------:R-:W-:Y:S01]  /*0990*/  IMAD.MOV.U32 R239, RZ, RZ, RZ ;  /* 0x000000ffffef7224 */ /* 0x000fe200078e00ff */
[C---:B------:R-:W-:Y:S02]  /*09a0*/  @P3 IADD3.X R11, R4.reuse, c[0x0][0x254], RZ, P0, !PT ;  /* 0x00009500040b3a10 */ /* 0x040fe400007fe4ff */
[----:B------:R-:W-:-:S03]  /*09b0*/  IADD3.X R9, R4, c[0x0][0x24c], RZ, P1, !PT ;  /* 0x0000930004097a10 */ /* 0x000fc60000ffe4ff */
[----:B---3-5:R3:W5:Y:S04]  /*09c0*/  @P3 LDG.E R239, [R10.64] ;  /* 0x000000060aef3981 */ /* 0x028768000c1e1900 */
[----:B-1----:R1:W2:Y:S02]  /*09d0*/  @P2 LDG.E R240, [R240.64+0x4] ;  /* 0x00000406f0f02981 */ /* 0x0022a4000c1e1900 */
[----:B-1----:R-:W-:-:S06]  /*09e0*/  IMAD.MOV.U32 R241, RZ, RZ, -0x1 ;  /* 0xfffffffffff17424 */ /* 0x002fcc00078e00ff */
[----:B------:R3:W5:Y:S01]  /*09f0*/  @!P5 LDG.E R241, [R8.64] ;  /* 0x0000000608f1d981 */ /* 0x000762000c1e1900 */
[----:B------:R-:W-:-:S04]  /*0a00*/  ISETP.NE.U32.AND P0, PT, RZ, c[0x0][0x248], PT ;  /* 0x00009200ff007a0c */ /* 0x000fc80003f05070 */
[----:B------:R-:W-:Y:S01]  /*0a10*/  ISETP.NE.AND.EX P0, PT, RZ, c[0x0][0x24c], PT, P0 ;  /* 0x00009300ff007a0c */ /* 0x000fe20003f05300 */
[----:B------:R-:W-:Y:S02]  /*0a20*/  IMAD.MOV.U32 R6, RZ, RZ, c[0x0][0x218] ;  /* 0x00008600ff067624 */ /* 0x000fe400078e00ff */
[----:B--2---:R-:W-:Y:S02]  /*0a30*/  @P2 IMAD.IADD R240, R240, 0x1, -R29 ;  /* 0x00000001f0f02824 */ /* 0x004fe400078e0a1d */
[----:B------:R-:W-:-:S08]  /*0a40*/  @!P2 IMAD.MOV.U32 R240, RZ, RZ, c[0x0][0x214] ;  /* 0x00008500fff0a624 */ /* 0x000fd000078e00ff */
[----:B------:R-:W-:Y:S05]  /*0a50*/  @!P0 BRA `(.L_x_458) ;  /* 0x0000003000008947 */ /* 0x000fea0003800000 */
[----:B---3--:R-:W2:Y:S02]  /*0a60*/  @P4 LDG.E R6, [R8.64+0x4] ;  /* 0x0000040608064981 */ /* 0x008ea4000c1e1900 */
[----:B--2--5:R-:W-:-:S06]  /*0a70*/  @P4 IADD3 R6, R6, -R241, RZ ;  /* 0x800000f106064210 */ /* 0x024fcc0007ffe0ff */
[----:B------:R1:W5:Y:S02]  /*0a80*/  @!P4 LDG.E R6, [R8.64] ;  /* 0x000000060806c981 */ /* 0x000364000c1e1900 */
.L_x_458:
[----:B---3--:R-:W-:-:S04]  /*0a90*/  ISETP.NE.U32.AND P1, PT, RZ, c[0x0][0x258], PT ;  /* 0x00009600ff007a0c */ /* 0x008fc80003f25070 */
[----:B------:R-:W-:-:S13]  /*0aa0*/  ISETP.NE.AND.EX P1, PT, RZ, c[0x0][0x25c], PT, P1 ;  /* 0x00009700ff007a0c */ /* 0x000fda0003f25310 */
[----:B-1----:R-:W-:-:S04]  /*0ab0*/  @P1 IADD3 R8, P0, R7, c[0x0][0x258], RZ ;  /* 0x0000960007081a10 */ /* 0x002fc80007f1e0ff */
        /* <DEDUP_REMOVED lines=12> */
[----:B------:R-:W-:Y:S02]  /*0b80*/  IADD3 R7, R240, 0x3f, RZ ;  /* 0x0000003ff0077810 */ /* 0x000fe40007ffe0ff */
[----:B------:R-:W-:Y:S01]  /*0b90*/  IADD3 R6, R6, c[0x0][0x2e4], -R238 ;  /* 0x0000b90006067a10 */ /* 0x000fe20007ffe8ee */
[----:B------:R-:W-:Y:S01]  /*0ba0*/  IMAD.WIDE.U32 R12, R29, c[0x0][0x190], RZ ;  /* 0x000064001d0c7a25 */ /* 0x000fe200078e00ff */
[----:B------:R-:W-:Y:S02]  /*0bb0*/  ISETP.NE.AND P0, PT, R241, -0x1, PT ;  /* 0xfffffffff100780c */ /* 0x000fe40003f05270 */
[----:B------:R-:W-:Y:S02]  /*0bc0*/  IADD3 R6, R6, 0x3f, RZ ;  /* 0x0000003f06067810 */ /* 0x000fe40007ffe0ff */
[----:B------:R-:W-:-:S02]  /*0bd0*/  SHF.R.S32.HI R4, RZ, 0x1f, R7 ;  /* 0x0000001fff047819 */ /* 0x000fc40000011407 */
[----:B------:R-:W-:Y:S02]  /*0be0*/  SHF.R.S32.HI R237, RZ, 0x1f, R6 ;  /* 0x0000001fffed7819 */ /* 0x000fe40000011406 */
[----:B------:R-:W-:Y:S01]  /*0bf0*/  LEA.HI R4, R4, R7, RZ, 0x6 ;  /* 0x0000000704047211 */ /* 0x000fe200078f30ff */
[----:B------:R-:W-:Y:S01]  /*0c00*/  IMAD R7, R5, c[0x0][0x178], RZ ;  /* 0x00005e0005077a24 */ /* 0x000fe200078e02ff */
[----:B------:R-:W-:Y:S02]  /*0c10*/  LEA.HI R237, R237, R6, RZ, 0x6 ;  /* 0x00000006eded7211 */ /* 0x000fe400078f30ff */
[----:B------:R-:W-:Y:S01]  /*0c20*/  ISETP.NE.AND P1, PT, R29, -0x1, PT ;  /* 0xffffffff1d00780c */ /* 0x000fe20003f25270 */
[----:B------:R-:W-:Y:S01]  /*0c30*/  @P0 IMAD.IADD R9, R239, 0x1, R241 ;  /* 0x00000001ef090824 */ /* 0x000fe200078e02f1 */
[----:B------:R-:W-:Y:S01]  /*0c40*/  SHF.R.S32.HI R4, RZ, 0x6, R4 ;  /* 0x00000006ff047819 */ /* 0x000fe20000011404 */
[----:B------:R-:W-:Y:S01]  /*0c50*/  IMAD R7, R210, c[0x0][0x17c], R7 ;  /* 0x00005f00d2077a24 */ /* 0x000fe200078e0207 */
[----:B------:R-:W-:Y:S01]  /*0c60*/  SHF.R.S32.HI R237, RZ, 0x6, R237 ;  /* 0x00000006ffed7819 */ /* 0x000fe200000114ed */
[----:B------:R-:W-:Y:S01]  /*0c70*/  @P0 IMAD.WIDE.U32 R10, R9, c[0x0][0x198], RZ ;  /* 0x00006600090a0a25 */ /* 0x000fe200078e00ff */
[----:B------:R-:W-:-:S02]  /*0c80*/  SEL R17, R14, R12, !P1 ;  /* 0x0000000c0e117207 */ /* 0x000fc40004800000 */
[----:B------:R-:W-:Y:S01]  /*0c90*/  IMNMX R237, R4, R237, PT ;  /* 0x000000ed04ed7217 */ /* 0x000fe20003800200 */
[----:B------:R-:W-:Y:S02]  /*0ca0*/  IMAD R4, R29, c[0x0][0x194], RZ ;  /* 0x000065001d047a24 */ /* 0x000fe400078e02ff */
[----:B------:R-:W-:Y:S01]  /*0cb0*/  IMAD.IADD R7, R15, 0x1, R7 ;  /* 0x000000010f077824 */ /* 0x000fe200078e0207 */
[----:B------:R-:W-:Y:S01]  /*0cc0*/  LEA R21, R237, 0xffffffc0, 0x6 ;  /* 0xffffffc0ed157811 */ /* 0x000fe200078e30ff */
[----:B------:R-:W-:Y:S02]  /*0cd0*/  @P1 IMAD.IADD R7, R13, 0x1, R4 ;  /* 0x000000010d071824 */ /* 0x000fe400078e0204 */
[----:B------:R-:W-:Y:S01]  /*0ce0*/  @P0 IMAD R9, R9, c[0x0][0x19c], R11 ;  /* 0x0000670009090a24 */ /* 0x000fe200078e020b */
[----:B------:R-:W-:Y:S01]  /*0cf0*/  SHF.R.S32.HI R16, RZ, 0x1f, R21 ;  /* 0x0000001fff107819 */ /* 0x000fe20000011415 */
[----:B------:R-:W-:Y:S01]  /*0d00*/  @P0 IMAD.MOV.U32 R15, RZ, RZ, R10 ;  /* 0x000000ffff0f0224 */ /* 0x000fe200078e000a */
        /* <DEDUP_REMOVED lines=11> */
.L_x_460:
        /* <DEDUP_REMOVED lines=15> */
.L_x_461:
[----:B------:R-:W-:Y:S01]  /*0eb0*/  IABS R4, c[0x0][0x1c8] ;  /* 0x0000720000047a13 */ /* 0x000fe20000000000 */
[C---:B------:R-:W-:Y:S01]  /*0ec0*/  @P1 IMAD.WIDE.U32 R10, R29.reuse, c[0x0][0x370], RZ ;  /* 0x0000dc001d0a1a25 */ /* 0x040fe200078e00ff */
[----:B------:R-:W-:Y:S02]  /*0ed0*/  IABS R8, R244 ;  /* 0x000000f400087213 */ /* 0x000fe40000000000 */
[----:B------:R-:W1:Y:S01]  /*0ee0*/  I2F.RP R18, R4 ;  /* 0x0000000400127306 */ /* 0x000e620000209400 */
[----:B------:R-:W-:Y:S01]  /*0ef0*/  @P1 IMAD R26, R29, c[0x0][0x374], R11 ;  /* 0x0000dd001d1a1a24 */ /* 0x000fe200078e020b */
[----:B------:R-:W-:Y:S01]  /*0f00*/  @P1 MOV R28, R10 ;  /* 0x0000000a001c1202 */ /* 0x000fe20000000f00 */
[----:B------:R-:W-:Y:S01]  /*0f10*/  IMAD.MOV.U32 R22, RZ, RZ, c[0x0][0x224] ;  /* 0x00008900ff167624 */ /* 0x000fe200078e00ff */
[----:B------:R-:W-:Y:S01]  /*0f20*/  LOP3.LUT R10, R244, c[0x0][0x1c8], RZ, 0x3c, !PT ;  /* 0x00007200f40a7a12 */ /* 0x000fe200078e3cff */
[----:B------:R-:W-:Y:S01]  /*0f30*/  @!P1 IMAD.WIDE.U32 R30, R210, c[0x0][0x368], RZ ;  /* 0x0000da00d21e9a25 */ /* 0x000fe200078e00ff */
[----:B------:R-:W-:-:S02]  /*0f40*/  SHF.R.S32.HI R245, RZ, 0x1f, R244 ;  /* 0x0000001ffff57819 */ /* 0x000fc400000114f4 */
[----:B------:R-:W-:Y:S01]  /*0f50*/  SHF.R.S32.HI R22, RZ, 0x1f, R22 ;  /* 0x0000001fff167819 */ /* 0x000fe20000011416 */
[----:B------:R-:W-:Y:S01]  /*0f60*/  IMAD.MOV.U32 R20, RZ, RZ, c[0x0][0x22c] ;  /* 0x00008b00ff147624 */ /* 0x000fe200078e00ff */
[----:B------:R-:W-:Y:S01]  /*0f70*/  ISETP.GE.AND P4, PT, R10, RZ, PT ;  /* 0x000000ff0a00720c */ /* 0x000fe20003f86270 */
[----:B------:R-:W-:Y:S01]  /*0f80*/  @!P1 IMAD.MOV.U32 R28, RZ, RZ, R30 ;  /* 0x000000ffff1c9224 */ /* 0x000fe200078e001e */
[----:B------:R-:W2:Y:S01]  /*0f90*/  LDC.U8 R10, c[0x0][0x3d0] ;  /* 0x0000f400ff0a7b82 */ /* 0x000ea20000000000 */
[----:B------:R-:W-:Y:S02]  /*0fa0*/  IMAD R22, R22, R210, RZ ;  /* 0x000000d216167224 */ /* 0x000fe400078e02ff */
[----:B------:R-:W-:Y:S01]  /*0fb0*/  IMAD.WIDE.U32 R32, R210, c[0x0][0x224], RZ ;  /* 0x00008900d2207a25 */ /* 0x000fe200078e00ff */
[----:B-1----:R-:W1:Y:S03]  /*0fc0*/  MUFU.RCP R18, R18 ;  /* 0x0000001200127308 */ /* 0x002e660000001000 */
[----:B------:R-:W-:-:S02]  /*0fd0*/  IMAD R22, R5, c[0x0][0x224], R22 ;  /* 0x0000890005167a24 */ /* 0x000fc400078e0216 */
[----:B------:R-:W-:Y:S02]  /*0fe0*/  IMAD.SHL.U32 R30, R210, 0x80, RZ ;  /* 0x00000080d21e7824 */ /* 0x000fe400078e00ff */
[----:B------:R-:W-:Y:S01]  /*0ff0*/  IMAD.WIDE R24, R20, c[0x0][0x1c0], RZ ;  /* 0x0000700014187a25 */ /* 0x000fe200078e02ff */
[----:B------:R-:W-:Y:S02]  /*1000*/  IADD3 R22, R33, R22, RZ ;  /* 0x0000001621167210 */ /* 0x000fe40007ffe0ff */
[----:B------:R-:W-:Y:S02]  /*1010*/  SEL R30, R30, RZ, P2 ;  /* 0x000000ff1e1e7207 */ /* 0x000fe40001000000 */
[----:B-1----:R-:W-:-:S04]  /*1020*/  IADD3 R18, R18, 0xffffffe, RZ ;  /* 0x0ffffffe12127810 */ /* 0x002fc80007ffe0ff */
[----:B------:R-:W1:Y:S02]  /*1030*/  F2I.FTZ.U32.TRUNC.NTZ R19, R18 ;  /* 0x0000001200137305 */ /* 0x000e64000021f000 */
[----:B-1----:R-:W-:Y:S01]  /*1040*/  IADD3 R6, RZ, -R19, RZ ;  /* 0x80000013ff067210 */ /* 0x002fe20007ffe0ff */
[----:B------:R-:W-:-:S04]  /*1050*/  IMAD.MOV.U32 R18, RZ, RZ, RZ ;  /* 0x000000ffff127224 */ /* 0x000fc800078e00ff */
[----:B------:R-:W-:Y:S02]  /*1060*/  IMAD R12, R6, R4, RZ ;  /* 0x00000004060c7224 */ /* 0x000fe400078e02ff */
[----:B------:R-:W-:Y:S02]  /*1070*/  @!P1 IMAD R6, R5, c[0x0][0x368], RZ ;  /* 0x0000da0005069a24 */ /* 0x000fe400078e02ff */
[----:B------:R-:W-:Y:S01]  /*1080*/  IMAD.HI.U32 R12, R19, R12, R18 ;  /* 0x0000000c130c7227 */ /* 0x000fe200078e0012 */
[C---:B------:R-:W-:Y:S01]  /*1090*/  SHF.L.U64.HI R18, R210.reuse, 0x7, R5 ;  /* 0x00000007d2127819 */ /* 0x040fe20000010205 */
[----:B------:R-:W1:Y:S02]  /*10a0*/  LDC.U8 R19, c[0x0][0x328] ;  /* 0x0000ca00ff137b82 */ /* 0x000e640000000000 */
[----:B------:R-:W-:Y:S01]  /*10b0*/  @!P1 IMAD R6, R210, c[0x0][0x36c], R6 ;  /* 0x0000db00d2069a24 */ /* 0x000fe200078e0206 */
[----:B------:R-:W-:Y:S01]  /*10c0*/  SEL R18, R18, RZ, P2 ;  /* 0x000000ff12127207 */ /* 0x000fe20001000000 */
[----:B------:R-:W-:Y:S01]  /*10d0*/  IMAD.HI.U32 R12, R12, R8, RZ ;  /* 0x000000080c0c7227 */ /* 0x000fe200078e00ff */
[----:B------:R-:W-:-:S02]  /*10e0*/  IADD3 R30, P2, R21, R30, RZ ;  /* 0x0000001e151e7210 */ /* 0x000fc40007f5e0ff */
[----:B------:R-:W-:Y:S02]  /*10f0*/  @!P1 IADD3 R26, R31, R6, RZ ;  /* 0x000000061f1a9210 */ /* 0x000fe40007ffe0ff */
[----:B------:R-:W-:Y:S01]  /*1100*/  IADD3 R11, -R12, RZ, RZ ;  /* 0x000000ff0c0b7210 */ /* 0x000fe20007ffe1ff */
[----:B------:R-:W3:Y:S01]  /*1110*/  S2R R6, SR_CTAID.X ;  /* 0x0000000000067919 */ /* 0x000ee20000002500 */
[----:B------:R-:W-:Y:S01]  /*1120*/  IMAD.X R18, R16, 0x1, R18, P2 ;  /* 0x0000000110127824 */ /* 0x000fe200010e0612 */
[----:B--2---:R-:W-:Y:S02]  /*1130*/  ISETP.NE.AND P2, PT, R10, RZ, PT ;  /* 0x000000ff0a00720c */ /* 0x004fe40003f45270 */
[----:B------:R-:W-:Y:S01]  /*1140*/  IMAD R11, R4, R11, R8 ;  /* 0x0000000b040b7224 */ /* 0x000fe200078e0208 */
[----:B------:R-:W-:Y:S01]  /*1150*/  SHF.R.S32.HI R10, RZ, 0x1f, R223 ;  /* 0x0000001fff0a7819 */ /* 0x000fe200000114df */
[-C--:B------:R-:W-:Y:S02]  /*1160*/  IMAD R8, R25, R32.reuse, RZ ;  /* 0x0000002019087224 */ /* 0x080fe400078e02ff */
[----:B------:R-:W-:Y:S01]  /*1170*/  IMAD.WIDE.U32 R32, R24, R32, RZ ;  /* 0x0000002018207225 */ /* 0x000fe200078e00ff */
[----:B------:R-:W-:-:S03]  /*1180*/  ISETP.GT.U32.AND P5, PT, R4, R11, PT ;  /* 0x0000000b0400720c */ /* 0x000fc60003fa4070 */
[C---:B------:R-:W-:Y:S01]  /*1190*/  IMAD R8, R24.reuse, R22, R8 ;  /* 0x0000001618087224 */ /* 0x040fe200078e0208 */
[----:B-1----:R-:W-:Y:S01]  /*11a0*/  ISETP.NE.AND P3, PT, R19, RZ, PT ;  /* 0x000000ff1300720c */ /* 0x002fe20003f65270 */
[----:B------:R-:W-:-:S03]  /*11b0*/  IMAD.WIDE.U32 R22, R24, R29, RZ ;  /* 0x0000001d18167225 */ /* 0x000fc600078e00ff */
[----:B------:R-:W-:Y:S01]  /*11c0*/  IADD3 R8, R33, R8, RZ ;  /* 0x0000000821087210 */ /* 0x000fe20007ffe0ff */
[-C--:B------:R-:W-:Y:S02]  /*11d0*/  IMAD R19, R25, R30.reuse, RZ ;  /* 0x0000001e19137224 */ /* 0x080fe400078e02ff */
[----:B------:R-:W-:Y:S02]  /*11e0*/  IMAD.WIDE.U32 R30, R24, R30, RZ ;  /* 0x0000001e181e7225 */ /* 0x000fe400078e00ff */
[----:B------:R-:W-:Y:S02]  /*11f0*/  @!P5 IADD3 R11, R11, -R4, RZ ;  /* 0x800000040b0bd210 */ /* 0x000fe40007ffe0ff */
[----:B------:R-:W-:Y:S01]  /*1200*/  @!P5 IADD3 R12, R12, 0x1, RZ ;  /* 0x000000010c0cd810 */ /* 0x000fe20007ffe0ff */
[----:B------:R-:W-:Y:S01]  /*1210*/  IMAD R19, R24, R18, R19 ;  /* 0x0000001218137224 */ /* 0x000fe200078e0213 */
[----:B------:R-:W-:Y:S01]  /*1220*/  ISETP.GE.U32.AND P6, PT, R11, R4, PT ;  /* 0x000000040b00720c */ /* 0x000fe20003fc6070 */
[----:B------:R-:W-:Y:S01]  /*1230*/  IMAD R11, R25, R29, RZ ;  /* 0x0000001d190b7224 */ /* 0x000fe200078e02ff */
[----:B------:R-:W-:Y:S01]  /*1240*/  ISETP.NE.AND P5, PT, RZ, c[0x0][0x1c8], PT ;  /* 0x00007200ff007a0c */ /* 0x000fe20003fa5270 */
[----:B------:R-:W-:Y:S01]  /*1250*/  @P3 IMAD R25, R210, c[0x0][0x214], RZ ;  /* 0x00008500d2193a24 */ /* 0x000fe200078e02ff */
[----:B------:R-:W-:Y:S01]  /*1260*/  SEL R4, R32, R22, !P1 ;  /* 0x0000001620047207 */ /* 0x000fe20004800000 */
[----:B------:R-:W-:Y:S01]  /*1270*/  @P1 IMAD.IADD R8, R23, 0x1, R11 ;  /* 0x0000000117081824 */ /* 0x000fe200078e020b */
[----:B------:R-:W-:Y:S01]  /*1280*/  IADD3 R19, R31, R19, RZ ;  /* 0x000000131f137210 */ /* 0x000fe20007ffe0ff */
[----:B---3--:R-:W-:Y:S01]  /*1290*/  IMAD.WIDE.U32 R22, R6, c[0x0][0x3d8], RZ ;  /* 0x0000f60006167a25 */ /* 0x008fe200078e00ff */
[----:B------:R-:W-:-:S03]  /*12a0*/  @P3 SEL R25, R25, R29, !P1 ;  /* 0x0000001d19193207 */ /* 0x000fc60004800000 */
[----:B------:R-:W-:Y:S01]  /*12b0*/  IMAD R18, R6, c[0x0][0x3dc], R23 ;  /* 0x0000f70006127a24 */ /* 0x000fe200078e0217 */
[----:B------:R-:W-:Y:S01]  /*12c0*/  SEL R23, R22, RZ, P2 ;  /* 0x000000ff16177207 */ /* 0x000fe20001000000 */
[----:B------:R-:W-:Y:S01]  /*12d0*/  IMAD R24, R244, c[0x0][0x22c], RZ ;  /* 0x00008b00f4187a24 */ /* 0x000fe200078e02ff */
[----:B------:R-:W-:Y:S01]  /*12e0*/  @P6 IADD3 R12, R12, 0x1, RZ ;  /* 0x000000010c0c6810 */ /* 0x000fe20007ffe0ff */
[----:B------:R-:W-:Y:S01]  /*12f0*/  @!P3 IMAD R6, R210, c[0x0][0x1c0], R244 ;  /* 0x00007000d206ba24 */ /* 0x000fe200078e02f4 */
[----:B------:R-:W-:Y:S01]  /*1300*/  SEL R18, R18, RZ, P2 ;  /* 0x000000ff12127207 */ /* 0x000fe20001000000 */
[----:B------:R-:W-:Y:S01]  /*1310*/  @P3 IMAD R25, R244, c[0x0][0x234], R25 ;  /* 0x00008d00f4193a24 */ /* 0x000fe200078e0219 */
[----:B------:R-:W-:Y:S01]  /*1320*/  @!P4 IADD3 R12, -R12, RZ, RZ ;  /* 0x000000ff0c0cc210 */ /* 0x000fe20007ffe1ff */
[----:B------:R-:W-:Y:S01]  /*1330*/  @!P3 IMAD R25, R6, c[0x0][0x214], RZ ;  /* 0x000085000619ba24 */ /* 0x000fe200078e02ff */
[----:B------:R-:W-:Y:S02]  /*1340*/  @!P5 LOP3.LUT R12, RZ, c[0x0][0x1c8], RZ, 0x33, !PT ;  /* 0x00007200ff0cda12 */ /* 0x000fe400078e33ff */
[----:B------:R-:W-:-:S02]  /*1350*/  SHF.R.S32.HI R27, RZ, 0x1f, R24 ;  /* 0x0000001fff1b7819 */ /* 0x000fc40000011418 */
        /* <DEDUP_REMOVED lines=9> */
.L_x_462:
[----:B------:R-:W-:-:S04]  /*13f0*/  IMAD R6, R210, c[0x0][0x1c0], R244 ;  /* 0x00007000d2067a24 */ /* 0x000fc800078e02f4 */
[----:B------:R-:W-:Y:S02]  /*1400*/  IMAD R6, R6, c[0x0][0x224], RZ ;  /* 0x0000890006067a24 */ /* 0x000fe400078e02ff */
.L_x_463:
[----:B------:R-:W-:Y:S01]  /*1410*/  IMAD R20, R20, c[0x0][0x1c0], RZ ;  /* 0x0000700014147a24 */ /* 0x000fe200078e02ff */
[----:B------:R-:W-:Y:S01]  /*1420*/  IADD3 R28, P4, R208, R28, RZ ;  /* 0x0000001cd01c7210 */ /* 0x000fe20007f9e0ff */
[----:B------:R-:W-:Y:S01]  /*1430*/  IMAD.IADD R25, R21, 0x1, R25 ;  /* 0x0000000115197824 */ /* 0x000fe200078e0219 */
[----:B------:R-:W-:Y:S01]  /*1440*/  SHF.R.S32.HI R209, RZ, 0x1f, R208 ;  /* 0x0000001fffd17819 */ /* 0x000fe200000114d0 */
[----:B------:R-:W-:Y:S01]  /*1450*/  IMAD.SHL.U32 R22, R20, 0x40, RZ ;  /* 0x0000004014167824 */ /* 0x000fe200078e00ff */
[----:B------:R-:W-:Y:S01]  /*1460*/  BSSY B1, `(.L_x_459) ;  /* 0x0000738000017945 */ /* 0x000fe20003800000 */
[----:B------:R-:W-:Y:S02]  /*1470*/  IMAD R20, R205, R20, R204 ;  /* 0x00000014cd147224 */ /* 0x000fe400078e02cc */
[----:B------:R-:W-:Y:S01]  /*1480*/  IMAD.X R29, R209, 0x1, R26, P4 ;  /* 0x00000001d11d7824 */ /* 0x000fe200020e061a */
[----:B------:R-:W-:Y:S01]  /*1490*/  IADD3 R24, P3, P1, R30, R22, R24 ;  /* 0x000000161e187210 */ /* 0x000fe2000797e018 */
[C---:B------:R-:W-:Y:S01]  /*14a0*/  IMAD.IADD R26, R21.reuse, 0x1, R6 ;  /* 0x00000001151a7824 */ /* 0x040fe200078e0206 */
[----:B------:R-:W-:Y:S01]  /*14b0*/  SHF.R.S32.HI R30, RZ, 0x1f, R22 ;  /* 0x0000001fff1e7819 */ /* 0x000fe20000011416 */
[----:B------:R-:W-:Y:S01]  /*14c0*/  IMAD R22, R16, c[0x0][0x370], RZ ;  /* 0x0000dc0010167a24 */ /* 0x000fe200078e02ff */
[----:B------:R-:W-:Y:S01]  /*14d0*/  MOV R6, 0x4 ;  /* 0x0000000400067802 */ /* 0x000fe20000000f00 */
[----:B------:R-:W-:Y:S01]  /*14e0*/  IMAD.WIDE.U32 R28, R21, c[0x0][0x370], R28 ;  /* 0x0000dc00151c7a25 */ /* 0x000fe200078e001c */
[----:B------:R-:W-:-:S02]  /*14f0*/  IADD3.X R19, R19, R30, R27, P3, P1 ;  /* 0x0000001e13137210 */ /* 0x000fc40001fe241b */
[----:B------:R-:W-:Y:S01]  /*1500*/  IADD3 R23, P3, P1, R23, R24, R4 ;  /* 0x0000001817177210 */ /* 0x000fe2000797e004 */
[----:B------:R-:W-:Y:S01]  /*1510*/  IMAD R22, R21, c[0x0][0x374], R22 ;  /* 0x0000dd0015167a24 */ /* 0x000fe200078e0216 */
[----:B------:R-:W-:Y:S01]  /*1520*/  IADD3 R21, P4, R207, R21, RZ ;  /* 0x00000015cf157210 */ /* 0x000fe20007f9e0ff */
[----:B------:R-:W-:Y:S01]  /*1530*/  IMAD.WIDE R26, R26, R6, c[0x0][0x3c8] ;  /* 0x0000f2001a1a7625 */ /* 0x000fe200078e0206 */
[----:B------:R-:W-:Y:S02]  /*1540*/  IADD3.X R8, R18, R19, R8, P3, P1 ;  /* 0x0000001312087210 */ /* 0x000fe40001fe2408 */
[----:B------:R-:W-:Y:S01]  /*1550*/  IADD3 R18, -R238, R240, R223 ;  /* 0x000000f0ee127210 */ /* 0x000fe20007ffe1df */
[----:B------:R-:W-:Y:S01]  /*1560*/  IMAD.MOV.U32 R225, RZ, RZ, R27 ;  /* 0x000000ffffe17224 */ /* 0x000fe200078e001b */
[----:B------:R-:W-:Y:S01]  /*1570*/  IADD3 R23, P1, R20, R23, RZ ;  /* 0x0000001714177210 */ /* 0x000fe20007f3e0ff */
[----:B------:R-:W-:Y:S01]  /*1580*/  IMAD.IADD R29, R29, 0x1, R22 ;  /* 0x000000011d1d7824 */ /* 0x000fe200078e0216 */
[----:B------:R-:W-:Y:S01]  /*1590*/  IADD3 R18, R18, -c[0x0][0x2e8], RZ ;  /* 0x8000ba0012127a10 */ /* 0x000fe20007ffe0ff */
[----:B------:R-:W-:Y:S01]  /*15a0*/  IMAD R19, R245, c[0x0][0x378], RZ ;  /* 0x0000de00f5137a24 */ /* 0x000fe200078e02ff */
[----:B------:R-:W-:Y:S01]  /*15b0*/  SHF.R.S32.HI R4, RZ, 0x1f, R207 ;  /* 0x0000001fff047819 */ /* 0x000fe200000114cf */
[----:B------:R-:W-:Y:S01]  /*15c0*/  IMAD.WIDE.U32 R28, R244, c[0x0][0x378], R28 ;  /* 0x0000de00f41c7a25 */ /* 0x000fe200078e001c */
[----:B------:R-:W-:-:S02]  /*15d0*/  LEA.HI.X.SX32 R8, R20, R8, 0x1, P1 ;  /* 0x0000000814087211 */ /* 0x000fc400008f0eff */
[----:B------:R-:W-:Y:S01]  /*15e0*/  SHF.R.S32.HI R20, RZ, 0x1f, R18 ;  /* 0x0000001fff147819 */ /* 0x000fe20000011412 */
[----:B------:R-:W-:Y:S01]  /*15f0*/  IMAD.X R16, R4, 0x1, R16, P4 ;  /* 0x0000000104107824 */ /* 0x000fe200020e0610 */
[----:B------:R-:W-:Y:S01]  /*1600*/  MOV R226, R26 ;  /* 0x0000001a00e27202 */ /* 0x000fe20000000f00 */
[----:B------:R-:W-:Y:S01]  /*1610*/  IMAD.WIDE.U32 R26, R21, c[0x0][0x190], R208 ;  /* 0x00006400151a7a25 */ /* 0x000fe200078e00d0 */
[----:B------:R-:W-:Y:S02]  /*1620*/  LEA.HI R20, R20, R18, RZ, 0x6 ;  /* 0x0000001214147211 */ /* 0x000fe400078f30ff */
[----:B------:R-:W-:Y:S01]  /*1630*/  LEA R246, P1, R23, c[0x0][0x350], 0x2 ;  /* 0x0000d40017f67a11 */ /* 0x000fe200078210ff */
[----:B------:R-:W-:Y:S01]  /*1640*/  IMAD R16, R16, c[0x0][0x190], RZ ;  /* 0x0000640010107a24 */ /* 0x000fe200078e02ff */
[----:B------:R-:W-:Y:S01]  /*1650*/  SHF.R.S32.HI R20, RZ, 0x6, R20 ;  /* 0x00000006ff147819 */ /* 0x000fe20000011414 */
[C---:B------:R-:W-:Y:S01]  /*1660*/  IMAD R19, R244.reuse, c[0x0][0x37c], R19 ;  /* 0x0000df00f4137a24 */ /* 0x040fe200078e0213 */
[----:B------:R-:W-:Y:S01]  /*1670*/  IADD3 R26, P3, R17, R26, RZ ;  /* 0x0000001a111a7210 */ /* 0x000fe20007f7e0ff */
[----:B------:R-:W-:Y:S01]  /*1680*/  IMAD R16, R21, c[0x0][0x194], R16 ;  /* 0x0000650015107a24 */ /* 0x000fe200078e0210 */
[----:B------:R-:W-:Y:S01]  /*1690*/  IMNMX R222, RZ, R20, !PT ;  /* 0x00000014ffde7217 */ /* 0x000fe20007800200 */
[----:B------:R-:W-:Y:S01]  /*16a0*/  IMAD R17, R245, c[0x0][0x1a8], RZ ;  /* 0x00006a00f5117a24 */ /* 0x000fe200078e02ff */
[----:B------:R-:W-:Y:S01]  /*16b0*/  LEA.HI.X R247, R23, c[0x0][0x354], R8, 0x2, P1 ;  /* 0x0000d50017f77a11 */ /* 0x000fe200008f1408 */
[----:B------:R-:W-:Y:S01]  /*16c0*/  IMAD.MOV.U32 R18, RZ, RZ, R28 ;  /* 0x000000ffff127224 */ /* 0x000fe200078e001c */
[----:B------:R-:W-:Y:S01]  /*16d0*/  ISETP.GT.AND P4, PT, R237, R222, PT ;  /* 0x000000deed00720c */ /* 0x000fe20003f84270 */
[----:B------:R-:W-:Y:S01]  /*16e0*/  IMAD R8, R244, c[0x0][0x1ac], R17 ;  /* 0x00006b00f4087a24 */ /* 0x000fe200078e0211 */
[----:B------:R-:W-:Y:S01]  /*16f0*/  IADD3 R19, R29, R19, RZ ;  /* 0x000000131d137210 */ /* 0x000fe20007ffe0ff */
[----:B------:R-:W-:Y:S01]  /*1700*/  IMAD R17, R4, c[0x0][0x370], RZ ;  /* 0x0000dc0004117a24 */ /* 0x000fe200078e02ff */
[----:B------:R-:W-:Y:S01]  /*1710*/  IADD3.X R27, R7, R27, R16, P3, !PT ;  /* 0x0000001b071b7210 */ /* 0x000fe20001ffe410 */
[----:B------:R-:W-:Y:S01]  /*1720*/  IMAD.WIDE R6, R25, R6, c[0x0][0x200] ;  /* 0x0000800019067625 */ /* 0x000fe200078e0206 */
[----:B------:R-:W-:-:S03]  /*1730*/  IADD3 R237, R237, -0x1, RZ ;  /* 0xffffffffeded7810 */ /* 0x000fc60007ffe0ff */
[----:B------:R-:W-:Y:S01]  /*1740*/  IMAD.WIDE.U32 R22, R244, c[0x0][0x1a8], R26 ;  /* 0x00006a00f4167a25 */ /* 0x000fe200078e001a */
[----:B------:R-:W-:-:S03]  /*1750*/  MOV R227, R7 ;  /* 0x0000000700e37202 */ /* 0x000fc60000000f00 */
[C---:B------:R-:W-:Y:S01]  /*1760*/  IMAD R17, R207.reuse, c[0x0][0x374], R17 ;  /* 0x0000dd00cf117a24 */ /* 0x040fe200078e0211 */
[----:B------:R-:W-:Y:S01]  /*1770*/  LEA R250, P3, R22, c[0x0][0x160], 0x1 ;  /* 0x0000580016fa7a11 */ /* 0x000fe200078608ff */
[----:B------:R-:W-:-:S04]  /*1780*/  IMAD.WIDE.U32 R18, R207, c[0x0][0x370], R18 ;  /* 0x0000dc00cf127a25 */ /* 0x000fc800078e0012 */
[----:B------:R-:W-:Y:S01]  /*1790*/  IMAD.IADD R8, R23, 0x1, R8 ;  /* 0x0000000117087824 */ /* 0x000fe200078e0208 */
[----:B------:R-:W-:Y:S01]  /*17a0*/  IADD3 R17, R19, R17, RZ ;  /* 0x0000001113117210 */ /* 0x000fe20007ffe0ff */
[----:B------:R-:W-:Y:S01]  /*17b0*/  IMAD.MOV.U32 R228, RZ, RZ, R6 ;  /* 0x000000ffffe47224 */ /* 0x000fe200078e0006 */
[----:B------:R-:W-:Y:S02]  /*17c0*/  LEA R248, P1, R18, c[0x0][0x330], 0x1 ;  /* 0x0000cc0012f87a11 */ /* 0x000fe400078208ff */
[----:B------:R-:W-:Y:S02]  /*17d0*/  LEA.HI.X R251, R22, c[0x0][0x164], R8, 0x1, P3 ;  /* 0x0000590016fb7a11 */ /* 0x000fe400018f0c08 */
[----:B------:R-:W-:Y:S01]  /*17e0*/  LEA.HI.X R249, R18, c[0x0][0x334], R17, 0x1, P1 ;  /* 0x0000cd0012f97a11 */ /* 0x000fe200008f0c11 */
[----:B------:R-:W-:Y:S05]  /*17f0*/  @P4 BRA `(.L_x_464) ;  /* 0x000007c000004947 */ /* 0x000fea0003800000 */
        /* <DEDUP_REMOVED lines=15> */
.L_x_465:
        /* <DEDUP_REMOVED lines=11> */
[----:B------:R-:W-:Y:S02]  /*19a0*/  IADD3 R9, R13, R8, RZ ;  /* 0x000000080d097210 */ /* 0x000fe40007ffe0ff */
[----:B------:R-:W-:-:S05]  /*19b0*/  MOV R8, R12 ;  /* 0x0000000c00087202 */ /* 0x000fca0000000f00 */
[----:B------:R-:W-:-:S05]  /*19c0*/  IMAD.WIDE.U32 R12, R210, c[0x0][0x390], R8 ;  /* 0x0000e400d20c7a25 */ /* 0x000fca00078e0008 */
[----:B------:R-:W-:Y:S02]  /*19d0*/  IADD3 R8, R13, R5, RZ ;  /* 0x000000050d087210 */ /* 0x000fe40007ffe0ff */
[----:B------:R-:W-:Y:S02]  /*19e0*/  MOV R9, R12 ;  /* 0x0000000c00097202 */ /* 0x000fe40000000f00 */
.L_x_466:
        /* <DEDUP_REMOVED lines=27> */
.L_x_468:
[----:B------:R-:W-:Y:S05]  /*1ba0*/  BSYNC B0 ;  /* 0x0000000000007941 */ /* 0x000fea0003800000 */
.L_x_467:
        /* <DEDUP_REMOVED lines=17> */
[----:B------:R2:W-:Y:S04]  /*1cc0*/  @!P1 STG.E.128 [R14.64+0x80], RZ ;  /* 0x000080ff0e009986 */ /* 0x0005e8000c101d06 */
[----:B------:R2:W-:Y:S02]  /*1cd0*/  @!P0 STG.E.128 [R14.64+0x100], RZ ;  /* 0x000100ff0e008986 */ /* 0x0005e4000c101d06 */
.L_x_470:
[----:B------:R-:W-:Y:S05]  /*1ce0*/  BSYNC B0 ;  /* 0x0000000000007941 */ /* 0x000fea0003800000 */
.L_x_469:
[----:B------:R-:W-:Y:S01]  /*1cf0*/  IMAD.WIDE.U32 R6, R223, c[0x0][0x3a8], R208 ;  /* 0x0000ea00df067a25 */ /* 0x000fe200078e00d0 */
        /* <DEDUP_REMOVED lines=24> */
.L_x_472:
[----:B------:R-:W-:Y:S05]  /*1e80*/  BSYNC B0 ;  /* 0x0000000000007941 */ /* 0x000fea0003800000 */
.L_x_471:
[----:B------:R-:W-:Y:S05]  /*1e90*/  @P3 BRA `(.L_x_473) ;  /* 0x0000694000003947 */ /* 0x000fea0003800000 */
[----:B------:R-:W-:Y:S01]  /*1ea0*/  IADD3 R5, P0, R207, 0x20, RZ ;  /* 0x00000020cf057810 */ /* 0x000fe20007f1e0ff */
[----:B------:R-:W-:Y:S01]  /*1eb0*/  IMAD.MOV.U32 R7, RZ, RZ, R6 ;  /* 0x000000ffff077224 */ /* 0x000fe200078e0006 */
[----:B------:R-:W-:-:S02]  /*1ec0*/  MOV R6, R8 ;  /* 0x0000000800067202 */ /* 0x000fc40000000f00 */
        /* <DEDUP_REMOVED lines=15> */
.L_x_464:
        /* <DEDUP_REMOVED lines=31> */
.L_x_475:
[----:B------:R-:W-:Y:S05]  /*21b0*/  BSYNC B0 ;  /* 0x0000000000007941 */ /* 0x000fea0003800000 */
.L_x_474:
        /* <DEDUP_REMOVED lines=39> */
.L_x_477:
[----:B------:R-:W-:Y:S05]  /*2430*/  BSYNC B0 ;  /* 0x0000000000007941 */ /* 0x000fea0003800000 */
.L_x_476:
        /* <DEDUP_REMOVED lines=18> */
.L_x_479:
        /* <DEDUP_REMOVED lines=28> */
.L_x_480:
[----:B------:R-:W-:Y:S05]  /*2720*/  BSYNC B0 ;  /* 0x0000000000007941 */ /* 0x000fea0003800000 */
.L_x_478:
        /* <DEDUP_REMOVED lines=17> */
.L_x_482:
        /* <DEDUP_REMOVED lines=38> */
.L_x_483:
[----:B------:R-:W-:Y:S05]  /*2aa0*/  BSYNC B0 ;  /* 0x0000000000007941 */ /* 0x000fea0003800000 */
.L_x_481:
[C---:B------:R-:W-:Y:S01]  /*2ab0*/  IADD3 R8, R202.reuse, 0x8, RZ ;  /* 0x00000008ca087810 */ /* 0x040fe20007ffe0ff */
[C---:B------:R-:W-:Y:S01]  /*2ac0*/  IMAD.SHL.U32 R230, R202.reuse, 0x4, RZ ;  /* 0x00000004cae67824 */ /* 0x040fe200078e00ff */
[-C--:B------:R-:W-:Y:S01]  /*2ad0*/  ISETP.GE.AND P3, PT, R202, R6.reuse, PT ;  /* 0x00000006ca00720c */ /* 0x080fe20003f66270 */
[----:B------:R-:W-:Y:S01]  /*2ae0*/  IMAD.MOV.U32 R234, RZ, RZ, 0x7f800000 ;  /* 0x7f800000ffea7424 */ /* 0x000fe200078e00ff */
[----:B------:R-:W-:Y:S01]  /*2af0*/  ISETP.GE.AND P2, PT, R8, R6, PT ;  /* 0x000000060800720c */ /* 0x000fe20003f46270 */
[----:B------:R-:W-:Y:S01]  /*2b00*/  IMAD R6, R212, -0x40, R238 ;  /* 0xffffffc0d4067824 */ /* 0x000fe200078e02ee */
[----:B------:R-:W-:Y:S02]  /*2b10*/  SHF.R.S32.HI R229, RZ, 0x1f, R202 ;  /* 0x0000001fffe57819 */ /* 0x000fe400000114ca */
[----:B------:R-:W-:Y:S02]  /*2b20*/  IADD3 R16, P1, R230, R228, RZ ;  /* 0x000000e4e6107210 */ /* 0x000fe40007f3e0ff */
[----:B------:R-:W-:-:S02]  /*2b30*/  ISETP.GE.AND P6, PT, R207, R6, PT ;  /* 0x00000006cf00720c */ /* 0x000fc40003fc6270 */
[----:B------:R-:W-:Y:S02]  /*2b40*/  SHF.L.U64.HI R229, R202, 0x2, R229 ;  /* 0x00000002cae57819 */ /* 0x000fe400000102e5 */
[----:B------:R-:W-:Y:S02]  /*2b50*/  MOV R235, 0x7f800000 ;  /* 0x7f80000000eb7802 */ /* 0x000fe40000000f00 */
[----:B------:R-:W-:Y:S01]  /*2b60*/  IADD3.X R17, R229, R227, RZ, P1, !PT ;  /* 0x000000e3e5117210 */ /* 0x000fe20000ffe4ff */
[----:B------:R-:W-:-:S04]  /*2b70*/  IMAD R8, R10, c[0x0][0x198], RZ ;  /* 0x000066000a087a24 */ /* 0x000fc800078e02ff */
[----:B------:R1:W5:Y:S04]  /*2b80*/  @!P3 LDG.E R234, [R16.64] ;  /* 0x0000000610eab981 */ /* 0x000368000c1e1900 */
[----:B------:R2:W-:Y:S04]  /*2b90*/  @P6 STS.128 [R213+0x12000], RZ ;  /* 0x012000ffd5006388 */ /* 0x0005e80000000c00 */
[----:B------:R2:W-:Y:S04]  /*2ba0*/  @P6 STS.128 [R213+0x14000], RZ ;  /* 0x014000ffd5006388 */ /* 0x0005e80000000c00 */
[----:B------:R2:W-:Y:S04]  /*2bb0*/  @P6 STS.128 [R213+0x16000], RZ ;  /* 0x016000ffd5006388 */ /* 0x0005e80000000c00 */
[----:B------:R1:W5:Y:S01]  /*2bc0*/  @!P2 LDG.E R235, [R16.64+0x20] ;  /* 0x0000200610eba981 */ /* 0x000362000c1e1900 */
[C---:B------:R-:W-:Y:S01]  /*2bd0*/  IMAD R8, R223.reuse, c[0x0][0x19c], R8 ;  /* 0x00006700df087a24 */ /* 0x040fe200078e0208 */
[----:B------:R-:W-:Y:S01]  /*2be0*/  BSSY B0, `(.L_x_484) ;  /* 0x0000028000007945 */ /* 0x000fe20003800000 */
        /* <DEDUP_REMOVED lines=8> */
[----:B--2---:R-:W-:Y:S01]  /*2c70*/  ISETP.GE.AND P4, PT, R208, c[0x0][0x220], PT ;  /* 0x00008800d0007a0c */ /* 0x004fe20003f86270 */
        /* <DEDUP_REMOVED lines=30> */
.L_x_485:
[----:B--2---:R-:W-:Y:S05]  /*2e60*/  BSYNC B0 ;  /* 0x0000000000007941 */ /* 0x004fea0003800000 */
.L_x_484:
        /* <DEDUP_REMOVED lines=38> */
.L_x_487:
[----:B------:R-:W-:Y:S05]  /*30d0*/  BSYNC B0 ;  /* 0x0000000000007941 */ /* 0x000fea0003800000 */
.L_x_486:
[----:B------:R1:W-:Y:S01]  /*30e0*/  @P6 STS.128 [R213+0x18000], RZ ;  /* 0x018000ffd5006388 */ /* 0x0003e20000000c00 */
[----:B------:R-:W-:Y:S01]  /*30f0*/  IMAD.WIDE.U32 R8, R223, c[0x0][0x1a0], R208 ;  /* 0x00006800df087a25 */ /* 0x000fe200078e00d0 */
[----:B------:R-:W-:Y:S02]  /*3100*/  BSSY B0, `(.L_x_488) ;  /* 0x000002b000007945 */ /* 0x000fe40003800000 */
[----:B------:R1:W-:Y:S01]  /*3110*/  @P6 STS.128 [R213+0x1a000], RZ ;  /* 0x01a000ffd5006388 */ /* 0x0003e20000000c00 */
[----:B------:R-:W-:Y:S01]  /*3120*/  IMAD R6, R10, c[0x0][0x1a0], RZ ;  /* 0x000068000a067a24 */ /* 0x000fe200078e02ff */
[----:B------:R-:W-:Y:S01]  /*3130*/  IADD3 R14, P1, R14, R8, RZ ;  /* 0x000000080e0e7210 */ /* 0x000fe20007f3e0ff */
[----:B------:R-:W-:Y:S01]  /*3140*/  IMAD R7, R11, c[0x0][0x1b8], RZ ;  /* 0x00006e000b077a24 */ /* 0x000fe200078e02ff */
[----:B------:R1:W-:Y:S01]  /*3150*/  @P6 STS.128 [R213+0x1c000], RZ ;  /* 0x01c000ffd5006388 */ /* 0x0003e20000000c00 */
[----:B------:R-:W-:Y:S02]  /*3160*/  IMAD R6, R223, c[0x0][0x1a4], R6 ;  /* 0x00006900df067a24 */ /* 0x000fe400078e0206 */
        /* <DEDUP_REMOVED lines=36> */
.L_x_489:
[----:B------:R-:W-:Y:S05]  /*33b0*/  BSYNC B0 ;  /* 0x0000000000007941 */ /* 0x000fea0003800000 */
.L_x_488:
[----:B------:R1:W-:Y:S01]  /*33c0*/  @P5 STS.128 [R213+0x19000], RZ ;  /* 0x019000ffd5005388 */ /* 0x0003e20000000c00 */
[----:B------:R-:W-:Y:S03]  /*33d0*/  BSSY B0, `(.L_x_490) ;  /* 0x0000025000007945 */ /* 0x000fe60003800000 */
[----:B------:R1:W-:Y:S04]  /*33e0*/  @P5 STS.128 [R213+0x1b000], RZ ;  /* 0x01b000ffd5005388 */ /* 0x0003e80000000c00 */
[----:B------:R1:W-:Y:S01]  /*33f0*/  @P5 STS.128 [R213+0x1d000], RZ ;  /* 0x01d000ffd5005388 */ /* 0x0003e20000000c00 */
[----:B------:R-:W-:Y:S05]  /*3400*/  @P5 BRA `(.L_x_491) ;  /* 0x0000021000005947 */ /* 0x000fea0003800000 */
[----:B------:R-:W-:Y:S01]  /*3410*/  IADD3 R6, P1, R207, 0x20, RZ ;  /* 0x00000020cf067810 */ /* 0x000fe20007f3e0ff */
[----:B------:R-:W-:Y:S01]  /*3420*/  IMAD.MOV.U32 R8, RZ, RZ, R12 ;  /* 0x000000ffff087224 */ /* 0x000fe200078e000c */
[----:B------:R-:W-:Y:S01]  /*3430*/  ISETP.GE.AND P4, PT, R208, c[0x0][0x220], PT ;  /* 0x00008800d0007a0c */ /* 0x000fe20003f86270 */
[----:B------:R-:W-:Y:S01]  /*3440*/  IMAD.MOV.U32 R9, RZ, RZ, R7 ;  /* 0x000000ffff097224 */ /* 0x000fe200078e0007 */
[----:B------:R-:W-:Y:S01]  /*3450*/  ISETP.GE.AND P3, PT, R211, c[0x0][0x220], PT ;  /* 0x00008800d3007a0c */ /* 0x000fe20003f66270 */
[----:B------:R-:W-:Y:S01]  /*3460*/  IMAD.X R4, RZ, RZ, R4, P1 ;  /* 0x000000ffff047224 */ /* 0x000fe200008e0604 */
[----:B------:R-:W-:Y:S01]  /*3470*/  ISETP.GE.AND P1, PT, R214, c[0x0][0x220], PT ;  /* 0x00008800d6007a0c */ /* 0x000fe20003f26270 */
[----:B------:R-:W-:-:S04]  /*3480*/  IMAD.WIDE.U32 R8, R6, c[0x0][0x1a0], R8 ;  /* 0x0000680006087a25 */ /* 0x000fc800078e0008 */
[----:B------:R-:W-:-:S04]  /*3490*/  IMAD R4, R4, c[0x0][0x1a0], RZ ;  /* 0x0000680004047a24 */ /* 0x000fc800078e02ff */
[----:B------:R-:W-:Y:S01]  /*34a0*/  IMAD R4, R6, c[0x0][0x1a4], R4 ;  /* 0x0000690006047a24 */ /* 0x000fe200078e0204 */
[C---:B------:R-:W-:Y:S01]  /*34b0*/  @!P4 LEA R6, P5, R8.reuse, c[0x0][0x170], 0x1 ;  /* 0x00005c000806ca11 */ /* 0x040fe200078a08ff */
[----:B------:R1:W-:Y:S02]  /*34c0*/  @P4 STS.128 [R213+0x19000], RZ ;  /* 0x019000ffd5004388 */ /* 0x0003e40000000c00 */
[----:B-1----:R-:W-:Y:S01]  /*34d0*/  @!P3 LEA R10, P2, R8, c[0x0][0x170], 0x1 ;  /* 0x00005c00080aba11 */ /* 0x002fe200078408ff */
        /* <DEDUP_REMOVED lines=20> */
.L_x_491:
[----:B------:R-:W-:Y:S05]  /*3620*/  BSYNC B0 ;  /* 0x0000000000007941 */ /* 0x000fea0003800000 */
.L_x_490:
[----:B------:R-:W-:Y:S01]  /*3630*/  ISETP.NE.U32.AND P3, PT, RZ, c[0x0][0x318], PT ;  /* 0x0000c600ff007a0c */ /* 0x000fe20003f65070 */
[----:B------:R-:W0:Y:S03]  /*3640*/  LDGDEPBAR ;  /* 0x00000000000079af */ /* 0x000e260000000000 */
[----:B------:R-:W-:-:S13]  /*3650*/  ISETP.NE.AND.EX P3, PT, RZ, c[0x0][0x31c], PT, P3 ;  /* 0x0000c700ff007a0c */ /* 0x000fda0003f65330 */
[----:B------:R-:W-:Y:S02]  /*3660*/  @P3 IMAD R4, R5, c[0x0][0x320], RZ ;  /* 0x0000c80005043a24 */ /* 0x000fe400078e02ff */
[----:B-1----:R-:W-:-:S04]  /*3670*/  @P3 IMAD.WIDE.U32 R6, R210, c[0x0][0x320], R244 ;  /* 0x0000c800d2063a25 */ /* 0x002fc800078e00f4 */
[----:B------:R-:W-:Y:S01]  /*3680*/  @P3 IMAD R4, R210, c[0x0][0x324], R4 ;  /* 0x0000c900d2043a24 */ /* 0x000fe200078e0204 */
[----:B------:R-:W-:-:S03]  /*3690*/  @P3 LEA R8, P1, R6, c[0x0][0x318], 0x2 ;  /* 0x0000c60006083a11 */ /* 0x000fc600078210ff */
[----:B------:R-:W-:-:S05]  /*36a0*/  @P3 IMAD.IADD R4, R7, 0x1, R4 ;  /* 0x0000000107043824 */ /* 0x000fca00078e0204 */
[----:B------:R-:W-:-:S05]  /*36b0*/  @P3 LEA.HI.X R9, R6, c[0x0][0x31c], R4, 0x2, P1 ;  /* 0x0000c70006093a11 */ /* 0x000fca00008f1404 */
[----:B--2---:R-:W2:Y:S01]  /*36c0*/  @P3 LDG.E R5, [R8.64] ;  /* 0x0000000608053981 */ /* 0x004ea2000c1e1900 */
[----:B------:R-:W2:Y:S01]  /*36d0*/  @P3 MUFU.RCP R4, c[0x0][0x238] ;  /* 0x00008e0000043b08 */ /* 0x000ea20000001000 */
[----:B------:R-:W-:Y:S01]  /*36e0*/  R2P PR, R203, 0x6 ;  /* 0x00000006cb007804 */ /* 0x000fe20000000000 */
[----:B------:R-:W-:Y:S01]  /*36f0*/  IMAD R221, R212, 0x40, R201 ;  /* 0x00000040d4dd7824 */ /* 0x000fe200078e02c9 */
[----:B------:R-:W-:Y:S01]  /*3700*/  IADD3 R195, R199, 0x3000, RZ ;  /* 0x00003000c7c37810 */ /* 0x000fe20007ffe0ff */
[----:B------:R-:W-:Y:S01]  /*3710*/  IMAD.MOV.U32 R192, RZ, RZ, 0x40 ;  /* 0x00000040ffc07424 */ /* 0x000fe200078e00ff */
[----:B------:R-:W-:Y:S01]  /*3720*/  IADD3 R194, R200, 0x3000, RZ ;  /* 0x00003000c8c27810 */ /* 0x000fe20007ffe0ff */
[----:B------:R-:W-:Y:S01]  /*3730*/  IMAD.MOV.U32 R233, RZ, RZ, RZ ;  /* 0x000000ffffe97224 */ /* 0x000fe200078e00ff */
[----:B------:R-:W-:Y:S01]  /*3740*/  SEL R193, R193, 0xffffffe0, !P1 ;  /* 0xffffffe0c1c17807 */ /* 0x000fe20004800000 */
[----:B------:R-:W-:Y:S01]  /*3750*/  IMAD.MOV.U32 R232, RZ, RZ, c[0x0][0x2e4] ;  /* 0x0000b900ffe87624 */ /* 0x000fe200078e00ff */
[----:B------:R-:W-:Y:S01]  /*3760*/  IADD3 R220, R223, R240, RZ ;  /* 0x000000f0dfdc7210 */ /* 0x000fe20007ffe0ff */
[----:B------:R-:W-:Y:S01]  /*3770*/  IMAD.MOV.U32 R231, RZ, RZ, R236 ;  /* 0x000000ffffe77224 */ /* 0x000fe200078e00ec */
[----:B------:R-:W-:Y:S01]  /*3780*/  SEL R195, R195, R199, !P0 ;  /* 0x000000c7c3c37207 */ /* 0x000fe20004000000 */
[----:B------:R-:W-:Y:S01]  /*3790*/  IMAD.IADD R191, R196, 0x1, R193 ;  /* 0x00000001c4bf7824 */ /* 0x000fe200078e02c1 */
[----:B------:R-:W-:Y:S01]  /*37a0*/  SEL R192, R192, 0xffffffc0, !P2 ;  /* 0xffffffc0c0c07807 */ /* 0x000fe20005000000 */
[----:B------:R-:W-:Y:S01]  /*37b0*/  CS2R R142, SRZ ;  /* 0x00000000008e7805 */ /* 0x000fe2000001ff00 */
[----:B------:R-:W-:Y:S01]  /*37c0*/  IADD3 R243, -R240, R202, -R221 ;  /* 0x000000caf0f37210 */ /* 0x000fe20007ffe9dd */
[----:B------:R-:W-:Y:S01]  /*37d0*/  CS2R R140, SRZ ;  /* 0x00000000008c7805 */ /* 0x000fe2000001ff00 */
[----:B------:R-:W-:Y:S01]  /*37e0*/  SEL R194, R194, R200, !P0 ;  /* 0x000000c8c2c27207 */ /* 0x000fe20004000000 */
        /* <DEDUP_REMOVED lines=49> */
[----:B------:R-:W-:Y:S01]  /*3b00*/  IMAD.IADD R243, R243, 0x1, R238 ;  /* 0x00000001f3f37824 */ /* 0x000fe200078e02ee */
[----:B------:R-:W-:Y:S01]  /*3b10*/  IADD3 R242, R242, -c[0x0][0x2e8], RZ ;  /* 0x8000ba00f2f27a10 */ /* 0x000fe20007ffe0ff */
[----:B------:R-:W-:Y:S01]  /*3b20*/  IMAD.IADD R190, R192, 0x1, R191 ;  /* 0x00000001c0be7824 */ /* 0x000fe200078e02bf */
[----:B------:R-:W-:Y:S01]  /*3b30*/  IADD3 R189, R196, R192, RZ ;  /* 0x000000c0c4bd7210 */ /* 0x000fe20007ffe0ff */
[----:B--2---:R-:W-:-:S02]  /*3b40*/  @P3 FMUL.FTZ R233, R5, R4 ;  /* 0x0000000405e93220 */ /* 0x004fc40000410000 */
.L_x_496:
[----:B------:R-:W0:Y:S01]  /*3b50*/  LDGDEPBAR ;  /* 0x00000000000079af */ /* 0x000e220000000000 */
[C---:B------:R-:W-:Y:S02]  /*3b60*/  IMAD.IADD R98, R194.reuse, 0x1, R193 ;  /* 0x00000001c2627824 */ /* 0x040fe400078e02c1 */
[--C-:B------:R-:W-:Y:S02]  /*3b70*/  IMAD.IADD R97, R194, 0x1, R192.reuse ;  /* 0x00000001c2617824 */ /* 0x100fe400078e02c0 */
[----:B------:R-:W-:Y:S01]  /*3b80*/  IMAD.IADD R96, R98, 0x1, R192 ;  /* 0x0000000162607824 */ /* 0x000fe200078e02c0 */
        /* <DEDUP_REMOVED lines=8> */
[----:B------:R-:W-:Y:S06]  /*3c10*/  LDSM.16.M88.4 R84, [R97] ;  /* 0x000000006154783b */ /* 0x000fec0000000200 */
[----:B------:R-:W4:Y:S01]  /*3c20*/  LDSM.16.M88.4 R88, [R3+0x12000] ;  /* 0x012000000358783b */ /* 0x000f220000000200 */
[C---:B-1----:R-:W-:Y:S05]  /*3c30*/  HMMA.16816.F32.BF16 R4, R16.reuse, R8, RZ ;  /* 0x000000081004723c */ /* 0x042fea00000418ff */
[----:B------:R-:W-:Y:S03]  /*3c40*/  LDSM.16.M88.4 R92, [R2+0x12000] ;  /* 0x01200000025c783b */ /* 0x000fe60000000200 */
[C---:B------:R-:W-:Y:S08]  /*3c50*/  HMMA.16816.F32.BF16 R8, R16.reuse, R10, RZ ;  /* 0x0000000a1008723c */ /* 0x040ff000000418ff */
[C---:B--2---:R-:W-:Y:S08]  /*3c60*/  HMMA.16816.F32.BF16 R12, R16.reuse, R68, RZ ;  /* 0x00000044100c723c */ /* 0x044ff000000418ff */
[----:B------:R-:W-:Y:S01]  /*3c70*/  HMMA.16816.F32.BF16 R16, R16, R70, RZ ;  /* 0x000000461010723c */ /* 0x000fe200000418ff */
[----:B------:R-:W1:Y:S07]  /*3c80*/  LDSM.16.M88.4 R68, [R3+0x12800] ;  /* 0x012800000344783b */ /* 0x000e6e0000000200 */
[C---:B---3--:R-:W-:Y:S08]  /*3c90*/  HMMA.16816.F32.BF16 R4, R72.reuse, R76, R4 ;  /* 0x0000004c4804723c */ /* 0x048ff00000041804 */
[C---:B------:R-:W-:Y:S01]  /*3ca0*/  HMMA.16816.F32.BF16 R8, R72.reuse, R78, R8 ;  /* 0x0000004e4808723c */ /* 0x040fe20000041808 */
[----:B------:R-:W2:Y:S07]  /*3cb0*/  LDSM.16.M88.4 R76, [R96] ;  /* 0x00000000604c783b */ /* 0x000eae0000000200 */
[C---:B----4-:R-:W-:Y:S07]  /*3cc0*/  HMMA.16816.F32.BF16 R12, R72.reuse, R80, R12 ;  /* 0x00000050480c723c */ /* 0x050fee000004180c */
[----:B------:R-:W-:Y:S01]  /*3cd0*/  IADD3 R80, P0, R230, R226, RZ ;  /* 0x000000e2e6507210 */ /* 0x000fe20007f1e0ff */
[----:B------:R-:W-:Y:S01]  /*3ce0*/  HMMA.16816.F32.BF16 R16, R72, R82, R16 ;  /* 0x000000524810723c */ /* 0x000fe20000041810 */
[----:B------:R-:W3:Y:S03]  /*3cf0*/  LDSM.16.M88.4 R72, [R2+0x12800] ;  /* 0x012800000248783b */ /* 0x000ee60000000200 */
[----:B------:R-:W-:Y:S04]  /*3d00*/  IMAD.X R81, R229, 0x1, R225, P0 ;  /* 0x00000001e5517824 */ /* 0x000fe800000e06e1 */
[C---:B------:R-:W-:Y:S01]  /*3d10*/  HMMA.16816.F32.BF16 R4, R84.reuse, R88, R4 ;  /* 0x000000585404723c */ /* 0x040fe20000041804 */
[----:B-----5:R4:W5:Y:S06]  /*3d20*/  LDG.E R153, [R80.64] ;  /* 0x0000000650997981 */ /* 0x02096c000c1e1900 */
[----:B------:R4:W5:Y:S01]  /*3d30*/  LDG.E R152, [R80.64+0x20] ;  /* 0x0000200650987981 */ /* 0x000962000c1e1900 */
[C---:B------:R-:W-:Y:S05]  /*3d40*/  HMMA.16816.F32.BF16 R8, R84.reuse, R90, R8 ;  /* 0x0000005a5408723c */ /* 0x040fea0000041808 */
[----:B------:R-:W-:Y:S03]  /*3d50*/  LDSM.16.M88.4 R88, [R198+0x14000] ;  /* 0x01400000c658783b */ /* 0x000fe60000000200 */
[C---:B-1----:R-:W-:Y:S08]  /*3d60*/  HMMA.16816.F32.BF16 R12, R84.reuse, R68, R12 ;  /* 0x00000044540c723c */ /* 0x042ff0000004180c */
[----:B------:R-:W-:Y:S01]  /*3d70*/  HMMA.16816.F32.BF16 R16, R84, R70, R16 ;  /* 0x000000465410723c */ /* 0x000fe20000041810 */
[----:B------:R-:W-:Y:S06]  /*3d80*/  LDSM.16.M88.4 R68, [R198+0x14800] ;  /* 0x01480000c644783b */ /* 0x000fec0000000200 */
[----:B------:R-:W-:Y:S01]  /*3d90*/  LDSM.16.M88.4 R84, [R98+0x2000] ;  /* 0x002000006254783b */ /* 0x000fe20000000200 */
[C---:B--2---:R-:W-:Y:S05]  /*3da0*/  HMMA.16816.F32.BF16 R4, R76.reuse, R92, R4 ;  /* 0x0000005c4c04723c */ /* 0x044fea0000041804 */
[----:B----4-:R-:W1:Y:S03]  /*3db0*/  LDSM.16.M88.4 R80, [R194+0x2000] ;  /* 0x00200000c250783b */ /* 0x010e660000000200 */
[C---:B------:R-:W-:Y:S03]  /*3dc0*/  HMMA.16816.F32.BF16 R8, R76.reuse, R94, R8 ;  /* 0x0000005e4c08723c */ /* 0x040fe60000041808 */
[----:B------:R-:W2:Y:S05]  /*3dd0*/  LDSM.16.M88.4 R92, [R188+0x14000] ;  /* 0x01400000bc5c783b */ /* 0x000eaa0000000200 */
[C---:B---3--:R-:W-:Y:S08]  /*3de0*/  HMMA.16816.F32.BF16 R12, R76.reuse, R72, R12 ;  /* 0x000000484c0c723c */ /* 0x048ff0000004180c */
[----:B------:R-:W-:Y:S01]  /*3df0*/  HMMA.16816.F32.BF16 R16, R76, R74, R16 ;  /* 0x0000004a4c10723c */ /* 0x000fe20000041810 */
[----:B------:R-:W3:Y:S06]  /*3e00*/  LDSM.16.M88.4 R72, [R188+0x14800] ;  /* 0x01480000bc48783b */ /* 0x000eec0000000200 */
[----:B------:R-:W-:Y:S01]  /*3e10*/  LDSM.16.M88.4 R76, [R97+0x2000] ;  /* 0x00200000614c783b */ /* 0x000fe20000000200 */
[C---:B-1----:R-:W-:Y:S08]  /*3e20*/  HMMA.16816.F32.BF16 R4, R80.reuse, R88, R4 ;  /* 0x000000585004723c */ /* 0x042ff00000041804 */
[C---:B------:R-:W-:Y:S01]  /*3e30*/  HMMA.16816.F32.BF16 R8, R80.reuse, R90, R8 ;  /* 0x0000005a5008723c */ /* 0x040fe20000041808 */
[----:B------:R-:W1:Y:S07]  /*3e40*/  LDSM.16.M88.4 R88, [R3+0x14000] ;  /* 0x014000000358783b */ /* 0x000e6e0000000200 */
[C---:B------:R-:W-:Y:S08]  /*3e50*/  HMMA.16816.F32.BF16 R12, R80.reuse, R68, R12 ;  /* 0x00000044500c723c */ /* 0x040ff0000004180c */
[----:B------:R-:W-:Y:S01]  /*3e60*/  HMMA.16816.F32.BF16 R16, R80, R70, R16 ;  /* 0x000000465010723c */ /* 0x000fe20000041810 */
[----:B------:R-:W4:Y:S06]  /*3e70*/  LDSM.16.M88.4 R68, [R3+0x14800] ;  /* 0x014800000344783b */ /* 0x000f2c0000000200 */
[----:B------:R-:W-:Y:S01]  /*3e80*/  LDSM.16.M88.4 R80, [R96+0x2000] ;  /* 0x002000006050783b */ /* 0x000fe20000000200 */
[C---:B--2---:R-:W-:Y:S08]  /*3e90*/  HMMA.16816.F32.BF16 R4, R84.reuse, R92, R4 ;  /* 0x0000005c5404723c */ /* 0x044ff00000041804 */
[C---:B------:R-:W-:Y:S01]  /*3ea0*/  HMMA.16816.F32.BF16 R8, R84.reuse, R94, R8 ;  /* 0x0000005e5408723c */ /* 0x040fe20000041808 */
[----:B------:R-:W2:Y:S07]  /*3eb0*/  LDSM.16.M88.4 R92, [R2+0x14000] ;  /* 0x01400000025c783b */ /* 0x000eae0000000200 */
[C---:B---3--:R-:W-:Y:S08]  /*3ec0*/  HMMA.16816.F32.BF16 R12, R84.reuse, R72, R12 ;  /* 0x00000048540c723c */ /* 0x048ff0000004180c */
[----:B------:R-:W-:Y:S01]  /*3ed0*/  HMMA.16816.F32.BF16 R16, R84, R74, R16 ;  /* 0x0000004a5410723c */ /* 0x000fe20000041810 */
[----:B------:R-:W3:Y:S06]  /*3ee0*/  LDSM.16.M88.4 R72, [R2+0x14800] ;  /* 0x014800000248783b */ /* 0x000eec0000000200 */
[----:B------:R-:W-:Y:S01]  /*3ef0*/  LDSM.16.M88.4 R84, [R194+0x4000] ;  /* 0x00400000c254783b */ /* 0x000fe20000000200 */
[C---:B-1----:R-:W-:Y:S08]  /*3f00*/  HMMA.16816.F32.BF16 R4, R76.reuse, R88, R4 ;  /* 0x000000584c04723c */ /* 0x042ff00000041804 */
[C---:B------:R-:W-:Y:S01]  /*3f10*/  HMMA.16816.F32.BF16 R8, R76.reuse, R90, R8 ;  /* 0x0000005a4c08723c */ /* 0x040fe20000041808 */
[----:B------:R-:W1:Y:S07]  /*3f20*/  LDSM.16.M88.4 R88, [R198+0x16000] ;  /* 0x01600000c658783b */ /* 0x000e6e0000000200 */
[C---:B----4-:R-:W-:Y:S08]  /*3f30*/  HMMA.16816.F32.BF16 R12, R76.reuse, R68, R12 ;  /* 0x000000444c0c723c */ /* 0x050ff0000004180c */
        /* <DEDUP_REMOVED lines=10> */
[C---:B-1----:R-:W-:Y:S07]  /*3fe0*/  HMMA.16816.F32.BF16 R4, R84.reuse, R88, R4 ;  /* 0x000000585404723c */ /* 0x042fee0000041804 */
[----:B------:R-:W-:Y:S01]  /*3ff0*/  IMAD.SHL.U32 R88, R237, 0x40, RZ ;  /* 0x00000040ed587824 */ /* 0x000fe200078e00ff */
[C---:B------:R-:W-:Y:S04]  /*4000*/  HMMA.16816.F32.BF16 R8, R84.reuse, R90, R8 ;  /* 0x0000005a5408723c */ /* 0x040fe80000041808 */
[----:B------:R-:W-:Y:S04]  /*4010*/  IMAD.IADD R89, R243, 0x1, R88 ;  /* 0x00000001f3597824 */ /* 0x000fe800078e0258 */
[C---:B----4-:R-:W-:Y:S04]  /*4020*/  HMMA.16816.F32.BF16 R12, R84.reuse, R68, R12 ;  /* 0x00000044540c723c */ /* 0x050fe8000004180c */
[----:B------:R-:W-:Y:S02]  /*4030*/  IADD3 R91, R89, 0x8, RZ ;  /* 0x00000008595b7810 */ /* 0x000fe40007ffe0ff */
[----:B------:R-:W-:Y:S02]  /*4040*/  IABS R90, R89 ;  /* 0x00000059005a7213 */ /* 0x000fe40000000000 */
[----:B------:R-:W-:Y:S01]  /*4050*/  HMMA.16816.F32.BF16 R16, R84, R70, R16 ;  /* 0x000000465410723c */ /* 0x000fe20000041810 */
[----:B------:R-:W1:Y:S02]  /*4060*/  LDSM.16.M88.4 R68, [R97+0x4000] ;  /* 0x004000006144783b */ /* 0x000e640000000200 */
[----:B------:R-:W-:Y:S01]  /*4070*/  ISETP.GE.AND P1, PT, R91, RZ, PT ;  /* 0x000000ff5b00720c */ /* 0x000fe20003f26270 */
[----:B------:R-:W-:Y:S03]  /*4080*/  I2F R90, R90 ;  /* 0x0000005a005a7306 */ /* 0x000fe60000201400 */
[----:B------:R-:W4:Y:S01]  /*4090*/  LDSM.16.M88.4 R84, [R3+0x16800] ;  /* 0x016800000354783b */ /* 0x000f220000000200 */
[C---:B--2---:R-:W-:Y:S07]  /*40a0*/  HMMA.16816.F32.BF16 R4, R76.reuse, R92, R4 ;  /* 0x0000005c4c04723c */ /* 0x044fee0000041804 */
[C---:B------:R-:W-:Y:S01]  /*40b0*/  IADD3 R92, R89.reuse, 0x7, RZ ;  /* 0x00000007595c7810 */ /* 0x040fe20007ffe0ff */
[C---:B------:R-:W-:Y:S03]  /*40c0*/  HMMA.16816.F32.BF16 R8, R76.reuse, R94, R8 ;  /* 0x0000005e4c08723c */ /* 0x040fe60000041808 */
[----:B------:R-:W-:Y:S02]  /*40d0*/  ISETP.GE.AND P0, PT, R92, RZ, PT ;  /* 0x000000ff5c00720c */ /* 0x000fe40003f06270 */
[C---:B------:R-:W-:Y:S02]  /*40e0*/  IADD3 R93, R89.reuse, -0x1, RZ ;  /* 0xffffffff595d7810 */ /* 0x040fe40007ffe0ff */
[C---:B------:R-:W-:Y:S01]  /*40f0*/  IADD3 R94, R89.reuse, -0x8, RZ ;  /* 0xfffffff8595e7810 */ /* 0x040fe20007ffe0ff */
[C---:B---3--:R-:W-:Y:S04]  /*4100*/  HMMA.16816.F32.BF16 R12, R76.reuse, R72, R12 ;  /* 0x000000484c0c723c */ /* 0x048fe8000004180c */
[----:B------:R-:W-:Y:S02]  /*4110*/  @!P1 IADD3 R91, -R89, -0x8, RZ ;  /* 0xfffffff8595b9810 */ /* 0x000fe40007ffe1ff */
[----:B------:R-:W-:Y:S02]  /*4120*/  ISETP.GE.AND P1, PT, R93, RZ, PT ;  /* 0x000000ff5d00720c */ /* 0x000fe40003f26270 */
[----:B------:R-:W-:Y:S01]  /*4130*/  HMMA.16816.F32.BF16 R16, R76, R74, R16 ;  /* 0x0000004a4c10723c */ /* 0x000fe20000041810 */
[----:B------:R-:W-:Y:S01]  /*4140*/  LDSM.16.M88.4 R72, [R96+0x4000] ;  /* 0x004000006048783b */ /* 0x000fe20000000200 */
[----:B------:R-:W2:Y:S02]  /*4150*/  I2F R91, R91 ;  /* 0x0000005b005b7306 */ /* 0x000ea40000201400 */
[C---:B------:R-:W-:Y:S02]  /*4160*/  @!P0 IADD3 R92, -R89.reuse, -0x7, RZ ;  /* 0xfffffff9595c8810 */ /* 0x040fe40007ffe1ff */
[----:B------:R-:W-:Y:S01]  /*4170*/  ISETP.GE.AND P0, PT, R94, RZ, PT ;  /* 0x000000ff5e00720c */ /* 0x000fe20003f06270 */
[----:B------:R-:W3:Y:S01]  /*4180*/  LDSM.16.M88.4 R76, [R2+0x16000] ;  /* 0x01600000024c783b */ /* 0x000ee20000000200 */
[C---:B------:R-:W-:Y:S01]  /*4190*/  IADD3 R95, R89.reuse, -0x9, RZ ;  /* 0xfffffff7595f7810 */ /* 0x040fe20007ffe0ff */
[C---:B-1----:R-:W-:Y:S03]  /*41a0*/  HMMA.16816.F32.BF16 R4, R68.reuse, R80, R4 ;  /* 0x000000504404723c */ /* 0x042fe60000041804 */
[----:B------:R-:W1:Y:S02]  /*41b0*/  I2F R92, R92 ;  /* 0x0000005c005c7306 */ /* 0x000e640000201400 */
[----:B------:R-:W-:Y:S02]  /*41c0*/  @!P1 IADD3 R93, -R89, 0x1, RZ ;  /* 0x00000001595d9810 */ /* 0x000fe40007ffe1ff */
[----:B------:R-:W-:Y:S01]  /*41d0*/  ISETP.GE.AND P1, PT, R95, RZ, PT ;  /* 0x000000ff5f00720c */ /* 0x000fe20003f26270 */
[C---:B------:R-:W-:Y:S01]  /*41e0*/  HMMA.16816.F32.BF16 R8, R68.reuse, R82, R8 ;  /* 0x000000524408723c */ /* 0x040fe20000041808 */
[----:B------:R-:W1:Y:S03]  /*41f0*/  LDSM.16.M88.4 R80, [R2+0x16800] ;  /* 0x016800000250783b */ /* 0x000e660000000200 */
[C---:B------:R-:W-:Y:S01]  /*4200*/  @!P0 IADD3 R94, -R89.reuse, 0x8, RZ ;  /* 0x00000008595e8810 */ /* 0x040fe20007ffe1ff */
[----:B------:R-:W1:Y:S03]  /*4210*/  I2F R93, R93 ;  /* 0x0000005d005d7306 */ /* 0x000e660000201400 */
[C---:B----4-:R-:W-:Y:S04]  /*4220*/  HMMA.16816.F32.BF16 R12, R68.reuse, R84, R12 ;  /* 0x00000054440c723c */ /* 0x050fe8000004180c */
[C---:B------:R-:W-:Y:S03]  /*4230*/  @!P1 IADD3 R95, -R89.reuse, 0x9, RZ ;  /* 0x00000009595f9810 */ /* 0x040fe60007ffe1ff */
[----:B------:R-:W4:Y:S01]  /*4240*/  I2F R84, R94 ;  /* 0x0000005e00547306 */ /* 0x000f220000201400 */
[----:B------:R-:W-:Y:S01]  /*4250*/  IADD3 R85, R89, -0x10, RZ ;  /* 0xfffffff059557810 */ /* 0x000fe20007ffe0ff */
[----:B------:R-:W-:Y:S03]  /*4260*/  HMMA.16816.F32.BF16 R16, R68, R86, R16 ;  /* 0x000000564410723c */ /* 0x000fe60000041810 */
[----:B------:R-:W-:Y:S04]  /*4270*/  ISETP.GE.AND P0, PT, R85, RZ, PT ;  /* 0x000000ff5500720c */ /* 0x000fe80003f06270 */
[C---:B------:R-:W-:Y:S01]  /*4280*/  IADD3 R69, R89.reuse, -0x11, RZ ;  /* 0xffffffef59457810 */ /* 0x040fe20007ffe0ff */
[----:B------:R-:W2:Y:S01]  /*4290*/  I2F R95, R95 ;  /* 0x0000005f005f7306 */ /* 0x000ea20000201400 */
[----:B------:R-:W-:Y:S02]  /*42a0*/  IADD3 R70, R89, -0x18, RZ ;  /* 0xffffffe859467810 */ /* 0x000fe40007ffe0ff */
[----:B------:R-:W-:Y:S01]  /*42b0*/  ISETP.GE.AND P2, PT, R69, RZ, PT ;  /* 0x000000ff4500720c */ /* 0x000fe20003f46270 */
[C---:B---3--:R-:W-:Y:S05]  /*42c0*/  HMMA.16816.F32.BF16 R4, R72.reuse, R76, R4 ;  /* 0x0000004c4804723c */ /* 0x048fea0000041804 */
[C---:B------:R-:W-:Y:S02]  /*42d0*/  IADD3 R68, R89.reuse, -0x19, RZ ;  /* 0xffffffe759447810 */ /* 0x040fe40007ffe0ff */
[C---:B------:R-:W-:Y:S01]  /*42e0*/  @!P0 IADD3 R85, -R89.reuse, 0x10, RZ ;  /* 0x0000001059558810 */ /* 0x040fe20007ffe1ff */
[C---:B------:R-:W-:Y:S03]  /*42f0*/  HMMA.16816.F32.BF16 R8, R72.reuse, R78, R8 ;  /* 0x0000004e4808723c */ /* 0x040fe60000041808 */
[----:B------:R-:W-:Y:S02]  /*4300*/  ISETP.GE.AND P1, PT, R70, RZ, PT ;  /* 0x000000ff4600720c */ /* 0x000fe40003f26270 */
[----:B------:R-:W3:Y:S01]  /*4310*/  I2F R85, R85 ;  /* 0x0000005500557306 */ /* 0x000ee20000201400 */
[----:B------:R-:W-:Y:S02]  /*4320*/  ISETP.GE.AND P0, PT, R68, RZ, PT ;  /* 0x000000ff4400720c */ /* 0x000fe40003f06270 */
[C---:B-1----:R-:W-:Y:S04]  /*4330*/  HMMA.16816.F32.BF16 R12, R72.reuse, R80, R12 ;  /* 0x00000050480c723c */ /* 0x042fe8000004180c */
[----:B------:R-:W-:Y:S04]  /*4340*/  @!P2 IADD3 R69, -R89, 0x11, RZ ;  /* 0x000000115945a810 */ /* 0x000fe80007ffe1ff */
[-C--:B--2---:R-:W-:Y:S01]  /*4350*/  FFMA.FTZ R6, R91, -R233.reuse, R6 ;  /* 0x800000e95b067223 */ /* 0x084fe20000010006 */
[C---:B------:R-:W-:Y:S01]  /*4360*/  @!P1 IADD3 R70, -R89.reuse, 0x18, RZ ;  /* 0x0000001859469810 */ /* 0x040fe20007ffe1ff */
[----:B------:R-:W1:Y:S01]  /*4370*/  I2F R69, R69 ;  /* 0x0000004500457306 */ /* 0x000e620000201400 */
[----:B------:R-:W-:Y:S03]  /*4380*/  HMMA.16816.F32.BF16 R16, R72, R82, R16 ;  /* 0x000000524810723c */ /* 0x000fe60000041810 */
[-C--:B------:R-:W-:Y:S01]  /*4390*/  FFMA.FTZ R7, R92, -R233.reuse, R7 ;  /* 0x800000e95c077223 */ /* 0x080fe20000010007 */
[----:B------:R-:W-:Y:S01]  /*43a0*/  @!P0 IADD3 R68, -R89, 0x19, RZ ;  /* 0x0000001959448810 */ /* 0x000fe20007ffe1ff */
[CC--:B------:R-:W-:Y:S01]  /*43b0*/  FFMA.FTZ R5, R93.reuse, -R233.reuse, R5 ;  /* 0x800000e95d057223 */ /* 0x0c0fe20000010005 */
[----:B------:R-:W-:Y:S01]  /*43c0*/  ISETP.GE.AND P0, PT, R88, R242, PT ;  /* 0x000000f25800720c */ /* 0x000fe20003f06270 */
[CC--:B------:R-:W-:Y:S02]  /*43d0*/  FFMA.FTZ R4, R90.reuse, -R233.reuse, R4 ;  /* 0x800000e95a047223 */ /* 0x0c0fe40000010004 */
[-C--:B------:R-:W-:Y:S01]  /*43e0*/  FFMA.FTZ R11, R93, -R233.reuse, R11 ;  /* 0x800000e95d0b7223 */ /* 0x080fe2000001000b */
[----:B------:R-:W2:Y:S02]  /*43f0*/  I2F R70, R70 ;  /* 0x0000004600467306 */ /* 0x000ea40000201400 */
[-C--:B------:R-:W-:Y:S02]  /*4400*/  FFMA.FTZ R10, R90, -R233.reuse, R10 ;  /* 0x800000e95a0a7223 */ /* 0x080fe4000001000a */
[CC--:B----4-:R-:W-:Y:S02]  /*4410*/  FFMA.FTZ R8, R84.reuse, -R233.reuse, R8 ;  /* 0x800000e954087223 */ /* 0x0d0fe40000010008 */
[CC--:B------:R-:W-:Y:S02]  /*4420*/  FFMA.FTZ R9, R95.reuse, -R233.reuse, R9 ;  /* 0x800000e95f097223 */ /* 0x0c0fe40000010009 */
[-C--:B------:R-:W-:Y:S02]  /*4430*/  FFMA.FTZ R14, R84, -R233.reuse, R14 ;  /* 0x800000e9540e7223 */ /* 0x080fe4000001000e */
[-C--:B------:R-:W-:Y:S01]  /*4440*/  FFMA.FTZ R15, R95, -R233.reuse, R15 ;  /* 0x800000e95f0f7223 */ /* 0x080fe2000001000f */
[----:B------:R-:W4:Y:S01]  /*4450*/  I2F R68, R68 ;  /* 0x0000004400447306 */ /* 0x000f220000201400 */
[-C--:B---3--:R-:W-:Y:S02]  /*4460*/  FFMA.FTZ R12, R85, -R233.reuse, R12 ;  /* 0x800000e9550c7223 */ /* 0x088fe4000001000c */
[-C--:B-1----:R-:W-:Y:S02]  /*4470*/  FFMA.FTZ R13, R69, -R233.reuse, R13 ;  /* 0x800000e9450d7223 */ /* 0x082fe4000001000d */
[-C--:B------:R-:W-:Y:S02]  /*4480*/  FFMA.FTZ R18, R85, -R233.reuse, R18 ;  /* 0x800000e955127223 */ /* 0x080fe40000010012 */
[-C--:B------:R-:W-:Y:S02]  /*4490*/  FFMA.FTZ R19, R69, -R233.reuse, R19 ;  /* 0x800000e945137223 */ /* 0x080fe40000010013 */
[-C--:B--2---:R-:W-:Y:S02]  /*44a0*/  FFMA.FTZ R16, R70, -R233.reuse, R16 ;  /* 0x800000e946107223 */ /* 0x084fe40000010010 */
[----:B----4-:R-:W-:Y:S02]  /*44b0*/  FFMA.FTZ R17, R68, -R233, R17 ;  /* 0x800000e944117223 */ /* 0x010fe40000010011 */
[----:B------:R-:W-:Y:S01]  /*44c0*/  IMAD.MOV.U32 R68, RZ, RZ, c[0x0][0x2e4] ;  /* 0x0000b900ff447624 */ /* 0x000fe200078e00ff */
[----:B------:R-:W-:-:S05]  /*44d0*/  @!P0 BRA `(.L_x_492) ;  /* 0x0000008000008947 */ /* 0x000fca0003800000 */
[----:B------:R-:W-:Y:S02]  /*44e0*/  IADD3 R69, R232, R220, -R238 ;  /* 0x000000dce8457210 */ /* 0x000fe40007ffe8ee */
[----:B------:R-:W-:Y:S02]  /*44f0*/  IADD3 R68, R88, 0x40, RZ ;  /* 0x0000004058447810 */ /* 0x000fe40007ffe0ff */
[----:B------:R-:W-:Y:S02]  /*4500*/  IADD3 R70, R223, 0x40, RZ ;  /* 0x00000040df467810 */ /* 0x000fe40007ffe0ff */
[----:B------:R-:W-:Y:S01]  /*4510*/  ISETP.GE.AND P1, PT, R68, R69, PT ;  /* 0x000000454400720c */ /* 0x000fe20003f26270 */
[----:B------:R-:W-:Y:S01]  /*4520*/  IMAD.MOV.U32 R68, RZ, RZ, R232 ;  /* 0x000000ffff447224 */ /* 0x000fe200078e00e8 */
[----:B------:R-:W-:Y:S11]  /*4530*/  ISETP.LT.AND P0, PT, R70, R238, PT ;  /* 0x000000ee4600720c */ /* 0x000ff60003f01270 */
[----:B------:R-:W-:Y:S02]  /*4540*/  @!UPT UIADD3 URZ, URZ, URZ, URZ ;  /* 0x0000003f3f3ff290 */ /* 0x000fe4000fffe03f */
[----:B------:R-:W-:-:S05]  /*4550*/  @!P1 BRA P0, `(.L_x_493) ;  /* 0x0000045000009947 */ /* 0x000fca0000000000 */
.L_x_492:
[----:B------:R-:W-:Y:S01]  /*4560*/  IADD3 R71, R238, 0x1, -R240 ;  /* 0x00000001ee477810 */ /* 0x000fe20007ffe8f0 */
[----:B------:R-:W-:Y:S01]  /*4570*/  IMAD.IADD R78, R202, 0x1, R88 ;  /* 0x00000001ca4e7824 */ /* 0x000fe200078e0258 */
[-C--:B------:R-:W-:Y:S01]  /*4580*/  IADD3 R70, -R68, R238.reuse, -R240 ;  /* 0x000000ee44467210 */ /* 0x080fe20007ffe9f0 */
[----:B------:R-:W-:Y:S01]  /*4590*/  IMAD.MOV.U32 R232, RZ, RZ, R68 ;  /* 0x000000ffffe87224 */ /* 0x000fe200078e0044 */
[----:B------:R-:W-:Y:S02]  /*45a0*/  IADD3 R71, R71, c[0x0][0x2e8], RZ ;  /* 0x0000ba0047477a10 */ /* 0x000fe40007ffe0ff */
[C---:B------:R-:W-:Y:S01]  /*45b0*/  IADD3 R69, R78.reuse, 0x8, RZ ;  /* 0x000000084e457810 */ /* 0x040fe20007ffe0ff */
[C---:B------:R-:W-:Y:S01]  /*45c0*/  IMAD.IADD R79, R78.reuse, 0x1, R70 ;  /* 0x000000014e4f7824 */ /* 0x040fe200078e0246 */
[C---:B------:R-:W-:Y:S01]  /*45d0*/  IADD3 R77, R221.reuse, 0x1, RZ ;  /* 0x00000001dd4d7810 */ /* 0x040fe20007ffe0ff */
[----:B------:R-:W-:Y:S01]  /*45e0*/  IMAD.IADD R78, R78, 0x1, R71 ;  /* 0x000000014e4e7824 */ /* 0x000fe200078e0247 */
[----:B------:R-:W-:Y:S01]  /*45f0*/  IADD3 R76, R221, 0x8, RZ ;  /* 0x00000008dd4c7810 */ /* 0x000fe20007ffe0ff */
[--C-:B------:R-:W-:Y:S01]  /*4600*/  IMAD.IADD R70, R70, 0x1, R69.reuse ;  /* 0x0000000146467824 */ /* 0x100fe200078e0245 */
[----:B------:R-:W-:Y:S01]  /*4610*/  IMNMX R79, RZ, R79, !PT ;  /* 0x0000004fff4f7217 */ /* 0x000fe20007800200 */
[----:B------:R-:W-:Y:S01]  /*4620*/  IMAD.IADD R69, R71, 0x1, R69 ;  /* 0x0000000147457824 */ /* 0x000fe200078e0245 */
[----:B------:R-:W-:Y:S02]  /*4630*/  IMNMX R78, R78, R238, PT ;  /* 0x000000ee4e4e7217 */ /* 0x000fe40003800200 */
[-C--:B------:R-:W-:Y:S02]  /*4640*/  ISETP.GE.AND P0, PT, R221, R79.reuse, PT ;  /* 0x0000004fdd00720c */ /* 0x080fe40003f06270 */
[-C--:B------:R-:W-:Y:S02]  /*4650*/  ISETP.GE.AND P6, PT, R77, R79.reuse, PT ;  /* 0x0000004f4d00720c */ /* 0x080fe40003fc6270 */
        /* <DEDUP_REMOVED lines=24> */
[-C--:B------:R-:W-:Y:S02]  /*47e0*/  ISETP.GE.OR P6, PT, R77, R69.reuse, !P6 ;  /* 0x000000454d00720c */ /* 0x080fe400077c6670 */
        /* <DEDUP_REMOVED lines=28> */
.L_x_493:
[C---:B------:R-:W-:Y:S01]  /*49b0*/  FMUL.FTZ R68, R234.reuse, 1.4426950216293334961 ;  /* 0x3fb8aa3bea447820 */ /* 0x040fe20000410000 */
[----:B------:R-:W-:Y:S02]  /*49c0*/  FSETP.NEU.FTZ.AND P0, PT, R234, -INF , PT ;  /* 0xff800000ea00780b */ /* 0x000fe40003f1d000 */
[----:B------:R-:W-:Y:S02]  /*49d0*/  SHF.L.U32 R151, R200, 0x1, RZ ;  /* 0x00000001c8977819 */ /* 0x000fe400000006ff */
[----:B------:R-:W-:Y:S02]  /*49e0*/  FSEL R68, R68, RZ, P0 ;  /* 0x000000ff44447208 */ /* 0x000fe40000000000 */
[----:B------:R-:W-:Y:S02]  /*49f0*/  FSETP.NEU.FTZ.AND P0, PT, R235, -INF , PT ;  /* 0xff800000eb00780b */ /* 0x000fe40003f1d000 */
[-C--:B------:R-:W-:Y:S01]  /*4a00*/  IADD3 R150, R193, R151.reuse, RZ ;  /* 0x00000097c1967210 */ /* 0x080fe20007ffe0ff */
[--C-:B------:R-:W-:Y:S01]  /*4a10*/  FFMA.FTZ R169, R4, c[0x0][0x23c], -R68.reuse ;  /* 0x00008f0004a97a23 */ /* 0x100fe20000010844 */
[C---:B------:R-:W-:Y:S01]  /*4a20*/  IADD3 R149, R192.reuse, R151, RZ ;  /* 0x00000097c0957210 */ /* 0x040fe20007ffe0ff */
[----:B------:R-:W-:Y:S01]  /*4a30*/  FMUL.FTZ R4, R235, 1.4426950216293334961 ;  /* 0x3fb8aa3beb047820 */ /* 0x000fe20000410000 */
[----:B------:R-:W-:Y:S01]  /*4a40*/  IADD3 R148, R192, R150, RZ ;  /* 0x00000096c0947210 */ /* 0x000fe20007ffe0ff */
[--C-:B------:R-:W-:Y:S01]  /*4a50*/  FFMA.FTZ R168, R5, c[0x0][0x23c], -R68.reuse ;  /* 0x00008f0005a87a23 */ /* 0x100fe20000010844 */
[----:B------:R-:W-:Y:S01]  /*4a60*/  MOV R252, c[0x0][0x22c] ;  /* 0x00008b0000fc7a02 */ /* 0x000fe20000000f00 */
[--C-:B------:R-:W-:Y:S01]  /*4a70*/  FFMA.FTZ R167, R8, c[0x0][0x23c], -R68.reuse ;  /* 0x00008f0008a77a23 */ /* 0x100fe20000010844 */
[----:B------:R-:W-:Y:S01]  /*4a80*/  FSEL R4, R4, RZ, P0 ;  /* 0x000000ff04047208 */ /* 0x000fe20000000000 */
[--C-:B------:R-:W-:Y:S01]  /*4a90*/  FFMA.FTZ R166, R9, c[0x0][0x23c], -R68.reuse ;  /* 0x00008f0009a67a23 */ /* 0x100fe20000010844 */
[----:B------:R-:W-:Y:S01]  /*4aa0*/  MUFU.EX2 R169, R169 ;  /* 0x000000a900a97308 */ /* 0x000fe20000000800 */
[----:B------:R-:W-:Y:S01]  /*4ab0*/  FFMA.FTZ R165, R12, c[0x0][0x23c], -R68 ;  /* 0x00008f000ca57a23 */ /* 0x000fe20000010844 */
[----:B------:R-:W-:Y:S01]  /*4ac0*/  ISETP.GT.AND P6, PT, R237, R222, PT ;  /* 0x000000deed00720c */ /* 0x000fe20003fc4270 */
[--C-:B------:R-:W-:Y:S02]  /*4ad0*/  FFMA.FTZ R161, R6, c[0x0][0x23c], -R4.reuse ;  /* 0x00008f0006a17a23 */ /* 0x100fe40000010804 */
[--C-:B------:R-:W-:Y:S02]  /*4ae0*/  FFMA.FTZ R160, R7, c[0x0][0x23c], -R4.reuse ;  /* 0x00008f0007a07a23 */ /* 0x100fe40000010804 */
[--C-:B------:R-:W-:Y:S02]  /*4af0*/  FFMA.FTZ R159, R10, c[0x0][0x23c], -R4.reuse ;  /* 0x00008f000a9f7a23 */ /* 0x100fe40000010804 */
[--C-:B------:R-:W-:Y:S01]  /*4b00*/  FFMA.FTZ R158, R11, c[0x0][0x23c], -R4.reuse ;  /* 0x00008f000b9e7a23 */ /* 0x100fe20000010804 */
[----:B------:R-:W1:Y:S01]  /*4b10*/  MUFU.EX2 R168, R168 ;  /* 0x000000a800a87308 */ /* 0x000e620000000800 */
[--C-:B------:R-:W-:Y:S02]  /*4b20*/  FFMA.FTZ R155, R18, c[0x0][0x23c], -R4.reuse ;  /* 0x00008f00129b7a23 */ /* 0x100fe40000010804 */
[--C-:B------:R-:W-:Y:S02]  /*4b30*/  FFMA.FTZ R157, R14, c[0x0][0x23c], -R4.reuse ;  /* 0x00008f000e9d7a23 */ /* 0x100fe40000010804 */
[--C-:B------:R-:W-:Y:S02]  /*4b40*/  FFMA.FTZ R156, R15, c[0x0][0x23c], -R4.reuse ;  /* 0x00008f000f9c7a23 */ /* 0x100fe40000010804 */
[----:B------:R-:W-:Y:S02]  /*4b50*/  FFMA.FTZ R4, R19, c[0x0][0x23c], -R4 ;  /* 0x00008f0013047a23 */ /* 0x000fe40000010804 */
[--C-:B------:R-:W-:Y:S01]  /*4b60*/  FFMA.FTZ R164, R13, c[0x0][0x23c], -R68.reuse ;  /* 0x00008f000da47a23 */ /* 0x100fe20000010844 */
[----:B------:R-:W-:Y:S01]  /*4b70*/  MUFU.EX2 R161, R161 ;  /* 0x000000a100a17308 */ /* 0x000fe20000000800 */
[--C-:B------:R-:W-:Y:S02]  /*4b80*/  FFMA.FTZ R163, R16, c[0x0][0x23c], -R68.reuse ;  /* 0x00008f0010a37a23 */ /* 0x100fe40000010844 */
[----:B------:R-:W-:Y:S02]  /*4b90*/  FFMA.FTZ R68, R17, c[0x0][0x23c], -R68 ;  /* 0x00008f0011447a23 */ /* 0x000fe40000010844 */
[----:B------:R-:W-:Y:S05]  /*4ba0*/  IMAD R252, R252, c[0x0][0x1c0], RZ ;  /* 0x00007000fcfc7a24 */ /* 0x000fea00078e02ff */
[----:B------:R-:W2:Y:S10]  /*4bb0*/  MUFU.EX2 R160, R160 ;  /* 0x000000a000a07308 */ /* 0x000eb40000000800 */
[----:B------:R-:W-:Y:S10]  /*4bc0*/  MUFU.EX2 R167, R167 ;  /* 0x000000a700a77308 */ /* 0x000ff40000000800 */
[----:B------:R-:W3:Y:S10]  /*4bd0*/  MUFU.EX2 R166, R166 ;  /* 0x000000a600a67308 */ /* 0x000ef40000000800 */
[----:B------:R-:W-:Y:S10]  /*4be0*/  MUFU.EX2 R159, R159 ;  /* 0x0000009f009f7308 */ /* 0x000ff40000000800 */
[----:B------:R-:W4:Y:S10]  /*4bf0*/  MUFU.EX2 R158, R158 ;  /* 0x0000009e009e7308 */ /* 0x000f340000000800 */
[----:B------:R4:W-:Y:S10]  /*4c00*/  MUFU.EX2 R154, R4 ;  /* 0x00000004009a7308 */ /* 0x0009f40000000800 */
[----:B------:R-:W-:Y:S10]  /*4c10*/  MUFU.EX2 R165, R165 ;  /* 0x000000a500a57308 */ /* 0x000ff40000000800 */
[----:B------:R-:W1:Y:S10]  /*4c20*/  MUFU.EX2 R164, R164 ;  /* 0x000000a400a47308 */ /* 0x000e740000000800 */
[----:B------:R-:W-:Y:S10]  /*4c30*/  MUFU.EX2 R157, R157 ;  /* 0x0000009d009d7308 */ /* 0x000ff40000000800 */
[----:B------:R-:W1:Y:S10]  /*4c40*/  MUFU.EX2 R156, R156 ;  /* 0x0000009c009c7308 */ /* 0x000e740000000800 */
[----:B------:R-:W-:Y:S10]  /*4c50*/  MUFU.EX2 R162, R68 ;  /* 0x0000004400a27308 */ /* 0x000ff40000000800 */
[----:B------:R-:W4:Y:S10]  /*4c60*/  MUFU.EX2 R163, R163 ;  /* 0x000000a300a37308 */ /* 0x000f340000000800 */
[----:B------:R-:W4:Y:S01]  /*4c70*/  MUFU.EX2 R155, R155 ;  /* 0x0000009b009b7308 */ /* 0x000f220000000800 */
[----:B-1----:R-:W-:Y:S02]  /*4c80*/  F2FP.BF16.PACK_AB R7, R168, R169 ;  /* 0x000000a9a807723e */ /* 0x002fe400000010ff */
[----:B--2---:R-:W-:Y:S02]  /*4c90*/  F2FP.BF16.PACK_AB R6, R160, R161 ;  /* 0x000000a1a006723e */ /* 0x004fe400000010ff */
[----:B---3--:R-:W-:Y:S01]  /*4ca0*/  F2FP.BF16.PACK_AB R5, R166, R167 ;  /* 0x000000a7a605723e */ /* 0x008fe200000010ff */
[----:B------:R1:W-:Y:S01]  /*4cb0*/  STS [R215+0x20000], R7 ;  /* 0x02000007d7007388 */ /* 0x0003e20000000800 */
[----:B----4-:R-:W-:Y:S05]  /*4cc0*/  F2FP.BF16.PACK_AB R4, R158, R159 ;  /* 0x0000009f9e04723e */ /* 0x010fea00000010ff */
[----:B------:R2:W-:Y:S06]  /*4cd0*/  STS [R215+0x20400], R6 ;  /* 0x02040006d7007388 */ /* 0x0005ec0000000800 */
[----:B------:R3:W-:Y:S06]  /*4ce0*/  STS [R219+0x20000], R5 ;  /* 0x02000005db007388 */ /* 0x0007ec0000000800 */
[----:B------:R4:W-:Y:S01]  /*4cf0*/  STS [R219+0x20400], R4 ;  /* 0x02040004db007388 */ /* 0x0009e20000000800 */
[----:B-1----:R-:W-:Y:S05]  /*4d00*/  F2FP.BF16.PACK_AB R7, R164, R165 ;  /* 0x000000a5a407723e */ /* 0x002fea00000010ff */
[----:B------:R-:W-:Y:S01]  /*4d10*/  STS [R217+0x20000], R7 ;  /* 0x02000007d9007388 */ /* 0x000fe20000000800 */
[----:B--2---:R-:W-:Y:S05]  /*4d20*/  F2FP.BF16.PACK_AB R6, R156, R157 ;  /* 0x0000009d9c06723e */ /* 0x004fea00000010ff */
[----:B------:R-:W-:Y:S01]  /*4d30*/  STS [R217+0x20400], R6 ;  /* 0x02040006d9007388 */ /* 0x000fe20000000800 */
[----:B---3--:R-:W-:Y:S05]  /*4d40*/  F2FP.BF16.PACK_AB R5, R162, R163 ;  /* 0x000000a3a205723e */ /* 0x008fea00000010ff */
[----:B------:R-:W-:Y:S01]  /*4d50*/  STS [R224+0x20000], R5 ;  /* 0x02000005e0007388 */ /* 0x000fe20000000800 */
[----:B----4-:R-:W-:Y:S05]  /*4d60*/  F2FP.BF16.PACK_AB R4, R154, R155 ;  /* 0x0000009b9a04723e */ /* 0x010fea00000010ff */
        /* <DEDUP_REMOVED lines=9> */
[C---:B-1----:R-:W-:Y:S05]  /*4e00*/  HMMA.16816.F32.BF16 R4, R16.reuse, R8, RZ ;  /* 0x000000081004723c */ /* 0x042fea00000418ff */
[----:B------:R-:W-:Y:S03]  /*4e10*/  LDSM.16.M88.4 R92, [R148+0xc000] ;  /* 0x00c00000945c783b */ /* 0x000fe60000000200 */
[C---:B------:R-:W-:Y:S03]  /*4e20*/  HMMA.16816.F32.BF16 R8, R16.reuse, R10, RZ ;  /* 0x0000000a1008723c */ /* 0x040fe600000418ff */
[----:B------:R-:W-:Y:S05]  /*4e30*/  LDSM.16.M88.4 R96, [R2+0x18000] ;  /* 0x018000000260783b */ /* 0x000fea0000000200 */
        /* <DEDUP_REMOVED lines=8> */
[----:B------:R-:W2:Y:S06]  /*4ec0*/  LDSM.16.M88.4 R72, [R2+0x18800] ;  /* 0x018800000248783b */ /* 0x000eac0000000200 */
[----:B------:R-:W3:Y:S01]  /*4ed0*/  LDSM.16.M88.4 R80, [R198+0x1a000] ;  /* 0x01a00000c650783b */ /* 0x000ee20000000200 */
[C---:B------:R-:W-:Y:S08]  /*4ee0*/  HMMA.16816.F32.BF16 R4, R84.reuse, R88, R4 ;  /* 0x000000585404723c */ /* 0x040ff00000041804 */
        /* <DEDUP_REMOVED lines=34> */
[C---:B---3--:R-:W-:Y:S08]  /*5110*/  HMMA.16816.F32.BF16 R4, R76.reuse, R80, R4 ;  /* 0x000000504c04723c */ /* 0x048ff00000041804 */
[C---:B------:R-:W-:Y:S01]  /*5120*/  HMMA.16816.F32.BF16 R8, R76.reuse, R82, R8 ;  /* 0x000000524c08723c */ /* 0x040fe20000041808 */
[----:B------:R-:W-:Y:S07]  /*5130*/  LDSM.16.M88.4 R80, [R3+0x1c000] ;  /* 0x01c000000350783b */ /* 0x000fee0000000200 */
[C---:B--2---:R-:W-:Y:S08]  /*5140*/  HMMA.16816.F32.BF16 R12, R76.reuse, R72, R12 ;  /* 0x000000484c0c723c */ /* 0x044ff0000004180c */
        /* <DEDUP_REMOVED lines=11> */
[C---:B------:R-:W-:Y:S08]  /*5200*/  HMMA.16816.F32.BF16 R8, R92.reuse, R98, R8 ;  /* 0x000000625c08723c */ /* 0x040ff00000041808 */
[C---:B--2---:R-:W-:Y:S08]  /*5210*/  HMMA.16816.F32.BF16 R12, R92.reuse, R72, R12 ;  /* 0x000000485c0c723c */ /* 0x044ff0000004180c */
[----:B------:R-:W-:Y:S01]  /*5220*/  HMMA.16816.F32.BF16 R16, R92, R74, R16 ;  /* 0x0000004a5c10723c */ /* 0x000fe20000041810 */
[----:B------:R-:W2:Y:S07]  /*5230*/  LDSM.16.M88.4 R72, [R2+0x1c800] ;  /* 0x01c800000248783b */ /* 0x000eae0000000200 */
[C---:B---3--:R-:W-:Y:S08]  /*5240*/  HMMA.16816.F32.BF16 R4, R76.reuse, R80, R4 ;  /* 0x000000504c04723c */ /* 0x048ff00000041804 */
[C---:B------:R-:W-:Y:S08]  /*5250*/  HMMA.16816.F32.BF16 R8, R76.reuse, R82, R8 ;  /* 0x000000524c08723c */ /* 0x040ff00000041808 */
[C---:B-1----:R-:W-:Y:S07]  /*5260*/  HMMA.16816.F32.BF16 R12, R76.reuse, R68, R12 ;  /* 0x000000444c0c723c */ /* 0x042fee000004180c */
[----:B------:R-:W-:Y:S01]  /*5270*/  LEA R68, -R252, RZ, 0x6 ;  /* 0x000000fffc447211 */ /* 0x000fe200078e31ff */
[----:B------:R-:W-:Y:S04]  /*5280*/  HMMA.16816.F32.BF16 R16, R76, R70, R16 ;  /* 0x000000464c10723c */ /* 0x000fe80000041810 */
[C---:B------:R-:W-:Y:S04]  /*5290*/  LEA R246, P0, R68.reuse, R246, 0x2 ;  /* 0x000000f644f67211 */ /* 0x040fe800078010ff */
[C---:B----4-:R-:W-:Y:S05]  /*52a0*/  HMMA.16816.F32.BF16 R4, R84.reuse, R88, R4 ;  /* 0x000000585404723c */ /* 0x050fea0000041804 */
[----:B------:R-:W-:Y:S03]  /*52b0*/  LEA.HI.X.SX32 R247, R68, R247, 0x2, P0 ;  /* 0x000000f744f77211 */ /* 0x000fe600000f16ff */
        /* <DEDUP_REMOVED lines=43> */
[----:B------:R-:W-:Y:S02]  /*5570*/  LEA R74, P0, R70, R250, 0x1 ;  /* 0x000000fa464a7211 */ /* 0x000fe400078008ff */
[----:B------:R-:W-:Y:S01]  /*5580*/  ISETP.NE.U32.AND P5, PT, R68, 0x1, PT ;  /* 0x000000014400780c */ /* 0x000fe20003fa5070 */
[----:B------:R-:W-:Y:S01]  /*5590*/  IMAD.MOV.U32 R68, RZ, RZ, c[0x0][0x194] ;  /* 0x00006500ff447624 */ /* 0x000fe200078e00ff */
[----:B------:R-:W-:Y:S02]  /*55a0*/  LEA.HI.X.SX32 R75, R70, R251, 0x1, P0 ;  /* 0x000000fb464b7211 */ /* 0x000fe400000f0eff */
[----:B------:R-:W-:Y:S02]  /*55b0*/  SEL R71, R71, 0x6000, !P5 ;  /* 0x0000600047477807 */ /* 0x000fe40006800000 */
[C---:B------:R-:W-:Y:S02]  /*55c0*/  @!P3 LEA R80, P5, R69.reuse, R74, 0x6 ;  /* 0x0000004a4550b211 */ /* 0x040fe400078a30ff */
[C---:B------:R-:W-:Y:S01]  /*55d0*/  LEA R72, P4, R69.reuse, R70, 0x5 ;  /* 0x0000004645487211 */ /* 0x040fe200078828ff */
[--C-:B------:R-:W-:Y:S01]  /*55e0*/  IMAD.IADD R236, R236, 0x1, R71.reuse ;  /* 0x00000001ecec7824 */ /* 0x100fe200078e0247 */
[----:B------:R-:W-:Y:S01]  /*55f0*/  @!P3 LEA.HI.X R81, R69, R75, R68, 0x6, P5 ;  /* 0x0000004b4551b211 */ /* 0x000fe200028f3444 */
[--C-:B------:R-:W-:Y:S01]  /*5600*/  IMAD.IADD R231, R231, 0x1, R71.reuse ;  /* 0x00000001e7e77824 */ /* 0x100fe200078e0247 */
[-C--:B------:R-:W-:Y:S01]  /*5610*/  @!P1 LEA R78, P0, R72, R250.reuse, 0x1 ;  /* 0x000000fa484e9211 */ /* 0x080fe200078008ff */
[----:B------:R-:W-:Y:S01]  /*5620*/  IMAD.IADD R194, R194, 0x1, R71 ;  /* 0x00000001c2c27824 */ /* 0x000fe200078e0247 */
[----:B------:R1:W-:Y:S01]  /*5630*/  @P3 STS [R236], RZ ;  /* 0x000000ffec003388 */ /* 0x0003e20000000800 */
[----:B------:R-:W-:Y:S03]  /*5640*/  SHF.R.S32.HI R73, RZ, 0x1f, R70 ;  /* 0x0000001fff497819 */ /* 0x000fe60000011446 */
[----:B------:R1:W-:Y:S01]  /*5650*/  @P3 STS [R236+0x4], RZ ;  /* 0x000004ffec003388 */ /* 0x0003e20000000800 */
[----:B------:R-:W-:Y:S02]  /*5660*/  LEA.HI.X R73, R69, R73, R68, 0x5, P4 ;  /* 0x0000004945497211 */ /* 0x000fe400020f2c44 */
[C---:B------:R-:W-:Y:S01]  /*5670*/  @!P2 LEA R76, P4, R72.reuse, R250, 0x1 ;  /* 0x000000fa484ca211 */ /* 0x040fe200078808ff */
[----:B------:R1:W-:Y:S01]  /*5680*/  @P3 STS [R236+0x8], RZ ;  /* 0x000008ffec003388 */ /* 0x0003e20000000800 */
[CCC-:B------:R-:W-:Y:S01]  /*5690*/  @!P1 LEA.HI.X R79, R72.reuse, R251.reuse, R73.reuse, 0x1, P0 ;  /* 0x000000fb484f9211 */ /* 0x1c0fe200000f0c49 */
[----:B------:R-:W-:Y:S01]  /*56a0*/  IMAD.MOV.U32 R250, RZ, RZ, R74 ;  /* 0x000000fffffa7224 */ /* 0x000fe200078e004a */
[----:B------:R-:W-:Y:S01]  /*56b0*/  @!P2 LEA.HI.X R77, R72, R251, R73, 0x1, P4 ;  /* 0x000000fb484da211 */ /* 0x000fe200020f0c49 */
[----:B------:R1:W-:Y:S01]  /*56c0*/  @P3 STS [R236+0xc], RZ ;  /* 0x00000cffec003388 */ /* 0x0003e20000000800 */
[----:B------:R-:W-:Y:S03]  /*56d0*/  IMAD.MOV.U32 R251, RZ, RZ, R75 ;  /* 0x000000fffffb7224 */ /* 0x000fe600078e004b */
        /* <DEDUP_REMOVED lines=45> */
.L_x_494:
        /* <DEDUP_REMOVED lines=19> */
[----:B------:R-:W2:Y:S05]  /*5ae0*/  LDSM.16.MT88.4 R8, [R184+0xc000] ;  /* 0x00c00000b808783b */ /* 0x000eaa0000004200 */
[----:B------:R-:W3:Y:S05]  /*5af0*/  LDSM.16.MT88.4 R12, [R0+0x20000] ;  /* 0x02000000000c783b */ /* 0x000eea0000004200 */
[----:B------:R-:W4:Y:S05]  /*5b00*/  LDSM.16.MT88.4 R16, [R184+0xe000] ;  /* 0x00e00000b810783b */ /* 0x000f2a0000004200 */
[----:B------:R-:W5:Y:S05]  /*5b10*/  LDSM.16.MT88.4 R68, [R184+0x10000] ;  /* 0x01000000b844783b */ /* 0x000f6a0000004200 */
[----:B-1----:R-:W-:Y:S05]  /*5b20*/  LDSM.16.MT88.4 R72, [R197+0x20800] ;  /* 0x02080000c548783b */ /* 0x002fea0000004200 */
[----:B------:R-:W1:Y:S05]  /*5b30*/  LDSM.16.MT88.4 R76, [R184+0xc800] ;  /* 0x00c80000b84c783b */ /* 0x000e6a0000004200 */
[----:B------:R-:W1:Y:S05]  /*5b40*/  LDSM.16.MT88.4 R80, [R0+0x20800] ;  /* 0x020800000050783b */ /* 0x000e6a0000004200 */
[----:B------:R-:W1:Y:S01]  /*5b50*/  LDSM.16.MT88.4 R84, [R184+0xe800] ;  /* 0x00e80000b854783b */ /* 0x000e620000004200 */
[-C--:B--2---:R-:W-:Y:S04]  /*5b60*/  HMMA.16816.F32.BF16 R20, R4, R8.reuse, R20 ;  /* 0x000000080414723c */ /* 0x084fe80000041814 */
[----:B------:R-:W-:Y:S04]  /*5b70*/  LDSM.16.MT88.4 R88, [R0+0x21800] ;  /* 0x021800000058783b */ /* 0x000fe80000004200 */
[C---:B---3--:R-:W-:Y:S08]  /*5b80*/  HMMA.16816.F32.BF16 R24, R12.reuse, R8, R24 ;  /* 0x000000080c18723c */ /* 0x048ff00000041818 */
[-C--:B------:R-:W-:Y:S08]  /*5b90*/  HMMA.16816.F32.BF16 R28, R12, R10.reuse, R28 ;  /* 0x0000000a0c1c723c */ /* 0x080ff0000004181c */
[C---:B------:R-:W-:Y:S01]  /*5ba0*/  HMMA.16816.F32.BF16 R32, R4.reuse, R10, R32 ;  /* 0x0000000a0420723c */ /* 0x040fe20000041820 */
[----:B------:R-:W2:Y:S07]  /*5bb0*/  LDSM.16.MT88.4 R8, [R184+0x10800] ;  /* 0x01080000b808783b */ /* 0x000eae0000004200 */
        /* <DEDUP_REMOVED lines=8> */
[----:B------:R-:W-:Y:S07]  /*5c40*/  LDSM.16.MT88.4 R12, [R184+0xd000] ;  /* 0x00d00000b80c783b */ /* 0x000fee0000004200 */
[----:B------:R-:W-:Y:S01]  /*5c50*/  HMMA.16816.F32.BF16 R64, R4, R70, R64 ;  /* 0x000000460440723c */ /* 0x000fe20000041840 */
[----:B------:R-:W3:Y:S05]  /*5c60*/  LDSM.16.MT88.4 R4, [R197+0x21000] ;  /* 0x02100000c504783b */ /* 0x000eea0000004200 */
[----:B------:R-:W4:Y:S02]  /*5c70*/  LDSM.16.MT88.4 R68, [R184+0xf000] ;  /* 0x00f00000b844783b */ /* 0x000f240000004200 */
        /* <DEDUP_REMOVED lines=10> */
[-C--:B--2---:R-:W-:Y:S08]  /*5d20*/  HMMA.16816.F32.BF16 R52, R72, R8.reuse, R52 ;  /* 0x000000084834723c */ /* 0x084ff00000041834 */
[C---:B------:R-:W-:Y:S08]  /*5d30*/  HMMA.16816.F32.BF16 R56, R80.reuse, R8, R56 ;  /* 0x000000085038723c */ /* 0x040ff00000041838 */
[-C--:B------:R-:W-:Y:S01]  /*5d40*/  HMMA.16816.F32.BF16 R60, R80, R10.reuse, R60 ;  /* 0x0000000a503c723c */ /* 0x080fe2000004183c */
[----:B------:R-:W2:Y:S07]  /*5d50*/  LDSM.16.MT88.4 R80, [R197+0x21800] ;  /* 0x02180000c550783b */ /* 0x000eae0000004200 */
[----:B------:R-:W-:Y:S01]  /*5d60*/  HMMA.16816.F32.BF16 R64, R72, R10, R64 ;  /* 0x0000000a4840723c */ /* 0x000fe20000041840 */
[----:B------:R-:W5:Y:S05]  /*5d70*/  LDSM.16.MT88.4 R8, [R184+0xf800] ;  /* 0x00f80000b808783b */ /* 0x000f6a0000004200 */
[----:B------:R-:W1:Y:S02]  /*5d80*/  LDSM.16.MT88.4 R72, [R184+0x11800] ;  /* 0x01180000b848783b */ /* 0x000e640000004200 */
[-C--:B---3--:R-:W-:Y:S03]  /*5d90*/  HMMA.16816.F32.BF16 R20, R4, R12.reuse, R20 ;  /* 0x0000000c0414723c */ /* 0x088fe60000041814 */
[----:B------:R-:W-:Y:S05]  /*5da0*/  BAR.SYNC.DEFER_BLOCKING 0x0 ;  /* 0x0000000000007b1d */ /* 0x000fea0000010000 */
[C---:B------:R-:W-:Y:S08]  /*5db0*/  HMMA.16816.F32.BF16 R24, R16.reuse, R12, R24 ;  /* 0x0000000c1018723c */ /* 0x040ff00000041818 */
[-C--:B------:R-:W-:Y:S08]  /*5dc0*/  HMMA.16816.F32.BF16 R28, R16, R14.reuse, R28 ;  /* 0x0000000e101c723c */ /* 0x080ff0000004181c */
[C---:B------:R-:W-:Y:S08]  /*5dd0*/  HMMA.16816.F32.BF16 R32, R4.reuse, R14, R32 ;  /* 0x0000000e0420723c */ /* 0x040ff00000041820 */
[-C--:B----4-:R-:W-:Y:S08]  /*5de0*/  HMMA.16816.F32.BF16 R36, R4, R68.reuse, R36 ;  /* 0x000000440424723c */ /* 0x090ff00000041824 */
[C---:B------:R-:W-:Y:S08]  /*5df0*/  HMMA.16816.F32.BF16 R40, R16.reuse, R68, R40 ;  /* 0x000000441028723c */ /* 0x040ff00000041828 */
[-C--:B------:R-:W-:Y:S08]  /*5e00*/  HMMA.16816.F32.BF16 R44, R16, R70.reuse, R44 ;  /* 0x00000046102c723c */ /* 0x080ff0000004182c */
[C---:B------:R-:W-:Y:S08]  /*5e10*/  HMMA.16816.F32.BF16 R48, R4.reuse, R70, R48 ;  /* 0x000000460430723c */ /* 0x040ff00000041830 */
[-C--:B-1----:R-:W-:Y:S08]  /*5e20*/  HMMA.16816.F32.BF16 R52, R4, R76.reuse, R52 ;  /* 0x0000004c0434723c */ /* 0x082ff00000041834 */
[C---:B------:R-:W-:Y:S08]  /*5e30*/  HMMA.16816.F32.BF16 R56, R16.reuse, R76, R56 ;  /* 0x0000004c1038723c */ /* 0x040ff00000041838 */
[-C--:B------:R-:W-:Y:S08]  /*5e40*/  HMMA.16816.F32.BF16 R60, R16, R78.reuse, R60 ;  /* 0x0000004e103c723c */ /* 0x080ff0000004183c */
[----:B------:R-:W-:Y:S08]  /*5e50*/  HMMA.16816.F32.BF16 R64, R4, R78, R64 ;  /* 0x0000004e0440723c */ /* 0x000ff00000041840 */
[-C--:B--2---:R-:W-:Y:S08]  /*5e60*/  HMMA.16816.F32.BF16 R20, R80, R84.reuse, R20 ;  /* 0x000000545014723c */ /* 0x084ff00000041814 */
        /* <DEDUP_REMOVED lines=16> */
[C---:B------:R-:W-:Y:S01]  /*5f70*/  IMAD.U32 R6, R5.reuse, -0x40, RZ ;  /* 0xffffffc005067824 */ /* 0x040fe200078e00ff */
[----:B------:R-:W-:Y:S04]  /*5f80*/  ISETP.GE.AND P1, PT, R214, c[0x0][0x220], PT ;  /* 0x00008800d6007a0c */ /* 0x000fe80003f26270 */
[C---:B------:R-:W-:Y:S02]  /*5f90*/  LEA R10, P0, R6.reuse, R248, 0x1 ;  /* 0x000000f8060a7211 */ /* 0x040fe400078008ff */
[----:B------:R-:W-:Y:S02]  /*5fa0*/  SHF.R.S32.HI R8, RZ, 0x1f, R6 ;  /* 0x0000001fff087819 */ /* 0x000fe40000011406 */
[----:B------:R-:W-:Y:S01]  /*5fb0*/  LEA.HI.X.SX32 R11, R6, R249, 0x1, P0 ;  /* 0x000000f9060b7211 */ /* 0x000fe200000f0eff */
[----:B------:R1:W-:Y:S01]  /*5fc0*/  @P3 STS.128 [R213+0xc000], RZ ;  /* 0x00c000ffd5003388 */ /* 0x0003e20000000c00 */
[C---:B------:R-:W-:Y:S02]  /*5fd0*/  @!P3 LEA R14, P5, R5.reuse, R10, 0x6 ;  /* 0x0000000a050eb211 */ /* 0x040fe400078a30ff */
[C---:B------:R-:W-:Y:S01]  /*5fe0*/  LEA R7, P4, R5.reuse, R6, 0x5 ;  /* 0x0000000605077211 */ /* 0x040fe200078828ff */
        /* <DEDUP_REMOVED lines=38> */
.L_x_495:
        /* <DEDUP_REMOVED lines=10> */
[----:B------:R-:W-:Y:S01]  /*62f0*/  LDSM.16.M88.4 R172, [R189] ;  /* 0x00000000bdac783b */ /* 0x000fe20000000200 */
[-C--:B-12---:R-:W-:Y:S03]  /*6300*/  HMMA.16816.F32.BF16 R4, R96, R16.reuse, RZ ;  /* 0x000000106004723c */ /* 0x086fe600000418ff */
[----:B------:R-:W1:Y:S04]  /*6310*/  LDSM.16.MT88.4 R176, [R184+0x13000] ;  /* 0x01300000b8b0783b */ /* 0x000e680000004200 */
[----:B------:R-:W-:Y:S01]  /*6320*/  LDSM.16.MT88.4 R180, [R184+0x17000] ;  /* 0x01700000b8b4783b */ /* 0x000fe20000004200 */
[C---:B---3--:R-:W-:Y:S08]  /*6330*/  HMMA.16816.F32.BF16 R8, R92.reuse, R16, RZ ;  /* 0x000000105c08723c */ /* 0x048ff000000418ff */
        /* <DEDUP_REMOVED lines=10> */
[----:B------:R-:W2:Y:S07]  /*63e0*/  LDSM.16.M88.4 R148, [R189+0x1000] ;  /* 0x00100000bd94783b */ /* 0x000eae0000000200 */
[-C--:B------:R-:W-:Y:S08]  /*63f0*/  HMMA.16816.F32.BF16 R4, R152, R156.reuse, R4 ;  /* 0x0000009c9804723c */ /* 0x080ff00000041804 */
[C---:B------:R-:W-:Y:S08]  /*6400*/  HMMA.16816.F32.BF16 R8, R160.reuse, R156, R8 ;  /* 0x0000009ca008723c */ /* 0x040ff00000041808 */
[-C--:B------:R-:W-:Y:S08]  /*6410*/  HMMA.16816.F32.BF16 R12, R160, R158.reuse, R12 ;  /* 0x0000009ea00c723c */ /* 0x080ff0000004180c */
[C---:B------:R-:W-:Y:S01]  /*6420*/  HMMA.16816.F32.BF16 R16, R152.reuse, R158, R16 ;  /* 0x0000009e9810723c */ /* 0x040fe20000041810 */
[----:B------:R-:W3:Y:S07]  /*6430*/  LDSM.16.MT88.4 R156, [R184+0x15000] ;  /* 0x01500000b89c783b */ /* 0x000eee0000004200 */
[-C--:B------:R-:W-:Y:S08]  /*6440*/  HMMA.16816.F32.BF16 R68, R152, R164.reuse, R68 ;  /* 0x000000a49844723c */ /* 0x080ff00000041844 */
[C---:B------:R-:W-:Y:S08]  /*6450*/  HMMA.16816.F32.BF16 R72, R160.reuse, R164, R72 ;  /* 0x000000a4a048723c */ /* 0x040ff00000041848 */
[-C--:B------:R-:W-:Y:S08]  /*6460*/  HMMA.16816.F32.BF16 R76, R160, R166.reuse, R76 ;  /* 0x000000a6a04c723c */ /* 0x080ff0000004184c */
[C---:B------:R-:W-:Y:S01]  /*6470*/  HMMA.16816.F32.BF16 R80, R152.reuse, R166, R80 ;  /* 0x000000a69850723c */ /* 0x040fe20000041850 */
[----:B------:R-:W-:Y:S07]  /*6480*/  LDSM.16.M88.4 R164, [R190+0x1000] ;  /* 0x00100000bea4783b */ /* 0x000fee0000000200 */
[-C--:B------:R-:W-:Y:S08]  /*6490*/  HMMA.16816.F32.BF16 R84, R152, R168.reuse, R84 ;  /* 0x000000a89854723c */ /* 0x080ff00000041854 */
[C---:B------:R-:W-:Y:S08]  /*64a0*/  HMMA.16816.F32.BF16 R88, R160.reuse, R168, R88 ;  /* 0x000000a8a058723c */ /* 0x040ff00000041858 */
[-C--:B------:R-:W-:Y:S01]  /*64b0*/  HMMA.16816.F32.BF16 R92, R160, R170.reuse, R92 ;  /* 0x000000aaa05c723c */ /* 0x080fe2000004185c */
[----:B------:R-:W-:Y:S07]  /*64c0*/  LDSM.16.MT88.4 R160, [R184+0x13800] ;  /* 0x01380000b8a0783b */ /* 0x000fee0000004200 */
[----:B------:R-:W-:Y:S01]  /*64d0*/  HMMA.16816.F32.BF16 R96, R152, R170, R96 ;  /* 0x000000aa9860723c */ /* 0x000fe20000041860 */
[----:B------:R-:W4:Y:S04]  /*64e0*/  LDSM.16.M88.4 R152, [R190] ;  /* 0x00000000be98783b */ /* 0x000f280000000200 */
[----:B------:R-:W4:Y:S03]  /*64f0*/  LDSM.16.MT88.4 R168, [R184+0x15800] ;  /* 0x01580000b8a8783b */ /* 0x000f260000004200 */
[-C--:B-1----:R-:W-:Y:S01]  /*6500*/  HMMA.16816.F32.BF16 R4, R172, R176.reuse, R4 ;  /* 0x000000b0ac04723c */ /* 0x082fe20000041804 */
[----:B------:R-:W1:Y:S07]  /*6510*/  LDSM.16.MT88.4 R184, [R184+0x17800] ;  /* 0x01780000b8b8783b */ /* 0x000e6e0000004200 */
[C---:B--2---:R-:W-:Y:S08]  /*6520*/  HMMA.16816.F32.BF16 R8, R148.reuse, R176, R8 ;  /* 0x000000b09408723c */ /* 0x044ff00000041808 */
[-C--:B------:R-:W-:Y:S08]  /*6530*/  HMMA.16816.F32.BF16 R12, R148, R178.reuse, R12 ;  /* 0x000000b2940c723c */ /* 0x080ff0000004180c */
[C---:B------:R-:W-:Y:S08]  /*6540*/  HMMA.16816.F32.BF16 R16, R172.reuse, R178, R16 ;  /* 0x000000b2ac10723c */ /* 0x040ff00000041810 */
[-C--:B---3--:R-:W-:Y:S08]  /*6550*/  HMMA.16816.F32.BF16 R68, R172, R156.reuse, R68 ;  /* 0x0000009cac44723c */ /* 0x088ff00000041844 */
[C---:B------:R-:W-:Y:S08]  /*6560*/  HMMA.16816.F32.BF16 R72, R148.reuse, R156, R72 ;  /* 0x0000009c9448723c */ /* 0x040ff00000041848 */
[-C--:B------:R-:W-:Y:S08]  /*6570*/  HMMA.16816.F32.BF16 R76, R148, R158.reuse, R76 ;  /* 0x0000009e944c723c */ /* 0x080ff0000004184c */
[C---:B------:R-:W-:Y:S08]  /*6580*/  HMMA.16816.F32.BF16 R80, R172.reuse, R158, R80 ;  /* 0x0000009eac50723c */ /* 0x040ff00000041850 */
[-C--:B------:R-:W-:Y:S08]  /*6590*/  HMMA.16816.F32.BF16 R84, R172, R180.reuse, R84 ;  /* 0x000000b4ac54723c */ /* 0x080ff00000041854 */
[C---:B------:R-:W-:Y:S08]  /*65a0*/  HMMA.16816.F32.BF16 R88, R148.reuse, R180, R88 ;  /* 0x000000b49458723c */ /* 0x040ff00000041858 */
[-C--:B------:R-:W-:Y:S07]  /*65b0*/  HMMA.16816.F32.BF16 R92, R148, R182.reuse, R92 ;  /* 0x000000b6945c723c */ /* 0x080fee000004185c */
[----:B------:R-:W-:Y:S01]  /*65c0*/  @P6 IADD3 R150, P0, R230, R228, RZ ;  /* 0x000000e4e6966210 */ /* 0x000fe20007f1e0ff */
[----:B------:R-:W-:Y:S04]  /*65d0*/  HMMA.16816.F32.BF16 R96, R172, R182, R96 ;  /* 0x000000b6ac60723c */ /* 0x000fe80000041860 */
[----:B------:R-:W-:Y:S02]  /*65e0*/  @P6 IMAD.X R151, R229, 0x1, R227, P0 ;  /* 0x00000001e5976824 */ /* 0x000fe400000e06e3 */
[C---:B------:R-:W-:Y:S02]  /*65f0*/  IMAD.SHL.U32 R149, R252.reuse, 0x8, RZ ;  /* 0x00000008fc957824 */ /* 0x040fe400078e00ff */
[-C--:B----4-:R-:W-:Y:S01]  /*6600*/  HMMA.16816.F32.BF16 R4, R152, R160.reuse, R4 ;  /* 0x000000a09804723c */ /* 0x090fe20000041804 */
[----:B------:R2:W5:Y:S04]  /*6610*/  @P6 LDG.E R234, [R150.64+-0x100] ;  /* 0xffff000696ea6981 */ /* 0x000568000c1e1900 */
[----:B------:R2:W5:Y:S01]  /*6620*/  @P6 LDG.E R235, [R150.64+-0xe0] ;  /* 0xffff200696eb6981 */ /* 0x000562000c1e1900 */
[----:B------:R-:W-:Y:S02]  /*6630*/  IMAD.SHL.U32 R148, R252, 0x10, RZ ;  /* 0x00000010fc947824 */ /* 0x000fe400078e00ff */
[C---:B------:R-:W-:Y:S04]  /*6640*/  HMMA.16816.F32.BF16 R8, R164.reuse, R160, R8 ;  /* 0x000000a0a408723c */ /* 0x040fe80000041808 */
[CC--:B------:R-:W-:Y:S04]  /*6650*/  LEA R158, P1, R148.reuse, R246.reuse, 0x2 ;  /* 0x000000f6949e7211 */ /* 0x0c0fe800078210ff */
[-C--:B------:R-:W-:Y:S04]  /*6660*/  HMMA.16816.F32.BF16 R12, R164, R162.reuse, R12 ;  /* 0x000000a2a40c723c */ /* 0x080fe8000004180c */
[-C--:B------:R-:W-:Y:S03]  /*6670*/  LEA.HI.X.SX32 R159, R148, R247.reuse, 0x2, P1 ;  /* 0x000000f7949f7211 */ /* 0x080fe600008f16ff */
[----:B------:R3:W-:Y:S01]  /*6680*/  RED.E.ADD.F32.FTZ.RN.STRONG.GPU [R246.64], R4 ;  /* 0x00000004f600798e */ /* 0x0007e2000c10e786 */
[C---:B------:R-:W-:Y:S04]  /*6690*/  HMMA.16816.F32.BF16 R16, R152.reuse, R162, R16 ;  /* 0x000000a29810723c */ /* 0x040fe80000041810 */
[CC--:B--2---:R-:W-:Y:S04]  /*66a0*/  LEA R150, P0, R149.reuse, R246.reuse, 0x2 ;  /* 0x000000f695967211 */ /* 0x0c4fe800078010ff */
[-C--:B------:R-:W-:Y:S04]  /*66b0*/  HMMA.16816.F32.BF16 R68, R152, R168.reuse, R68 ;  /* 0x000000a89844723c */ /* 0x080fe80000041844 */
[-C--:B------:R-:W-:Y:S04]  /*66c0*/  LEA.HI.X.SX32 R151, R149, R247.reuse, 0x2, P0 ;  /* 0x000000f795977211 */ /* 0x080fe800000f16ff */
[C---:B------:R-:W-:Y:S01]  /*66d0*/  HMMA.16816.F32.BF16 R72, R164.reuse, R168, R72 ;  /* 0x000000a8a448723c */ /* 0x040fe20000041848 */
[----:B------:R2:W-:Y:S04]  /*66e0*/  RED.E.ADD.F32.FTZ.RN.STRONG.GPU [R150.64], R5 ;  /* 0x000000059600798e */ /* 0x0005e8000c10e786 */
[----:B------:R4:W-:Y:S03]  /*66f0*/  RED.E.ADD.F32.FTZ.RN.STRONG.GPU [R158.64], R6 ;  /* 0x000000069e00798e */ /* 0x0009e6000c10e786 */
[-C--:B------:R-:W-:Y:S04]  /*6700*/  HMMA.16816.F32.BF16 R76, R164, R170.reuse, R76 ;  /* 0x000000aaa44c723c */ /* 0x080fe8000004184c */
[C---:B---3--:R-:W-:Y:S04]  /*6710*/  IMAD.SHL.U32 R4, R252.reuse, 0x20, RZ ;  /* 0x00000020fc047824 */ /* 0x048fe800078e00ff */
[C---:B------:R-:W-:Y:S08]  /*6720*/  HMMA.16816.F32.BF16 R80, R152.reuse, R170, R80 ;  /* 0x000000aa9850723c */ /* 0x040ff00000041850 */
[-C--:B-1----:R-:W-:Y:S04]  /*6730*/  HMMA.16816.F32.BF16 R84, R152, R184.reuse, R84 ;  /* 0x000000b89854723c */ /* 0x082fe80000041854 */
[C---:B--2---:R-:W-:Y:S04]  /*6740*/  IMAD R5, R252.reuse, 0x28, RZ ;  /* 0x00000028fc057824 */ /* 0x044fe800078e02ff */
[C---:B------:R-:W-:Y:S04]  /*6750*/  HMMA.16816.F32.BF16 R88, R164.reuse, R184, R88 ;  /* 0x000000b8a458723c */ /* 0x040fe80000041858 */
[C---:B----4-:R-:W-:Y:S04]  /*6760*/  IMAD R6, R252.reuse, 0x30, RZ ;  /* 0x00000030fc067824 */ /* 0x050fe800078e02ff */
[-C--:B------:R-:W-:Y:S08]  /*6770*/  HMMA.16816.F32.BF16 R92, R164, R186.reuse, R92 ;  /* 0x000000baa45c723c */ /* 0x080ff0000004185c */
[----:B------:R-:W-:Y:S07]  /*6780*/  HMMA.16816.F32.BF16 R96, R152, R186, R96 ;  /* 0x000000ba9860723c */ /* 0x000fee0000041860 */
[----:B------:R-:W-:Y:S01]  /*6790*/  IMAD R152, R252, 0x18, RZ ;  /* 0x00000018fc987824 */ /* 0x000fe200078e02ff */
[-C--:B------:R-:W-:Y:S01]  /*67a0*/  LEA R154, P1, R4, R246.reuse, 0x2 ;  /* 0x000000f6049a7211 */ /* 0x080fe200078210ff */
[----:B------:R-:W-:Y:S03]  /*67b0*/  IMAD R252, R252, 0x38, RZ ;  /* 0x00000038fcfc7824 */ /* 0x000fe600078e02ff */
[-C--:B------:R-:W-:Y:S02]  /*67c0*/  LEA R156, P0, R152, R246.reuse, 0x2 ;  /* 0x000000f6989c7211 */ /* 0x080fe400078010ff */
[-C--:B------:R-:W-:Y:S02]  /*67d0*/  LEA.HI.X.SX32 R155, R4, R247.reuse, 0x2, P1 ;  /* 0x000000f7049b7211 */ /* 0x080fe400008f16ff */
[-C--:B------:R-:W-:Y:S02]  /*67e0*/  LEA.HI.X.SX32 R157, R152, R247.reuse, 0x2, P0 ;  /* 0x000000f7989d7211 */ /* 0x080fe400000f16ff */
[CC--:B------:R-:W-:Y:S02]  /*67f0*/  LEA R152, P0, R5.reuse, R246.reuse, 0x2 ;  /* 0x000000f605987211 */ /* 0x0c0fe400078010ff */
[----:B------:R-:W-:Y:S01]  /*6800*/  IADD3 R4, R148, 0x20, RZ ;  /* 0x0000002094047810 */ /* 0x000fe20007ffe0ff */
[----:B------:R1:W-:Y:S01]  /*6810*/  RED.E.ADD.F32.FTZ.RN.STRONG.GPU [R156.64], R7 ;  /* 0x000000079c00798e */ /* 0x0003e2000c10e786 */
[-C--:B------:R-:W-:Y:S03]  /*6820*/  LEA.HI.X.SX32 R153, R5, R247.reuse, 0x2, P0 ;  /* 0x000000f705997211 */ /* 0x080fe600000f16ff */
[----:B------:R2:W-:Y:S01]  /*6830*/  RED.E.ADD.F32.FTZ.RN.STRONG.GPU [R154.64], R8 ;  /* 0x000000089a00798e */ /* 0x0005e2000c10e786 */
[C---:B------:R-:W-:Y:S03]  /*6840*/  IMAD.IADD R5, R149.reuse, 0x1, R4 ;  /* 0x0000000195057824 */ /* 0x040fe600078e0204 */
[----:B------:R3:W-:Y:S01]  /*6850*/  RED.E.ADD.F32.FTZ.RN.STRONG.GPU [R152.64], R9 ;  /* 0x000000099800798e */ /* 0x0007e2000c10e786 */
[-C--:B-1----:R-:W-:Y:S02]  /*6860*/  LEA R156, P1, R6, R246.reuse, 0x2 ;  /* 0x000000f6069c7211 */ /* 0x082fe400078210ff */
[-C--:B--2---:R-:W-:Y:S02]  /*6870*/  LEA R8, P0, R252, R246.reuse, 0x2 ;  /* 0x000000f6fc087211 */ /* 0x084fe400078010ff */
[-C--:B------:R-:W-:Y:S02]  /*6880*/  LEA.HI.X.SX32 R157, R6, R247.reuse, 0x2, P1 ;  /* 0x000000f7069d7211 */ /* 0x080fe400008f16ff */
[-C--:B---3--:R-:W-:Y:S02]  /*6890*/  LEA.HI.X.SX32 R9, R252, R247.reuse, 0x2, P0 ;  /* 0x000000f7fc097211 */ /* 0x088fe400000f16ff */
[CC--:B------:R-:W-:Y:S01]  /*68a0*/  LEA R6, P0, R4.reuse, R246.reuse, 0x2 ;  /* 0x000000f604067211 */ /* 0x0c0fe200078010ff */
[----:B------:R-:W-:Y:S03]  /*68b0*/  RED.E.ADD.F32.FTZ.RN.STRONG.GPU [R156.64], R10 ;  /* 0x0000000a9c00798e */ /* 0x000fe6000c10e786 */
[-C--:B------:R-:W-:Y:S01]  /*68c0*/  LEA.HI.X.SX32 R7, R4, R247.reuse, 0x2, P0 ;  /* 0x000000f704077211 */ /* 0x080fe200000f16ff */
[----:B------:R1:W-:Y:S01]  /*68d0*/  RED.E.ADD.F32.FTZ.RN.STRONG.GPU [R8.64], R11 ;  /* 0x0000000b0800798e */ /* 0x0003e2000c10e786 */
[----:B------:R-:W-:Y:S03]  /*68e0*/  IMAD.IADD R4, R149, 0x1, R5 ;  /* 0x0000000195047824 */ /* 0x000fe600078e0205 */
[----:B------:R2:W-:Y:S04]  /*68f0*/  RED.E.ADD.F32.FTZ.RN.STRONG.GPU [R246.64+0x80], R16 ;  /* 0x00008010f600798e */ /* 0x0005e8000c10e786 */
[----:B------:R-:W-:Y:S04]  /*6900*/  RED.E.ADD.F32.FTZ.RN.STRONG.GPU [R150.64+0x80], R17 ;  /* 0x000080119600798e */ /* 0x000fe8000c10e786 */
[----:B------:R3:W-:Y:S01]  /*6910*/  RED.E.ADD.F32.FTZ.RN.STRONG.GPU [R6.64], R18 ;  /* 0x000000120600798e */ /* 0x0007e2000c10e786 */
[CC--:B-1----:R-:W-:Y:S04]  /*6920*/  LEA R8, P0, R5.reuse, R246.reuse, 0x2 ;  /* 0x000000f605087211 */ /* 0x0c2fe800078010ff */
[-C--:B------:R-:W-:Y:S01]  /*6930*/  LEA.HI.X.SX32 R9, R5, R247.reuse, 0x2, P0 ;  /* 0x000000f705097211 */ /* 0x080fe200000f16ff */
[----:B------:R-:W-:Y:S01]  /*6940*/  IMAD.IADD R5, R149, 0x1, R4 ;  /* 0x0000000195057824 */ /* 0x000fe200078e0204 */
[CC--:B--2---:R-:W-:Y:S03]  /*6950*/  LEA R16, P1, R4.reuse, R246.reuse, 0x2 ;  /* 0x000000f604107211 */ /* 0x0c4fe600078210ff */
[----:B------:R1:W-:Y:S01]  /*6960*/  RED.E.ADD.F32.FTZ.RN.STRONG.GPU [R8.64], R19 ;  /* 0x000000130800798e */ /* 0x0003e2000c10e786 */
[-C--:B------:R-:W-:Y:S01]  /*6970*/  LEA R10, P0, R5, R246.reuse, 0x2 ;  /* 0x000000f6050a7211 */ /* 0x080fe200078010ff */
[----:B---3--:R-:W-:Y:S01]  /*6980*/  IMAD.IADD R6, R149, 0x1, R5 ;  /* 0x0000000195067824 */ /* 0x008fe200078e0205 */
[-C--:B------:R-:W-:Y:S02]  /*6990*/  LEA.HI.X.SX32 R17, R4, R247.reuse, 0x2, P1 ;  /* 0x000000f704117211 */ /* 0x080fe400008f16ff */
[-C--:B------:R-:W-:Y:S01]  /*69a0*/  LEA.HI.X.SX32 R11, R5, R247.reuse, 0x2, P0 ;  /* 0x000000f7050b7211 */ /* 0x080fe200000f16ff */
[C---:B------:R-:W-:Y:S01]  /*69b0*/  IMAD.IADD R4, R149.reuse, 0x1, R6 ;  /* 0x0000000195047824 */ /* 0x040fe200078e0206 */
[----:B------:R-:W-:Y:S01]  /*69c0*/  IADD3 R5, R148, 0x40, RZ ;  /* 0x0000004094057810 */ /* 0x000fe20007ffe0ff */
[----:B------:R-:W-:Y:S04]  /*69d0*/  RED.E.ADD.F32.FTZ.RN.STRONG.GPU [R16.64], R12 ;  /* 0x0000000c1000798e */ /* 0x000fe8000c10e786 */
[----:B------:R-:W-:Y:S01]  /*69e0*/  RED.E.ADD.F32.FTZ.RN.STRONG.GPU [R10.64], R13 ;  /* 0x0000000d0a00798e */ /* 0x000fe2000c10e786 */
[CC--:B-1----:R-:W-:Y:S04]  /*69f0*/  LEA R8, P0, R6.reuse, R246.reuse, 0x2 ;  /* 0x000000f606087211 */ /* 0x0c2fe800078010ff */
[-C--:B------:R-:W-:Y:S02]  /*6a00*/  LEA.HI.X.SX32 R9, R6, R247.reuse, 0x2, P0 ;  /* 0x000000f706097211 */ /* 0x080fe400000f16ff */
[CC--:B------:R-:W-:Y:S03]  /*6a10*/  LEA R6, P0, R4.reuse, R246.reuse, 0x2 ;  /* 0x000000f604067211 */ /* 0x0c0fe600078010ff */
[----:B------:R1:W-:Y:S01]  /*6a20*/  RED.E.ADD.F32.FTZ.RN.STRONG.GPU [R8.64], R14 ;  /* 0x0000000e0800798e */ /* 0x0003e2000c10e786 */
[-C--:B------:R-:W-:Y:S01]  /*6a30*/  LEA.HI.X.SX32 R7, R4, R247.reuse, 0x2, P0 ;  /* 0x000000f704077211 */ /* 0x080fe200000f16ff */
[----:B------:R-:W-:Y:S04]  /*6a40*/  IMAD.IADD R4, R149, 0x1, R5 ;  /* 0x0000000195047824 */ /* 0x000fe800078e0205 */
[----:B------:R2:W-:Y:S04]  /*6a50*/  RED.E.ADD.F32.FTZ.RN.STRONG.GPU [R6.64], R15 ;  /* 0x0000000f0600798e */ /* 0x0005e8000c10e786 */
[----:B------:R-:W-:Y:S04]  /*6a60*/  RED.E.ADD.F32.FTZ.RN.STRONG.GPU [R246.64+0x100], R68 ;  /* 0x00010044f600798e */ /* 0x000fe8000c10e786 */
[----:B------:R-:W-:Y:S01]  /*6a70*/  RED.E.ADD.F32.FTZ.RN.STRONG.GPU [R150.64+0x100], R69 ;  /* 0x000100459600798e */ /* 0x000fe2000c10e786 */
[CC--:B-1----:R-:W-:Y:S04]  /*6a80*/  LEA R8, P0, R5.reuse, R246.reuse, 0x2 ;  /* 0x000000f605087211 */ /* 0x0c2fe800078010ff */
[-C--:B------:R-:W-:Y:S01]  /*6a90*/  LEA.HI.X.SX32 R9, R5, R247.reuse, 0x2, P0 ;  /* 0x000000f705097211 */ /* 0x080fe200000f16ff */
[C---:B------:R-:W-:Y:S01]  /*6aa0*/  IMAD.IADD R5, R149.reuse, 0x1, R4 ;  /* 0x0000000195057824 */ /* 0x040fe200078e0204 */
[CC--:B------:R-:W-:Y:S03]  /*6ab0*/  LEA R10, P0, R4.reuse, R246.reuse, 0x2 ;  /* 0x000000f6040a7211 */ /* 0x0c0fe600078010ff */
[----:B------:R1:W-:Y:S01]  /*6ac0*/  RED.E.ADD.F32.FTZ.RN.STRONG.GPU [R8.64], R70 ;  /* 0x000000460800798e */ /* 0x0003e2000c10e786 */
[-C--:B------:R-:W-:Y:S01]  /*6ad0*/  LEA.HI.X.SX32 R11, R4, R247.reuse, 0x2, P0 ;  /* 0x000000f7040b7211 */ /* 0x080fe200000f16ff */
[----:B------:R-:W-:Y:S01]  /*6ae0*/  IMAD.IADD R4, R149, 0x1, R5 ;  /* 0x0000000195047824 */ /* 0x000fe200078e0205 */
[CC--:B------:R-:W-:Y:S03]  /*6af0*/  LEA R12, P1, R5.reuse, R246.reuse, 0x2 ;  /* 0x000000f6050c7211 */ /* 0x0c0fe600078210ff */
[----:B------:R3:W-:Y:S01]  /*6b00*/  RED.E.ADD.F32.FTZ.RN.STRONG.GPU [R10.64], R71 ;  /* 0x000000470a00798e */ /* 0x0007e2000c10e786 */
[-C--:B------:R-:W-:Y:S01]  /*6b10*/  LEA.HI.X.SX32 R13, R5, R247.reuse, 0x2, P1 ;  /* 0x000000f7050d7211 */ /* 0x080fe200008f16ff */
[C---:B--2---:R-:W-:Y:S01]  /*6b20*/  IMAD.IADD R6, R149.reuse, 0x1, R4 ;  /* 0x0000000195067824 */ /* 0x044fe200078e0204 */
[----:B------:R-:W-:Y:S01]  /*6b30*/  IADD3 R5, R148, 0x60, RZ ;  /* 0x0000006094057810 */ /* 0x000fe20007ffe0ff */
[----:B------:R-:W-:Y:S04]  /*6b40*/  LDSM.16.MT88.4 R68, [R195+0x4000] ;  /* 0x00400000c344783b */ /* 0x000fe80000004200 */
[----:B------:R-:W-:Y:S01]  /*6b50*/  RED.E.ADD.F32.FTZ.RN.STRONG.GPU [R12.64], R72 ;  /* 0x000000480c00798e */ /* 0x000fe2000c10e786 */
[CC--:B-1----:R-:W-:Y:S04]  /*6b60*/  LEA R8, P0, R4.reuse, R246.reuse, 0x2 ;  /* 0x000000f604087211 */ /* 0x0c2fe800078010ff */
[-C--:B------:R-:W-:Y:S01]  /*6b70*/  LEA.HI.X.SX32 R9, R4, R247.reuse, 0x2, P0 ;  /* 0x000000f704097211 */ /* 0x080fe200000f16ff */
[C---:B------:R-:W-:Y:S01]  /*6b80*/  IMAD.IADD R4, R149.reuse, 0x1, R6 ;  /* 0x0000000195047824 */ /* 0x040fe200078e0206 */
[CC--:B---3--:R-:W-:Y:S03]  /*6b90*/  LEA R10, P0, R6.reuse, R246.reuse, 0x2 ;  /* 0x000000f6060a7211 */ /* 0x0c8fe600078010ff */
[----:B------:R1:W-:Y:S01]  /*6ba0*/  RED.E.ADD.F32.FTZ.RN.STRONG.GPU [R8.64], R73 ;  /* 0x000000490800798e */ /* 0x0003e2000c10e786 */
[-C--:B------:R-:W-:Y:S02]  /*6bb0*/  LEA.HI.X.SX32 R11, R6, R247.reuse, 0x2, P0 ;  /* 0x000000f7060b7211 */ /* 0x080fe400000f16ff */
[CC--:B------:R-:W-:Y:S03]  /*6bc0*/  LEA R6, P0, R4.reuse, R246.reuse, 0x2 ;  /* 0x000000f604067211 */ /* 0x0c0fe600078010ff */
[----:B------:R2:W-:Y:S01]  /*6bd0*/  RED.E.ADD.F32.FTZ.RN.STRONG.GPU [R10.64], R74 ;  /* 0x0000004a0a00798e */ /* 0x0005e2000c10e786 */
[-C--:B------:R-:W-:Y:S01]  /*6be0*/  LEA.HI.X.SX32 R7, R4, R247.reuse, 0x2, P0 ;  /* 0x000000f704077211 */ /* 0x080fe200000f16ff */
[----:B------:R-:W-:Y:S04]  /*6bf0*/  IMAD.IADD R4, R149, 0x1, R5 ;  /* 0x0000000195047824 */ /* 0x000fe800078e0205 */
[----:B------:R3:W-:Y:S04]  /*6c00*/  RED.E.ADD.F32.FTZ.RN.STRONG.GPU [R6.64], R75 ;  /* 0x0000004b0600798e */ /* 0x0007e8000c10e786 */
[----:B------:R-:W-:Y:S04]  /*6c10*/  RED.E.ADD.F32.FTZ.RN.STRONG.GPU [R246.64+0x180], R80 ;  /* 0x00018050f600798e */ /* 0x000fe8000c10e786 */
[----:B------:R-:W-:Y:S04]  /*6c20*/  RED.E.ADD.F32.FTZ.RN.STRONG.GPU [R150.64+0x180], R81 ;  /* 0x000180519600798e */ /* 0x000fe8000c10e786 */
[----:B------:R-:W-:Y:S01]  /*6c30*/  LDSM.16.MT88.4 R72, [R197+0x1e800] ;  /* 0x01e80000c548783b */ /* 0x000fe20000004200 */
[CC--:B-1----:R-:W-:Y:S04]  /*6c40*/  LEA R8, P0, R5.reuse, R246.reuse, 0x2 ;  /* 0x000000f605087211 */ /* 0x0c2fe800078010ff */
[-C--:B------:R-:W-:Y:S01]  /*6c50*/  LEA.HI.X.SX32 R9, R5, R247.reuse, 0x2, P0 ;  /* 0x000000f705097211 */ /* 0x080fe200000f16ff */
[C---:B------:R-:W-:Y:S01]  /*6c60*/  IMAD.IADD R5, R149.reuse, 0x1, R4 ;  /* 0x0000000195057824 */ /* 0x040fe200078e0204 */
[CC--:B--2---:R-:W-:Y:S03]  /*6c70*/  LEA R10, P0, R4.reuse, R246.reuse, 0x2 ;  /* 0x000000f6040a7211 */ /* 0x0c4fe600078010ff */
[----:B------:R1:W-:Y:S01]  /*6c80*/  RED.E.ADD.F32.FTZ.RN.STRONG.GPU [R8.64], R82 ;  /* 0x000000520800798e */ /* 0x0003e2000c10e786 */
[-C--:B------:R-:W-:Y:S01]  /*6c90*/  LEA.HI.X.SX32 R11, R4, R247.reuse, 0x2, P0 ;  /* 0x000000f7040b7211 */ /* 0x080fe200000f16ff */
[----:B------:R-:W-:Y:S01]  /*6ca0*/  IMAD.IADD R4, R149, 0x1, R5 ;  /* 0x0000000195047824 */ /* 0x000fe200078e0205 */
[CC--:B------:R-:W-:Y:S03]  /*6cb0*/  LEA R12, P1, R5.reuse, R246.reuse, 0x2 ;  /* 0x000000f6050c7211 */ /* 0x0c0fe600078210ff */
[----:B------:R2:W-:Y:S01]  /*6cc0*/  RED.E.ADD.F32.FTZ.RN.STRONG.GPU [R10.64], R83 ;  /* 0x000000530a00798e */ /* 0x0005e2000c10e786 */
[-C--:B------:R-:W-:Y:S01]  /*6cd0*/  LEA.HI.X.SX32 R13, R5, R247.reuse, 0x2, P1 ;  /* 0x000000f7050d7211 */ /* 0x080fe200008f16ff */
[C---:B---3--:R-:W-:Y:S01]  /*6ce0*/  IMAD.IADD R6, R149.reuse, 0x1, R4 ;  /* 0x0000000195067824 */ /* 0x048fe200078e0204 */
[C---:B------:R-:W-:Y:S01]  /*6cf0*/  IADD3 R5, R148.reuse, 0x80, RZ ;  /* 0x0000008094057810 */ /* 0x040fe20007ffe0ff */
[----:B------:R-:W-:Y:S01]  /*6d00*/  LDSM.16.MT88.4 R80, [R0+0x1e800] ;  /* 0x01e800000050783b */ /* 0x000fe20000004200 */
[----:B------:R-:W-:Y:S03]  /*6d10*/  IADD3 R148, R148, 0xa0, RZ ;  /* 0x000000a094947810 */ /* 0x000fe60007ffe0ff */
[----:B------:R-:W-:Y:S01]  /*6d20*/  RED.E.ADD.F32.FTZ.RN.STRONG.GPU [R12.64], R76 ;  /* 0x0000004c0c00798e */ /* 0x000fe2000c10e786 */
[CC--:B-1----:R-:W-:Y:S04]  /*6d30*/  LEA R8, P0, R4.reuse, R246.reuse, 0x2 ;  /* 0x000000f604087211 */ /* 0x0c2fe800078010ff */
[-C--:B------:R-:W-:Y:S01]  /*6d40*/  LEA.HI.X.SX32 R9, R4, R247.reuse, 0x2, P0 ;  /* 0x000000f704097211 */ /* 0x080fe200000f16ff */
[C---:B------:R-:W-:Y:S01]  /*6d50*/  IMAD.IADD R4, R149.reuse, 0x1, R6 ;  /* 0x0000000195047824 */ /* 0x040fe200078e0206 */
[CC--:B--2---:R-:W-:Y:S03]  /*6d60*/  LEA R10, P0, R6.reuse, R246.reuse, 0x2 ;  /* 0x000000f6060a7211 */ /* 0x0c4fe600078010ff */
        /* <DEDUP_REMOVED lines=20> */
[C---:B---3--:R-:W-:Y:S02]  /*6eb0*/  IMAD.IADD R6, R149.reuse, 0x1, R4 ;  /* 0x0000000195067824 */ /* 0x048fe400078e0204 */
[----:B------:R-:W-:Y:S04]  /*6ec0*/  LDSM.16.MT88.4 R84, [R195+0x2800] ;  /* 0x00280000c354783b */ /* 0x000fe80000004200 */
        /* <DEDUP_REMOVED lines=10> */
[C---:B------:R-:W-:Y:S04]  /*6f70*/  IMAD.IADD R4, R149.reuse, 0x1, R148 ;  /* 0x0000000195047824 */ /* 0x040fe800078e0294 */
[----:B------:R3:W-:Y:S01]  /*6f80*/  RED.E.ADD.F32.FTZ.RN.STRONG.GPU [R6.64], R91 ;  /* 0x0000005b0600798e */ /* 0x0007e2000c10e786 */
[C---:B------:R-:W-:Y:S03]  /*6f90*/  IMAD.IADD R5, R149.reuse, 0x1, R4 ;  /* 0x0000000195057824 */ /* 0x040fe600078e0204 */
[----:B------:R-:W-:Y:S04]  /*6fa0*/  RED.E.ADD.F32.FTZ.RN.STRONG.GPU [R246.64+0x280], R96 ;  /* 0x00028060f600798e */ /* 0x000fe8000c10e786 */
[----:B------:R-:W-:Y:S04]  /*6fb0*/  RED.E.ADD.F32.FTZ.RN.STRONG.GPU [R150.64+0x280], R97 ;  /* 0x000280619600798e */ /* 0x000fe8000c10e786 */
[----:B------:R-:W-:Y:S01]  /*6fc0*/  LDSM.16.MT88.4 R88, [R0+0x1f800] ;  /* 0x01f800000058783b */ /* 0x000fe20000004200 */
[CC--:B-1----:R-:W-:Y:S04]  /*6fd0*/  LEA R8, P0, R148.reuse, R246.reuse, 0x2 ;  /* 0x000000f694087211 */ /* 0x0c2fe800078010ff */
[-C--:B------:R-:W-:Y:S02]  /*6fe0*/  LEA.HI.X.SX32 R9, R148, R247.reuse, 0x2, P0 ;  /* 0x000000f794097211 */ /* 0x080fe400000f16ff */
[CC--:B--2---:R-:W-:Y:S03]  /*6ff0*/  LEA R10, P0, R4.reuse, R246.reuse, 0x2 ;  /* 0x000000f6040a7211 */ /* 0x0c4fe600078010ff */
[----:B------:R1:W-:Y:S01]  /*7000*/  RED.E.ADD.F32.FTZ.RN.STRONG.GPU [R8.64], R98 ;  /* 0x000000620800798e */ /* 0x0003e2000c10e786 */
[-C--:B------:R-:W-:Y:S01]  /*7010*/  LEA.HI.X.SX32 R11, R4, R247.reuse, 0x2, P0 ;  /* 0x000000f7040b7211 */ /* 0x080fe200000f16ff */
[----:B---3--:R-:W-:Y:S01]  /*7020*/  IMAD.IADD R6, R149, 0x1, R5 ;  /* 0x0000000195067824 */ /* 0x008fe200078e0205 */
[-C--:B------:R-:W-:Y:S03]  /*7030*/  LEA R12, P0, R5, R246.reuse, 0x2 ;  /* 0x000000f6050c7211 */ /* 0x080fe600078010ff */
[----:B------:R-:W-:Y:S01]  /*7040*/  RED.E.ADD.F32.FTZ.RN.STRONG.GPU [R10.64], R99 ;  /* 0x000000630a00798e */ /* 0x000fe2000c10e786 */
[----:B------:R-:W-:Y:S01]  /*7050*/  IMAD.IADD R4, R149, 0x1, R6 ;  /* 0x0000000195047824 */ /* 0x000fe200078e0206 */
[-C--:B------:R-:W-:Y:S02]  /*7060*/  LEA.HI.X.SX32 R13, R5, R247.reuse, 0x2, P0 ;  /* 0x000000f7050d7211 */ /* 0x080fe400000f16ff */
[-C--:B------:R-:W-:Y:S01]  /*7070*/  LEA R16, P2, R6, R246.reuse, 0x2 ;  /* 0x000000f606107211 */ /* 0x080fe200078410ff */
[----:B------:R-:W-:Y:S01]  /*7080*/  IMAD.IADD R149, R149, 0x1, R4 ;  /* 0x0000000195957824 */ /* 0x000fe200078e0204 */
[-C--:B------:R-:W-:Y:S01]  /*7090*/  LEA R14, P1, R4, R246.reuse, 0x2 ;  /* 0x000000f6040e7211 */ /* 0x080fe200078210ff */
[----:B------:R-:W-:Y:S01]  /*70a0*/  RED.E.ADD.F32.FTZ.RN.STRONG.GPU [R12.64], R92 ;  /* 0x0000005c0c00798e */ /* 0x000fe2000c10e786 */
[-C--:B------:R-:W-:Y:S02]  /*70b0*/  LEA.HI.X.SX32 R17, R6, R247.reuse, 0x2, P2 ;  /* 0x000000f706117211 */ /* 0x080fe400010f16ff */
[-C--:B------:R-:W-:Y:S02]  /*70c0*/  LEA.HI.X.SX32 R15, R4, R247.reuse, 0x2, P1 ;  /* 0x000000f7040f7211 */ /* 0x080fe400008f16ff */
[----:B------:R-:W-:Y:S01]  /*70d0*/  LDSM.16.MT88.4 R4, [R197+0x1e000] ;  /* 0x01e00000c504783b */ /* 0x000fe20000004200 */
[----:B------:R-:W-:Y:S03]  /*70e0*/  @P6 IADD3 R226, P1, R226, -0x100, RZ ;  /* 0xffffff00e2e26810 */ /* 0x000fe60007f3e0ff */
[----:B------:R-:W-:Y:S01]  /*70f0*/  RED.E.ADD.F32.FTZ.RN.STRONG.GPU [R16.64], R93 ;  /* 0x0000005d1000798e */ /* 0x000fe2000c10e786 */
[----:B------:R-:W-:Y:S03]  /*7100*/  @P6 IADD3.X R225, R225, -0x1, RZ, P1, !PT ;  /* 0xffffffffe1e16810 */ /* 0x000fe60000ffe4ff */
[----:B------:R-:W-:Y:S01]  /*7110*/  RED.E.ADD.F32.FTZ.RN.STRONG.GPU [R14.64], R94 ;  /* 0x0000005e0e00798e */ /* 0x000fe2000c10e786 */
[C---:B-1----:R-:W-:Y:S03]  /*7120*/  LEA R8, P0, R149.reuse, R246, 0x2 ;  /* 0x000000f695087211 */ /* 0x042fe600078010ff */
[----:B------:R-:W-:Y:S01]  /*7130*/  LDSM.16.MT88.4 R12, [R0+0x1e000] ;  /* 0x01e00000000c783b */ /* 0x000fe20000004200 */
[----:B------:R-:W-:Y:S03]  /*7140*/  LEA.HI.X.SX32 R9, R149, R247, 0x2, P0 ;  /* 0x000000f795097211 */ /* 0x000fe600000f16ff */
[----:B------:R-:W-:Y:S04]  /*7150*/  LDSM.16.MT88.4 R16, [R195+0x2000] ;  /* 0x00200000c310783b */ /* 0x000fe80000004200 */
[----:B------:R-:W-:Y:S04]  /*7160*/  RED.E.ADD.F32.FTZ.RN.STRONG.GPU [R8.64], R95 ;  /* 0x0000005f0800798e */ /* 0x000fe8000c10e786 */
[----:B------:R-:W1:Y:S04]  /*7170*/  LDSM.16.MT88.4 R8, [R195] ;  /* 0x00000000c308783b */ /* 0x000e680000004200 */
[----:B------:R-:W-:Y:S01]  /*7180*/  LDSM.16.MT88.4 R92, [R195+0x3800] ;  /* 0x00380000c35c783b */ /* 0x000fe20000004200 */
        /* <DEDUP_REMOVED lines=52> */
[----:B------:R-:W-:Y:S01]  /*74d0*/  ISETP.GT.AND P2, PT, R237, R222, PT ;  /* 0x000000deed00720c */ /* 0x000fe20003f44270 */
[-C--:B------:R-:W-:Y:S04]  /*74e0*/  HMMA.16816.F32.BF16 R108, R88, R86.reuse, R108 ;  /* 0x00000056586c723c */ /* 0x080fe8000004186c */
[C---:B------:R-:W-:Y:S01]  /*74f0*/  IADD3 R5, R195.reuse, -0x6000, RZ ;  /* 0xffffa000c3057810 */ /* 0x040fe20007ffe0ff */
[----:B------:R-:W-:Y:S01]  /*7500*/  @P6 IMAD.MOV.U32 R227, RZ, RZ, R4 ;  /* 0x000000ffffe36224 */ /* 0x000fe200078e0004 */
[----:B------:R-:W-:Y:S02]  /*7510*/  @P0 IADD3 R5, R195, 0x6000, RZ ;  /* 0x00006000c3050810 */ /* 0x000fe40007ffe0ff */
[C---:B------:R-:W-:Y:S04]  /*7520*/  HMMA.16816.F32.BF16 R112, R80.reuse, R86, R112 ;  /* 0x000000565070723c */ /* 0x040fe80000041870 */
[----:B------:R-:W-:Y:S01]  /*7530*/  IADD3 R237, R237, -0x1, RZ ;  /* 0xffffffffeded7810 */ /* 0x000fe20007ffe0ff */
[----:B------:R-:W-:Y:S03]  /*7540*/  IMAD.MOV.U32 R195, RZ, RZ, R5 ;  /* 0x000000ffffc37224 */ /* 0x000fe600078e0005 */
        /* <DEDUP_REMOVED lines=135> */
[----:B------:R-:W-:Y:S04]  /*7dc0*/  STS [R216+0x7000], R24 ;  /* 0x00700018d8007388 */ /* 0x000fe80000000800 */
[----:B------:R-:W-:Y:S04]  /*7dd0*/  STS [R216+0x7400], R26 ;  /* 0x0074001ad8007388 */ /* 0x000fe80000000800 */
[----:B------:R-:W-:Y:S04]  /*7de0*/  STS [R218+0x7000], R28 ;  /* 0x0070001cda007388 */ /* 0x000fe80000000800 */
[----:B------:R-:W-:Y:S04]  /*7df0*/  STS [R218+0x7400], R30 ;  /* 0x0074001eda007388 */ /* 0x000fe80000000800 */
[----:B------:R-:W-:Y:S04]  /*7e00*/  STS [R216+0x8000], R36 ;  /* 0x00800024d8007388 */ /* 0x000fe80000000800 */
[----:B------:R-:W-:Y:S04]  /*7e10*/  STS [R216+0x8400], R38 ;  /* 0x00840026d8007388 */ /* 0x000fe80000000800 */
[----:B------:R-:W-:Y:S04]  /*7e20*/  STS [R218+0x8000], R48 ;  /* 0x00800030da007388 */ /* 0x000fe80000000800 */
[----:B------:R-:W-:Y:S04]  /*7e30*/  STS [R218+0x8400], R50 ;  /* 0x00840032da007388 */ /* 0x000fe80000000800 */
        /* <DEDUP_REMOVED lines=13> */
[----:B------:R2:W-:Y:S01]  /*7f10*/  STS [R216+0xb400], R58 ;  /* 0x00b4003ad8007388 */ /* 0x0005e20000000800 */
[----:B------:R-:W-:-:S03]  /*7f20*/  SHF.R.S32.HI R4, RZ, 0x1f, R210 ;  /* 0x0000001fff047819 */ /* 0x000fc600000114d2 */
        /* <DEDUP_REMOVED lines=14> */
.L_x_497:
[----:B--2---:R-:W-:-:S05]  /*8010*/  @P0 IADD3 R52, R239, R241, RZ ;  /* 0x000000f1ef340210 */ /* 0x004fca0007ffe0ff */
        /* <DEDUP_REMOVED lines=14> */
.L_x_498:
        /* <DEDUP_REMOVED lines=9> */
[----:B------:R-:W-:Y:S01]  /*8190*/  IMAD.WIDE.U32 R44, R223, c[0x0][0x3a0], R60 ;  /* 0x0000e800df2c7a25 */ /* 0x000fe200078e003c */
[----:B------:R-:W-:-:S03]  /*81a0*/  SHF.R.S32.HI R56, RZ, 0x1f, R207 ;  /* 0x0000001fff387819 */ /* 0x000fc600000114cf */
[----:B------:R-:W-:Y:S01]  /*81b0*/  IMAD R42, R223, c[0x0][0x3a4], R42 ;  /* 0x0000e900df2a7a24 */ /* 0x000fe200078e022a */
[----:B------:R-:W-:Y:S01]  /*81c0*/  IADD3 R62, P0, R41, R44, RZ ;  /* 0x0000002c293e7210 */ /* 0x000fe20007f1e0ff */
[----:B------:R-:W-:-:S03]  /*81d0*/  IMAD R58, R55, c[0x0][0x3b8], RZ ;  /* 0x0000ee00373a7a24 */ /* 0x000fc600078e02ff */
[----:B------:R-:W-:Y:S01]  /*81e0*/  IADD3.X R63, R40, R45, R42, P0, !PT ;  /* 0x0000002d283f7210 */ /* 0x000fe200007fe42a */
[C---:B------:R-:W-:Y:S01]  /*81f0*/  IMAD R58, R244.reuse, c[0x0][0x3bc], R58 ;  /* 0x0000ef00f43a7a24 */ /* 0x040fe200078e023a */
[----:B------:R1:W2:Y:S03]  /*8200*/  LDS.128 R36, [R213+0x13000] ;  /* 0x01300000d5247984 */ /* 0x0002a60000000c00 */
[----:B------:R-:W-:Y:S01]  /*8210*/  IMAD.WIDE.U32 R62, R244, c[0x0][0x3b8], R62 ;  /* 0x0000ee00f43e7a25 */ /* 0x000fe200078e003e */
[----:B------:R1:W3:Y:S04]  /*8220*/  LDS.128 R32, [R213+0x15000] ;  /* 0x01500000d5207984 */ /* 0x0002e80000000c00 */
[----:B------:R-:W-:Y:S01]  /*8230*/  IADD3 R58, R58, R63, RZ ;  /* 0x0000003f3a3a7210 */ /* 0x000fe20007ffe0ff */
        /* <DEDUP_REMOVED lines=25> */
.L_x_500:
[----:B------:R-:W-:Y:S05]  /*83d0*/  BSYNC B0 ;  /* 0x0000000000007941 */ /* 0x000fea0003800000 */
.L_x_499:
[----:B----4-:R-:W-:Y:S01]  /*83e0*/  IADD3 R40, R207, 0x20, RZ ;  /* 0x00000020cf287810 */ /* 0x010fe20007ffe0ff */
[----:B------:R-:W-:Y:S03]  /*83f0*/  BSSY B0, `(.L_x_501) ;  /* 0x0000013000007945 */ /* 0x000fe60003800000 */
[----:B------:R-:W-:-:S13]  /*8400*/  ISETP.GE.AND P3, PT, R40, R238, PT ;  /* 0x000000ee2800720c */ /* 0x000fda0003f66270 */
[----:B------:R-:W-:Y:S05]  /*8410*/  @P3 BRA `(.L_x_502) ;  /* 0x0000010000003947 */ /* 0x000fea0003800000 */
[----:B------:R-:W-:Y:S01]  /*8420*/  IADD3 R41, P0, R207, 0x20, RZ ;  /* 0x00000020cf297810 */ /* 0x000fe20007f1e0ff */
[----:B------:R-:W-:Y:S01]  /*8430*/  IMAD.MOV.U32 R42, RZ, RZ, R62 ;  /* 0x000000ffff2a7224 */ /* 0x000fe200078e003e */
[----:B------:R-:W-:Y:S02]  /*8440*/  MOV R43, R58 ;  /* 0x0000003a002b7202 */ /* 0x000fe40000000f00 */
[----:B------:R-:W-:Y:S01]  /*8450*/  ISETP.GE.AND P2, PT, R208, c[0x0][0x220], PT ;  /* 0x00008800d0007a0c */ /* 0x000fe20003f46270 */
[----:B------:R-:W-:Y:S01]  /*8460*/  IMAD.X R40, RZ, RZ, R56, P0 ;  /* 0x000000ffff287224 */ /* 0x000fe200000e0638 */
[----:B------:R-:W-:Y:S01]  /*8470*/  ISETP.GE.AND P1, PT, R211, c[0x0][0x220], PT ;  /* 0x00008800d3007a0c */ /* 0x000fe20003f26270 */
[----:B------:R-:W-:Y:S01]  /*8480*/  IMAD.WIDE.U32 R42, R41, c[0x0][0x3a0], R42 ;  /* 0x0000e800292a7a25 */ /* 0x000fe200078e002a */
[----:B------:R-:W-:-:S03]  /*8490*/  ISETP.GE.AND P0, PT, R214, c[0x0][0x220], PT ;  /* 0x00008800d6007a0c */ /* 0x000fc60003f06270 */
        /* <DEDUP_REMOVED lines=8> */
.L_x_502:
[----:B------:R-:W-:Y:S05]  /*8520*/  BSYNC B0 ;  /* 0x0000000000007941 */ /* 0x000fea0003800000 */
.L_x_501:
[----:B------:R-:W-:Y:S01]  /*8530*/  IMAD.WIDE.U32 R60, R223, c[0x0][0x3a8], R60 ;  /* 0x0000ea00df3c7a25 */ /* 0x000fe200078e003c */
[----:B------:R-:W-:Y:S03]  /*8540*/  BSSY B0, `(.L_x_503) ;  /* 0x0000018000007945 */ /* 0x000fe60003800000 */
[----:B------:R-:W-:Y:S01]  /*8550*/  IMAD R54, R54, c[0x0][0x3a8], RZ ;  /* 0x0000ea0036367a24 */ /* 0x000fe200078e02ff */
[----:B--2---:R-:W-:Y:S01]  /*8560*/  IADD3 R30, P0, R53, R60, RZ ;  /* 0x0000003c351e7210 */ /* 0x004fe20007f1e0ff */
        /* <DEDUP_REMOVED lines=21> */
.L_x_504:
[----:B------:R-:W-:Y:S05]  /*86c0*/  BSYNC B0 ;  /* 0x0000000000007941 */ /* 0x000fea0003800000 */
.L_x_503:
[----:B------:R-:W-:Y:S05]  /*86d0*/  @P3 BRA `(.L_x_473) ;  /* 0x0000010000003947 */ /* 0x000fea0003800000 */
[----:B-1----:R-:W-:Y:S01]  /*86e0*/  IADD3 R8, P0, R207, 0x20, RZ ;  /* 0x00000020cf087810 */ /* 0x002fe20007f1e0ff */
[----:B------:R-:W-:Y:S01]  /*86f0*/  IMAD.MOV.U32 R10, RZ, RZ, R30 ;  /* 0x000000ffff0a7224 */ /* 0x000fe200078e001e */
[----:B------:R-:W-:-:S02]  /*8700*/  MOV R11, R29 ;  /* 0x0000001d000b7202 */ /* 0x000fc40000000f00 */
[----:B------:R-:W-:Y:S01]  /*8710*/  ISETP.GE.AND P2, PT, R208, c[0x0][0x220], PT ;  /* 0x00008800d0007a0c */ /* 0x000fe20003f46270 */
[----:B------:R-:W-:Y:S01]  /*8720*/  IMAD.X R9, RZ, RZ, R56, P0 ;  /* 0x000000ffff097224 */ /* 0x000fe200000e0638 */
[----:B------:R-:W-:Y:S01]  /*8730*/  ISETP.GE.AND P1, PT, R211, c[0x0][0x220], PT ;  /* 0x00008800d3007a0c */ /* 0x000fe20003f26270 */
[----:B------:R-:W-:Y:S01]  /*8740*/  IMAD.WIDE.U32 R10, R8, c[0x0][0x3a8], R10 ;  /* 0x0000ea00080a7a25 */ /* 0x000fe200078e000a */
[----:B------:R-:W-:-:S03]  /*8750*/  ISETP.GE.AND P0, PT, R214, c[0x0][0x220], PT ;  /* 0x00008800d6007a0c */ /* 0x000fc60003f06270 */
        /* <DEDUP_REMOVED lines=8> */
.L_x_473:
[----:B------:R-:W-:Y:S05]  /*87e0*/  BSYNC B1 ;  /* 0x0000000000017941 */ /* 0x000fea0003800000 */
.L_x_459:
[----:B------:R-:W-:Y:S01]  /*87f0*/  ULDC UR5, c[0x0][0x218] ;  /* 0x0000860000057ab9 */ /* 0x000fe20000000800 */
[----:B------:R-:W-:Y:S01]  /*8800*/  IADD3 R212, R212, c[0x0][0xc], RZ ;  /* 0x00000300d4d47a10 */ /* 0x000fe20007ffe0ff */
[----:B------:R-:W-:-:S04]  /*8810*/  UIADD3 UR5, UR5, 0x3f, URZ ;  /* 0x0000003f05057890 */ /* 0x000fc8000fffe03f */
[----:B------:R-:W-:-:S04]  /*8820*/  USHF.R.S32.HI UR4, URZ, 0x1f, UR5 ;  /* 0x0000001f3f047899 */ /* 0x000fc80008011405 */
[----:B------:R-:W-:-:S04]  /*8830*/  ULEA.HI UR4, UR4, UR5, URZ, 0x6 ;  /* 0x0000000504047291 */ /* 0x000fc8000f8f303f */
[----:B------:R-:W-:-:S06]  /*8840*/  USHF.R.S32.HI UR4, URZ, 0x6, UR4 ;  /* 0x000000063f047899 */ /* 0x000fcc0008011404 */
[----:B------:R-:W-:-:S13]  /*8850*/  ISETP.GE.AND P0, PT, R212, UR4, PT ;  /* 0x00000004d4007c0c */ /* 0x000fda000bf06270 */
[----:B------:R-:W-:Y:S01]  /*8860*/  @P0 CALL.REL.NOINC `(.L_x_505) ;  /* 0x0000001000000944 */ /* 0x000fe20003c00000 */
[----:B------:R-:W-:Y:S05]  /*8870*/  BRA `(.L_x_506) ;  /* 0xffff800000007947 */ /* 0x000fea000383ffff */
.L_x_505:
[----:B------:R-:W-:Y:S05]  /*8880*/  EXIT ;  /* 0x000000000000794d */ /* 0x000fea0003800000 */
.L_x_507:
        /* <DEDUP_REMOVED lines=15> */
.L_x_1589:


//--------------------- .text._ZN5flash27flash_bwd_convert_dq_kernelI23Flash_bwd_kernel_traitsILi192ELi64ELi64ELi8ELi4ELi2ELi2ELb1ELb1EN7cutlass10bfloat16_tE19Flash_kernel_traitsILi192ELi64ELi64ELi8ES3_EEEEvNS_16Flash_bwd_paramsEi --------------------------
	.section	.text._ZN5flash27flash_bwd_convert_dq_kernelI23Flash_bwd_kernel_traitsILi192ELi64ELi64ELi8ELi4ELi2ELi2ELb1ELb1EN7cutlass10bfloat16_tE19Flash_kernel_traitsILi192ELi64ELi64ELi8ES3_EEEEvNS_16Flash_bwd_paramsEi,"ax",@progbits
	.sectioninfo	@"SHI_REGISTERS=96"
	.align	128
        .global         _ZN5flash27flash_bwd_convert_dq_kernelI23Flash_bwd_kernel_traitsILi192ELi64ELi64ELi8ELi4ELi2ELi2ELb1ELb1EN7cutlass10bfloat16_tE19Flash_kernel_traitsILi192ELi64ELi64ELi8ES3_EEEEvNS_16Flash_bwd_paramsEi
        .type           _ZN5flash27flash_bwd_convert_dq_kernelI23Flash_bwd_kernel_traitsILi192ELi64ELi64ELi8ELi4ELi2ELi2ELb1ELb1EN7cutlass10bfloat16_tE19Flash_kernel_traitsILi192ELi64ELi64ELi8ES3_EEEEvNS_16Flash_bwd_paramsEi,@function
        .size           _ZN5flash27flash_bwd_convert_dq_kernelI23Flash_bwd_kernel_traitsILi192ELi64ELi64ELi8ELi4ELi2ELi2ELb1ELb1EN7cutlass10bfloat16_tE19Flash_kernel_traitsILi192ELi64ELi64ELi8ES3_EEEEvNS_16Flash_bwd_paramsEi,(.L_x_1590 - _ZN5flash27flash_bwd_convert_dq_kernelI23Flash_bwd_kernel_traitsILi192ELi64ELi64ELi8ELi4ELi2ELi2ELb1ELb1EN7cutlass10bfloat16_tE19Flash_kernel_traitsILi192ELi64ELi64ELi8ES3_EEEEvNS_16Flash_bwd_paramsEi)
        .other          _ZN5flash27flash_bwd_convert_dq_kernelI23Flash_bwd_kernel_traitsILi192ELi64ELi64ELi8ELi4ELi2ELi2ELb1ELb1EN7cutlass10bfloat16_tE19Flash_kernel_traitsILi192ELi64ELi64ELi8ES3_EEEEvNS_16Flash_bwd_paramsEi,@"STO_CUDA_ENTRY STV_DEFAULT"
_ZN5flash27flash_bwd_convert_dq_kernelI23Flash_bwd_kernel_traitsILi192ELi64ELi64ELi8ELi4ELi2ELi2ELb1ELb1EN7cutlass10bfloat16_tE19Flash_kernel_traitsILi192ELi64ELi64ELi8ES3_EEEEvNS_16Flash_bwd_paramsEi:
.text._ZN5flash27flash_bwd_convert_dq_kernelI23Flash_bwd_kernel_traitsILi192ELi64ELi64ELi8ELi4ELi2ELi2ELb1ELb1EN7cutlass10bfloat16_tE19Flash_kernel_traitsILi192ELi64ELi64ELi8ES3_EEEEvNS_16Flash_bwd_paramsEi:
[----:B------:R-:W-:Y:S02]  /*0000*/  MOV R1, c[0x0][0x28] ;  /* 0x00000a0000017a02 */ /* 0x000fe40000000f00 */
[----:B------:R-:W0:Y:S01]  /*0010*/  S2R R42, SR_CTAID.Y ;  /* 0x00000000002a7919 */ /* 0x000e220000002600 */
[----:B------:R-:W-:Y:S01]  /*0020*/  ISETP.NE.U32.AND P0, PT, RZ, c[0x0][0x240], PT ;  /* 0x00009000ff007a0c */ /* 0x000fe20003f05070 */
[----:B------:R-:W-:Y:S01]  /*0030*/  HFMA2.MMA R5, -RZ, RZ, 0, 2.384185791015625e-07 ;  /* 0x00000004ff057435 */ /* 0x000fe200000001ff */
[----:B------:R-:W-:Y:S01]  /*0040*/  MOV R39, 0xffffffff ;  /* 0xffffffff00277802 */ /* 0x000fe20000000f00 */
[----:B------:R-:W-:Y:S01]  /*0050*/  ULDC.64 UR6, c[0x0][0x118] ;  /* 0x0000460000067ab9 */ /* 0x000fe20000000a00 */
[----:B------:R-:W-:-:S07]  /*0060*/  ISETP.NE.AND.EX P0, PT, RZ, c[0x0][0x244], PT, P0 ;  /* 0x00009100ff007a0c */ /* 0x000fce0003f05300 */
[----:B0-----:R-:W-:-:S06]  /*0070*/  IMAD.WIDE R4, R42, R5, c[0x0][0x240] ;  /* 0x000090002a047625 */ /* 0x001fcc00078e0205 */
[----:B------:R-:W2:Y:S04]  /*0080*/  @P0 LDG.E R39, [R4.64] ;  /* 0x0000000604270981 */ /* 0x000ea8000c1e1900 */
[----:B------:R-:W2:Y:S04]  /*0090*/  @P0 LDG.E R0, [R4.64+0x4] ;  /* 0x0000040604000981 */ /* 0x000ea8000c1e1900 */
[----:B------:R-:W0:Y:S02]  /*00a0*/  S2R R3, SR_CTAID.X ;  /* 0x0000000000037919 */ /* 0x000e240000002500 */
[----:B0-----:R-:W-:-:S02]  /*00b0*/  SHF.L.U32 R3, R3, 0x6, RZ ;  /* 0x0000000603037819 */ /* 0x001fc400000006ff */
[----:B--2---:R-:W-:Y:S02]  /*00c0*/  @P0 IADD3 R0, R0, -R39, RZ ;  /* 0x8000002700000210 */ /* 0x004fe40007ffe0ff */
[----:B------:R-:W-:-:S04]  /*00d0*/  @!P0 MOV R0, c[0x0][0x214] ;  /* 0x0000850000008a02 */ /* 0x000fc80000000f00 */
[----:B------:R-:W-:-:S13]  /*00e0*/  ISETP.GT.AND P1, PT, R0, R3, PT ;  /* 0x000000030000720c */ /* 0x000fda0003f24270 */
[----:B------:R-:W-:Y:S05]  /*00f0*/  @!P1 EXIT ;  /* 0x000000000000994d */ /* 0x000fea0003800000 */
[C---:B------:R-:W-:Y:S01]  /*0100*/  ISETP.NE.AND P2, PT, R39.reuse, -0x1, PT ;  /* 0xffffffff2700780c */ /* 0x040fe20003f45270 */
[----:B------:R-:W-:Y:S01]  /*0110*/  CS2R R18, SRZ ;  /* 0x0000000000127805 */ /* 0x000fe2000001ff00 */
[----:B------:R-:W-:Y:S01]  /*0120*/  MOV R16, RZ ;  /* 0x000000ff00107202 */ /* 0x000fe20000000f00 */
        /* <DEDUP_REMOVED lines=10> */
[----:B------:R-:W-:Y:S01]  /*01d0*/  @!P2 IMAD.WIDE.U32 R6, R42, c[0x0][0x380], RZ ;  /* 0x0000e0002a06aa25 */ /* 0x000fe200078e00ff */
[----:B------:R-:W-:Y:S01]  /*01e0*/  @!P2 SHF.R.S32.HI R2, RZ, 0x1f, R42 ;  /* 0x0000001fff02a819 */ /* 0x000fe2000001142a */
[----:B------:R-:W-:Y:S01]  /*01f0*/  CS2R R30, SRZ ;  /* 0x00000000001e7805 */ /* 0x000fe2000001ff00 */
[----:B------:R-:W-:Y:S01]  /*0200*/  CS2R R66, SRZ ;  /* 0x0000000000427805 */ /* 0x000fe2000001ff00 */
[C---:B------:R-:W-:Y:S01]  /*0210*/  @P2 IMAD.WIDE.U32 R4, R39.reuse, c[0x0][0x398], RZ ;  /* 0x0000e60027042a25 */ /* 0x040fe200078e00ff */
[----:B------:R-:W-:Y:S01]  /*0220*/  @!P2 MOV R4, R6 ;  /* 0x000000060004a202 */ /* 0x000fe20000000f00 */
[----:B------:R-:W-:Y:S01]  /*0230*/  CS2R R68, SRZ ;  /* 0x0000000000447805 */ /* 0x000fe2000001ff00 */
[----:B------:R-:W0:Y:S01]  /*0240*/  S2R R6, SR_TID.X ;  /* 0x0000000000067919 */ /* 0x000e220000002100 */
[----:B------:R-:W-:Y:S01]  /*0250*/  @!P2 IMAD R9, R2, c[0x0][0x380], RZ ;  /* 0x0000e0000209aa24 */ /* 0x000fe200078e02ff */
[----:B------:R-:W-:Y:S01]  /*0260*/  CS2R R36, SRZ ;  /* 0x0000000000247805 */ /* 0x000fe2000001ff00 */
[----:B------:R-:W-:Y:S01]  /*0270*/  @P2 IMAD R2, R39, c[0x0][0x39c], R5 ;  /* 0x0000e70027022a24 */ /* 0x000fe200078e0205 */
[----:B------:R-:W-:Y:S01]  /*0280*/  CS2R R64, SRZ ;  /* 0x0000000000407805 */ /* 0x000fe2000001ff00 */
[----:B------:R-:W-:Y:S01]  /*0290*/  IMAD.MOV.U32 R5, RZ, RZ, c[0x0][0x3e0] ;  /* 0x0000f800ff057624 */ /* 0x000fe200078e00ff */
[----:B------:R-:W-:Y:S01]  /*02a0*/  MOV R90, RZ ;  /* 0x000000ff005a7202 */ /* 0x000fe20000000f00 */
[----:B------:R-:W-:Y:S01]  /*02b0*/  @!P2 IMAD R9, R42, c[0x0][0x384], R9 ;  /* 0x0000e1002a09aa24 */ /* 0x000fe200078e0209 */
[----:B------:R-:W-:Y:S01]  /*02c0*/  CS2R R70, SRZ ;  /* 0x0000000000467805 */ /* 0x000fe2000001ff00 */
[----:B------:R-:W-:Y:S01]  /*02d0*/  CS2R R72, SRZ ;  /* 0x0000000000487805 */ /* 0x000fe2000001ff00 */
[----:B------:R-:W-:Y:S01]  /*02e0*/  ISETP.GE.AND P1, PT, R5, 0x1, PT ;  /* 0x000000010500780c */ /* 0x000fe20003f26270 */
[----:B------:R-:W-:Y:S01]  /*02f0*/  CS2R R74, SRZ ;  /* 0x00000000004a7805 */ /* 0x000fe2000001ff00 */
[----:B------:R-:W1:Y:S01]  /*0300*/  S2R R5, SR_CTAID.Z ;  /* 0x0000000000057919 */ /* 0x000e620000002700 */
[----:B------:R-:W-:Y:S01]  /*0310*/  @!P2 IADD3 R2, R7, R9, RZ ;  /* 0x000000090702a210 */ /* 0x000fe20007ffe0ff */
[----:B------:R-:W-:Y:S01]  /*0320*/  CS2R R78, SRZ ;  /* 0x00000000004e7805 */ /* 0x000fe2000001ff00 */
[----:B------:R-:W-:Y:S01]  /*0330*/  SHF.R.S32.HI R7, RZ, 0x1f, R3 ;  /* 0x0000001fff077819 */ /* 0x000fe20000011403 */
[----:B------:R-:W-:Y:S01]  /*0340*/  CS2R R8, SRZ ;  /* 0x0000000000087805 */ /* 0x000fe2000001ff00 */
[----:B------:R-:W-:Y:S01]  /*0350*/  MOV R76, RZ ;  /* 0x000000ff004c7202 */ /* 0x000fe20000000f00 */
[----:B------:R-:W-:Y:S01]  /*0360*/  CS2R R80, SRZ ;  /* 0x0000000000507805 */ /* 0x000fe2000001ff00 */
[----:B------:R-:W-:Y:S01]  /*0370*/  IMAD.MOV.U32 R82, RZ, RZ, RZ ;  /* 0x000000ffff527224 */ /* 0x000fe200078e00ff */
[----:B0-----:R-:W-:-:S04]  /*0380*/  SHF.R.S32.HI R77, RZ, 0x1f, R6 ;  /* 0x0000001fff4d7819 */ /* 0x001fc80000011406 */
[CC--:B------:R-:W-:Y:S02]  /*0390*/  LEA.HI R46, R77.reuse, R6.reuse, RZ, 0x5 ;  /* 0x000000064d2e7211 */ /* 0x0c0fe400078f28ff */
[----:B------:R-:W-:Y:S02]  /*03a0*/  LEA.HI R83, R77, R6, RZ, 0x2 ;  /* 0x000000064d537211 */ /* 0x000fe400078f10ff */
[----:B------:R-:W-:Y:S01]  /*03b0*/  SHF.R.S32.HI R84, RZ, 0x5, R46 ;  /* 0x00000005ff547819 */ /* 0x000fe2000001142e */
[----:B------:R-:W-:Y:S05]  /*03c0*/  @!P1 BRA `(.L_x_508) ;  /* 0x00000ce000009947 */ /* 0x000fea0003800000 */
[C---:B------:R-:W-:Y:S01]  /*03d0*/  IMAD.WIDE R16, R42.reuse, 0x80, RZ ;  /* 0x000000802a107825 */ /* 0x040fe200078e02ff */
[----:B------:R-:W-:Y:S01]  /*03e0*/  MOV R40, c[0x0][0x1c0] ;  /* 0x0000700000287a02 */ /* 0x000fe20000000f00 */
[----:B------:R-:W-:Y:S01]  /*03f0*/  HFMA2.MMA R51, -RZ, RZ, 0, 0 ;  /* 0x00000000ff337435 */ /* 0x000fe200000001ff */
[----:B------:R-:W-:Y:S01]  /*0400*/  @!P2 MOV R39, 0xffffffff ;  /* 0xffffffff0027a802 */ /* 0x000fe20000000f00 */
[----:B------:R-:W-:Y:S01]  /*0410*/  IMAD.WIDE R42, R42, c[0x0][0x224], RZ ;  /* 0x000089002a2a7a25 */ /* 0x000fe200078e02ff */
[----:B------:R-:W-:Y:S01]  /*0420*/  SEL R16, R16, RZ, P0 ;  /* 0x000000ff10107207 */ /* 0x000fe20000000000 */
[----:B------:R-:W-:Y:S01]  /*0430*/  UMOV UR4, 0x2 ;  /* 0x0000000200047882 */ /* 0x000fe20000000000 */
[----:B------:R-:W-:Y:S01]  /*0440*/  SEL R38, R17, RZ, P0 ;  /* 0x000000ff11267207 */ /* 0x000fe20000000000 */
[----:B------:R-:W-:Y:S01]  /*0450*/  IMAD R17, R43, c[0x0][0x1c0], RZ ;  /* 0x000070002b117a24 */ /* 0x000fe200078e02ff */
[----:B------:R-:W-:Y:S01]  /*0460*/  IADD3 R47, P0, R3, R16, RZ ;  /* 0x00000010032f7210 */ /* 0x000fe20007f1e0ff */
[----:B------:R-:W-:Y:S01]  /*0470*/  ULDC.64 UR10, c[0x0][0x3d8] ;  /* 0x0000f600000a7ab9 */ /* 0x000fe20000000a00 */
[----:B------:R-:W-:Y:S01]  /*0480*/  SHF.R.S32.HI R16, RZ, 0x1f, R40 ;  /* 0x0000001fff107819 */ /* 0x000fe20000011428 */
[----:B------:R-:W-:Y:S01]  /*0490*/  IMAD.WIDE R40, R40, c[0x0][0x22c], RZ ;  /* 0x00008b0028287a25 */ /* 0x000fe200078e02ff */
[----:B------:R-:W-:Y:S01]  /*04a0*/  IADD3.X R49, R7, R38, RZ, P0, !PT ;  /* 0x0000002607317210 */ /* 0x000fe200007fe4ff */
[----:B------:R-:W-:Y:S01]  /*04b0*/  USHF.L.U64.HI UR4, UR10, UR4, UR11 ;  /* 0x000000040a047299 */ /* 0x000fe2000801020b */
[----:B------:R-:W-:Y:S01]  /*04c0*/  MOV R85, c[0x0][0x22c] ;  /* 0x00008b0000557a02 */ /* 0x000fe20000000f00 */
[----:B------:R-:W-:Y:S01]  /*04d0*/  IMAD R53, R42, R16, R17 ;  /* 0x000000102a357224 */ /* 0x000fe200078e0211 */
[----:B------:R-:W-:Y:S01]  /*04e0*/  ULDC.64 UR8, c[0x0][0x350] ;  /* 0x0000d40000087ab9 */ /* 0x000fe20000000a00 */
[----:B------:R-:W-:-:S02]  /*04f0*/  IMAD R38, R49, c[0x0][0x1c0], RZ ;  /* 0x0000700031267a24 */ /* 0x000fc400078e02ff */
[----:B------:R-:W-:-:S04]  /*0500*/  IMAD.WIDE.U32 R42, R42, c[0x0][0x1c0], RZ ;  /* 0x000070002a2a7a25 */ /* 0x000fc800078e00ff */
[----:B------:R-:W-:Y:S02]  /*0510*/  IMAD R55, R16, R47, R38 ;  /* 0x0000002f10377224 */ /* 0x000fe400078e0226 */
[----:B------:R-:W-:-:S04]  /*0520*/  IMAD.WIDE.U32 R16, R47, c[0x0][0x1c0], RZ ;  /* 0x000070002f107a25 */ /* 0x000fc800078e00ff */
[----:B------:R-:W-:Y:S01]  /*0530*/  IMAD.IADD R48, R43, 0x1, R53 ;  /* 0x000000012b307824 */ /* 0x000fe200078e0235 */
[----:B------:R-:W-:Y:S01]  /*0540*/  IADD3 R43, R17, R55, RZ ;  /* 0x00000037112b7210 */ /* 0x000fe20007ffe0ff */
[-C--:B------:R-:W-:Y:S01]  /*0550*/  IMAD R50, R41, R39.reuse, RZ ;  /* 0x0000002729327224 */ /* 0x080fe200078e02ff */
[----:B------:R-:W-:Y:S01]  /*0560*/  SHF.R.S32.HI R17, RZ, 0x1f, R85 ;  /* 0x0000001fff117819 */ /* 0x000fe20000011455 */
[----:B------:R-:W-:-:S04]  /*0570*/  IMAD.WIDE.U32 R44, R40, R39, RZ ;  /* 0x00000027282c7225 */ /* 0x000fc800078e00ff */
[----:B------:R-:W-:-:S04]  /*0580*/  IMAD.WIDE.U32 R38, R42, c[0x0][0x22c], RZ ;  /* 0x00008b002a267a25 */ /* 0x000fc800078e00ff */
[----:B------:R-:W-:Y:S02]  /*0590*/  IMAD R51, R40, R51, R50 ;  /* 0x0000003328337224 */ /* 0x000fe400078e0232 */
[----:B------:R-:W-:Y:S02]  /*05a0*/  IMAD R48, R48, c[0x0][0x22c], RZ ;  /* 0x00008b0030307a24 */ /* 0x000fe400078e02ff */
[----:B------:R-:W-:Y:S01]  /*05b0*/  IMAD R50, R43, c[0x0][0x22c], RZ ;  /* 0x00008b002b327a24 */ /* 0x000fe200078e02ff */
[----:B------:R-:W-:Y:S01]  /*05c0*/  SEL R43, R38, R44, !P2 ;  /* 0x0000002c262b7207 */ /* 0x000fe20005000000 */
[----:B------:R-:W-:Y:S01]  /*05d0*/  IMAD R38, R17, R42, R48 ;  /* 0x0000002a11267224 */ /* 0x000fe200078e0230 */
[----:B------:R-:W-:Y:S01]  /*05e0*/  IADD3 R44, R45, R51, RZ ;  /* 0x000000332d2c7210 */ /* 0x000fe20007ffe0ff */
[----:B------:R-:W-:Y:S01]  /*05f0*/  IMAD R53, R17, R16, R50 ;  /* 0x0000001011357224 */ /* 0x000fe200078e0232 */
[----:B------:R-:W-:Y:S01]  /*0600*/  LOP3.LUT R45, R46, 0xffffffe0, RZ, 0xc0, !PT ;  /* 0xffffffe02e2d7812 */ /* 0x000fe200078ec0ff */
[----:B------:R-:W-:Y:S01]  /*0610*/  IMAD.WIDE.U32 R16, R16, c[0x0][0x22c], RZ ;  /* 0x00008b0010107a25 */ /* 0x000fe200078e00ff */
[----:B------:R-:W-:-:S02]  /*0620*/  @!P2 IADD3 R44, R39, R38, RZ ;  /* 0x00000026272ca210 */ /* 0x000fc40007ffe0ff */
[----:B------:R-:W-:Y:S01]  /*0630*/  IADD3 R45, -R45, R6, RZ ;  /* 0x000000062d2d7210 */ /* 0x000fe20007ffe1ff */
[----:B------:R-:W-:Y:S01]  /*0640*/  IMAD R85, R85, c[0x0][0x1c0], RZ ;  /* 0x0000700055557a24 */ /* 0x000fe200078e02ff */
[----:B------:R-:W-:Y:S01]  /*0650*/  IADD3 R17, R17, R53, RZ ;  /* 0x0000003511117210 */ /* 0x000fe20007ffe0ff */
[----:B-1----:R-:W-:Y:S01]  /*0660*/  IMAD R51, R5, c[0x0][0x22c], RZ ;  /* 0x00008b0005337a24 */ /* 0x002fe200078e02ff */
[C---:B------:R-:W-:Y:S01]  /*0670*/  SHF.L.U32 R88, R16.reuse, 0x2, RZ ;  /* 0x0000000210587819 */ /* 0x040fe200000006ff */
[----:B------:R-:W-:Y:S01]  /*0680*/  IMAD.SHL.U32 R53, R85, 0x8, RZ ;  /* 0x0000000855357824 */ /* 0x000fe200078e00ff */
[----:B------:R-:W-:Y:S01]  /*0690*/  SHF.L.U64.HI R89, R16, 0x2, R17 ;  /* 0x0000000210597819 */ /* 0x000fe20000010211 */
[----:B------:R-:W-:Y:S01]  /*06a0*/  IMAD R55, R84, R85, R45 ;  /* 0x0000005554377224 */ /* 0x000fe200078e022d */
[----:B------:R-:W-:Y:S01]  /*06b0*/  IADD3 R38, P0, R51, R43, RZ ;  /* 0x0000002b33267210 */ /* 0x000fe20007f1e0ff */
[----:B------:R-:W-:Y:S01]  /*06c0*/  IMAD R49, R49, R40, RZ ;  /* 0x0000002831317224 */ /* 0x000fe200078e02ff */
[C---:B------:R-:W-:Y:S01]  /*06d0*/  IADD3 R48, R53.reuse, 0x20, R53 ;  /* 0x0000002035307810 */ /* 0x040fe20007ffe035 */
[----:B------:R-:W-:Y:S01]  /*06e0*/  IMAD.WIDE R16, R53, 0x4, R88 ;  /* 0x0000000435107825 */ /* 0x000fe200078e0258 */
[----:B------:R-:W-:-:S02]  /*06f0*/  LEA.HI.X.SX32 R39, R51, R44, 0x1, P0 ;  /* 0x0000002c33277211 */ /* 0x000fc400000f0eff */
[----:B------:R-:W-:Y:S01]  /*0700*/  IADD3 R46, R53, R48, RZ ;  /* 0x00000030352e7210 */ /* 0x000fe20007ffe0ff */
[-C--:B------:R-:W-:Y:S01]  /*0710*/  IMAD R49, R41, R47.reuse, R49 ;  /* 0x0000002f29317224 */ /* 0x080fe200078e0231 */
[----:B------:R-:W-:Y:S01]  /*0720*/  SHF.R.S32.HI R41, RZ, 0x1f, R55 ;  /* 0x0000001fff297819 */ /* 0x000fe20000011437 */
[----:B------:R-:W-:Y:S01]  /*0730*/  IMAD.WIDE.U32 R38, R40, R47, R38 ;  /* 0x0000002f28267225 */ /* 0x000fe200078e0026 */
[----:B------:R-:W-:Y:S02]  /*0740*/  IADD3 R45, R53, R46, RZ ;  /* 0x0000002e352d7210 */ /* 0x000fe40007ffe0ff */
[----:B------:R-:W-:Y:S01]  /*0750*/  SHF.L.U32 R87, R43, 0x2, RZ ;  /* 0x000000022b577819 */ /* 0x000fe200000006ff */
[----:B------:R-:W-:Y:S01]  /*0760*/  IMAD.WIDE R88, R51, 0x4, R88 ;  /* 0x0000000433587825 */ /* 0x000fe200078e0258 */
[----:B------:R-:W-:Y:S02]  /*0770*/  IADD3 R38, P0, R55, R38, RZ ;  /* 0x0000002637267210 */ /* 0x000fe40007f1e0ff */
[----:B------:R-:W-:Y:S01]  /*0780*/  IADD3 R42, R53, R45, RZ ;  /* 0x0000002d352a7210 */ /* 0x000fe20007ffe0ff */
[----:B------:R-:W-:Y:S01]  /*0790*/  IMAD.WIDE R16, R51, 0x4, R16 ;  /* 0x0000000433107825 */ /* 0x000fe200078e0210 */
[----:B------:R-:W-:-:S02]  /*07a0*/  IADD3.X R41, R41, R39, R49, P0, !PT ;  /* 0x0000002729297210 */ /* 0x000fc400007fe431 */
[----:B------:R-:W-:Y:S01]  /*07b0*/  IADD3 R40, R53, R42, RZ ;  /* 0x0000002a35287210 */ /* 0x000fe20007ffe0ff */
[----:B------:R-:W-:Y:S01]  /*07c0*/  IMAD.WIDE R88, R55, 0x4, R88 ;  /* 0x0000000437587825 */ /* 0x000fe200078e0258 */
[C---:B------:R-:W-:Y:S02]  /*07d0*/  SHF.L.U64.HI R51, R38.reuse, 0x2, R41 ;  /* 0x0000000226337819 */ /* 0x040fe40000010229 */
[----:B------:R-:W-:Y:S01]  /*07e0*/  IADD3 R39, R53, R40, RZ ;  /* 0x0000002835277210 */ /* 0x000fe20007ffe0ff */
[----:B------:R-:W-:Y:S01]  /*07f0*/  IMAD.SHL.U32 R50, R38, 0x4, RZ ;  /* 0x0000000426327824 */ /* 0x000fe200078e00ff */
[----:B------:R-:W-:Y:S01]  /*0800*/  IADD3 R86, P1, R88, R87, RZ ;  /* 0x0000005758567210 */ /* 0x000fe20007f3e0ff */
[----:B------:R-:W-:Y:S01]  /*0810*/  IMAD.WIDE R16, R55, 0x4, R16 ;  /* 0x0000000437107825 */ /* 0x000fe200078e0210 */
[----:B------:R-:W-:-:S03]  /*0820*/  SHF.L.U64.HI R55, R43, 0x2, R44 ;  /* 0x000000022b377819 */ /* 0x000fc6000001022c */
[--C-:B------:R-:W-:Y:S01]  /*0830*/  IMAD.WIDE R38, R39, 0x4, R50.reuse ;  /* 0x0000000427267825 */ /* 0x100fe200078e0232 */
[----:B------:R-:W-:Y:S02]  /*0840*/  IADD3 R87, P0, R16, R87, RZ ;  /* 0x0000005710577210 */ /* 0x000fe40007f1e0ff */
[-C--:B------:R-:W-:Y:S01]  /*0850*/  IADD3.X R88, R89, R55.reuse, RZ, P1, !PT ;  /* 0x0000003759587210 */ /* 0x080fe20000ffe4ff */
[--C-:B------:R-:W-:Y:S01]  /*0860*/  IMAD.WIDE R40, R40, 0x4, R50.reuse ;  /* 0x0000000428287825 */ /* 0x100fe200078e0232 */
[----:B------:R-:W-:Y:S02]  /*0870*/  IADD3.X R89, R17, R55, RZ, P0, !PT ;  /* 0x0000003711597210 */ /* 0x000fe400007fe4ff */
[----:B------:R-:W-:Y:S01]  /*0880*/  CS2R R16, SRZ ;  /* 0x0000000000107805 */ /* 0x000fe2000001ff00 */
[----:B------:R-:W-:-:S04]  /*0890*/  IMAD.WIDE R42, R42, 0x4, R50 ;  /* 0x000000042a2a7825 */ /* 0x000fc800078e0232 */
[----:B------:R-:W-:-:S04]  /*08a0*/  IMAD.WIDE R44, R45, 0x4, R50 ;  /* 0x000000042d2c7825 */ /* 0x000fc800078e0232 */
[----:B------:R-:W-:-:S04]  /*08b0*/  IMAD.WIDE R46, R46, 0x4, R50 ;  /* 0x000000042e2e7825 */ /* 0x000fc800078e0232 */
[----:B------:R-:W-:-:S04]  /*08c0*/  IMAD.WIDE R48, R48, 0x4, R50 ;  /* 0x0000000430307825 */ /* 0x000fc800078e0232 */
[----:B------:R-:W-:-:S06]  /*08d0*/  IMAD.WIDE R50, R85, 0x20, R50 ;  /* 0x0000002055327825 */ /* 0x000fcc00078e0232 */
[----:B------:R-:W-:-:S05]  /*08e0*/  IMAD.WIDE R50, R53, 0x4, R50 ;  /* 0x0000000435327825 */ /* 0x000fca00078e0232 */
.L_x_509:
[----:B------:R-:W-:-:S04]  /*08f0*/  IADD3 R52, P0, R50, UR8, RZ ;  /* 0x0000000832347c10 */ /* 0x000fc8000ff1e0ff */
[----:B------:R-:W-:-:S05]  /*0900*/  IADD3.X R53, R51, UR9, RZ, P0, !PT ;  /* 0x0000000933357c10 */ /* 0x000fca00087fe4ff */
[C---:B------:R-:W-:Y:S01]  /*0910*/  IMAD.WIDE R54, R85.reuse, 0x20, R52 ;  /* 0x0000002055367825 */ /* 0x040fe200078e0234 */
[----:B------:R-:W-:Y:S01]  /*0920*/  IADD3 R92, P0, R86, UR8, RZ ;  /* 0x00000008565c7c10 */ /* 0x000fe2000ff1e0ff */
[----:B------:R0:W2:Y:S04]  /*0930*/  LDG.E R53, [R52.64] ;  /* 0x0000000634357981 */ /* 0x0000a8000c1e1900 */
[----:B------:R-:W-:Y:S02]  /*0940*/  IMAD.WIDE R56, R85, 0x20, R54 ;  /* 0x0000002055387825 */ /* 0x000fe400078e0236 */
[----:B------:R1:W3:Y:S01]  /*0950*/  LDG.E R54, [R54.64] ;  /* 0x0000000636367981 */ /* 0x0002e2000c1e1900 */
[----:B------:R-:W-:-:S03]  /*0960*/  IADD3.X R93, R88, UR9, RZ, P0, !PT ;  /* 0x00000009585d7c10 */ /* 0x000fc600087fe4ff */
[C---:B------:R-:W-:Y:S02]  /*0970*/  IMAD.WIDE R58, R85.reuse, 0x20, R56 ;  /* 0x00000020553a7825 */ /* 0x040fe400078e0238 */
[----:B------:R4:W5:Y:S04]  /*0980*/  LDG.E R57, [R56.64] ;  /* 0x0000000638397981 */ /* 0x000968000c1e1900 */
[----:B------:R4:W5:Y:S01]  /*0990*/  LDG.E R91, [R58.64] ;  /* 0x000000063a5b7981 */ /* 0x000962000c1e1900 */
[----:B------:R-:W-:Y:S01]  /*09a0*/  IMAD.WIDE R60, R85, 0x20, R58 ;  /* 0x00000020553c7825 */ /* 0x000fe200078e023a */
[----:B0-----:R-:W-:Y:S02]  /*09b0*/  IADD3 R52, P0, R87, UR8, RZ ;  /* 0x0000000857347c10 */ /* 0x001fe4000ff1e0ff */
[----:B-1----:R-:W5:Y:S04]  /*09c0*/  LDG.E R55, [R92.64+0x80] ;  /* 0x000080065c377981 */ /* 0x002f68000c1e1900 */
[----:B----4-:R0:W4:Y:S04]  /*09d0*/  LDG.E R56, [R92.64+0x180] ;  /* 0x000180065c387981 */ /* 0x010128000c1e1900 */
[----:B------:R0:W4:Y:S01]  /*09e0*/  LDG.E R59, [R92.64] ;  /* 0x000000065c3b7981 */ /* 0x000122000c1e1900 */
[----:B------:R-:W-:-:S03]  /*09f0*/  IMAD.WIDE R62, R85, 0x20, R60 ;  /* 0x00000020553e7825 */ /* 0x000fc600078e023c */
[----:B------:R1:W4:Y:S04]  /*0a00*/  LDG.E R60, [R60.64] ;  /* 0x000000063c3c7981 */ /* 0x000328000c1e1900 */
[----:B------:R0:W4:Y:S04]  /*0a10*/  LDG.E R63, [R62.64] ;  /* 0x000000063e3f7981 */ /* 0x000128000c1e1900 */
[----:B------:R0:W4:Y:S04]  /*0a20*/  LDG.E R58, [R92.64+0x100] ;  /* 0x000100065c3a7981 */ /* 0x000128000c1e1900 */
[----:B-1----:R1:W4:Y:S01]  /*0a30*/  LDG.E R61, [R92.64+0x280] ;  /* 0x000280065c3d7981 */ /* 0x002322000c1e1900 */
[----:B---3--:R-:W-:-:S03]  /*0a40*/  FADD.FTZ R79, R54, R79 ;  /* 0x0000004f364f7221 */ /* 0x008fc60000010000 */
[----:B------:R1:W3:Y:S01]  /*0a50*/  LDG.E R54, [R92.64+0x200] ;  /* 0x000200065c367981 */ /* 0x0002e2000c1e1900 */
[----:B--2---:R-:W-:Y:S01]  /*0a60*/  FADD.FTZ R80, R53, R80 ;  /* 0x0000005035507221 */ /* 0x004fe20000010000 */
[----:B------:R-:W-:Y:S01]  /*0a70*/  IADD3.X R53, R89, UR9, RZ, P0, !PT ;  /* 0x0000000959357c10 */ /* 0x000fe200087fe4ff */
[----:B-----5:R-:W-:-:S04]  /*0a80*/  FADD.FTZ R78, R57, R78 ;  /* 0x0000004e394e7221 */ /* 0x020fc80000010000 */
[----:B0-----:R0:W2:Y:S04]  /*0a90*/  LDG.E R62, [R52.64] ;  /* 0x00000006343e7981 */ /* 0x0010a8000c1e1900 */
[----:B------:R0:W5:Y:S01]  /*0aa0*/  LDG.E R57, [R52.64+0x200] ;  /* 0x0002000634397981 */ /* 0x000162000c1e1900 */
[----:B------:R-:W-:Y:S02]  /*0ab0*/  FADD.FTZ R76, R91, R76 ;  /* 0x0000004c5b4c7221 */ /* 0x000fe40000010000 */
[----:B------:R-:W-:Y:S01]  /*0ac0*/  FADD.FTZ R73, R55, R73 ;  /* 0x0000004937497221 */ /* 0x000fe20000010000 */
[----:B------:R0:W5:Y:S04]  /*0ad0*/  LDG.E R91, [R52.64+0x80] ;  /* 0x00008006345b7981 */ /* 0x000168000c1e1900 */
[----:B-1----:R0:W5:Y:S01]  /*0ae0*/  LDG.E R93, [R52.64+0x280] ;  /* 0x00028006345d7981 */ /* 0x002162000c1e1900 */
[----:B----4-:R-:W-:-:S03]  /*0af0*/  FADD.FTZ R82, R59, R82 ;  /* 0x000000523b527221 */ /* 0x010fc60000010000 */
[----:B------:R0:W4:Y:S01]  /*0b00*/  LDG.E R59, [R52.64+0x180] ;  /* 0x00018006343b7981 */ /* 0x000122000c1e1900 */
[----:B------:R-:W-:-:S03]  /*0b10*/  FADD.FTZ R74, R63, R74 ;  /* 0x0000004a3f4a7221 */ /* 0x000fc60000010000 */
[----:B------:R0:W4:Y:S01]  /*0b20*/  LDG.E R63, [R52.64+0x100] ;  /* 0x00010006343f7981 */ /* 0x000122000c1e1900 */
[----:B------:R-:W-:Y:S02]  /*0b30*/  FADD.FTZ R75, R60, R75 ;  /* 0x0000004b3c4b7221 */ /* 0x000fe40000010000 */
[----:B------:R-:W-:Y:S02]  /*0b40*/  FADD.FTZ R65, R58, R65 ;  /* 0x000000413a417221 */ /* 0x000fe40000010000 */
[----:B------:R-:W-:Y:S02]  /*0b50*/  FADD.FTZ R31, R56, R31 ;  /* 0x0000001f381f7221 */ /* 0x000fe40000010000 */
[----:B------:R-:W-:Y:S02]  /*0b60*/  FADD.FTZ R15, R61, R15 ;  /* 0x0000000f3d0f7221 */ /* 0x000fe40000010000 */
[----:B---3--:R-:W-:Y:S01]  /*0b70*/  FADD.FTZ R23, R54, R23 ;  /* 0x0000001736177221 */ /* 0x008fe20000010000 */
[----:B------:R-:W-:-:S04]  /*0b80*/  IADD3 R54, P0, R48, UR8, RZ ;  /* 0x0000000830367c10 */ /* 0x000fc8000ff1e0ff */
[----:B------:R-:W-:Y:S02]  /*0b90*/  IADD3.X R55, R49, UR9, RZ, P0, !PT ;  /* 0x0000000931377c10 */ /* 0x000fe400087fe4ff */
[----:B0-----:R-:W-:Y:S01]  /*0ba0*/  IADD3 R52, P0, R46, UR8, RZ ;  /* 0x000000082e347c10 */ /* 0x001fe2000ff1e0ff */
[----:B--2---:R-:W-:Y:S02]  /*0bb0*/  FADD.FTZ R81, R62, R81 ;  /* 0x000000513e517221 */ /* 0x004fe40000010000 */
[----:B------:R0:W2:Y:S01]  /*0bc0*/  LDG.E R62, [R54.64] ;  /* 0x00000006363e7981 */ /* 0x0000a2000c1e1900 */
[----:B------:R-:W-:Y:S01]  /*0bd0*/  IADD3.X R53, R47, UR9, RZ, P0, !PT ;  /* 0x000000092f357c10 */ /* 0x000fe200087fe4ff */
[----:B-----5:R-:W-:Y:S02]  /*0be0*/  FADD.FTZ R22, R57, R22 ;  /* 0x0000001639167221 */ /* 0x020fe40000010000 */
[----:B------:R0:W3:Y:S04]  /*0bf0*/  LDG.E R60, [R54.64+0x80] ;  /* 0x00008006363c7981 */ /* 0x0000e8000c1e1900 */
[----:B------:R0:W5:Y:S04]  /*0c00*/  LDG.E R58, [R54.64+0x100] ;  /* 0x00010006363a7981 */ /* 0x000168000c1e1900 */
[----:B------:R0:W5:Y:S01]  /*0c10*/  LDG.E R56, [R54.64+0x180] ;  /* 0x0001800636387981 */ /* 0x000162000c1e1900 */
[----:B----4-:R-:W-:-:S03]  /*0c20*/  FADD.FTZ R30, R59, R30 ;  /* 0x0000001e3b1e7221 */ /* 0x010fc60000010000 */
[----:B------:R0:W4:Y:S04]  /*0c30*/  LDG.E R92, [R54.64+0x200] ;  /* 0x00020006365c7981 */ /* 0x000128000c1e1900 */
[----:B------:R1:W4:Y:S04]  /*0c40*/  LDG.E R61, [R52.64+0x80] ;  /* 0x00008006343d7981 */ /* 0x000328000c1e1900 */
[----:B------:R1:W4:Y:S04]  /*0c50*/  LDG.E R59, [R52.64+0x100] ;  /* 0x00010006343b7981 */ /* 0x000328000c1e1900 */
[----:B------:R1:W4:Y:S01]  /*0c60*/  LDG.E R57, [R52.64+0x180] ;  /* 0x0001800634397981 */ /* 0x000322000c1e1900 */
[----:B0-----:R-:W-:Y:S01]  /*0c70*/  IADD3 R54, P0, R44, UR8, RZ ;  /* 0x000000082c367c10 */ /* 0x001fe2000ff1e0ff */
[----:B------:R-:W-:-:S02]  /*0c80*/  FADD.FTZ R72, R91, R72 ;  /* 0x000000485b487221 */ /* 0x000fc40000010000 */
[----:B------:R-:W-:Y:S01]  /*0c90*/  FADD.FTZ R64, R63, R64 ;  /* 0x000000403f407221 */ /* 0x000fe20000010000 */
[----:B------:R1:W4:Y:S01]  /*0ca0*/  LDG.E R91, [R52.64+0x200] ;  /* 0x00020006345b7981 */ /* 0x000322000c1e1900 */
[----:B------:R-:W-:-:S03]  /*0cb0*/  IADD3.X R55, R45, UR9, RZ, P0, !PT ;  /* 0x000000092d377c10 */ /* 0x000fc600087fe4ff */
[----:B------:R1:W4:Y:S02]  /*0cc0*/  LDG.E R63, [R52.64] ;  /* 0x00000006343f7981 */ /* 0x000324000c1e1900 */
[----:B-1----:R-:W-:-:S04]  /*0cd0*/  IADD3 R52, P0, R42, UR8, RZ ;  /* 0x000000082a347c10 */ /* 0x002fc8000ff1e0ff */
[----:B------:R-:W-:Y:S01]  /*0ce0*/  IADD3.X R53, R43, UR9, RZ, P0, !PT ;  /* 0x000000092b357c10 */ /* 0x000fe200087fe4ff */
[----:B--2---:R-:W-:Y:S02]  /*0cf0*/  FADD.FTZ R71, R62, R71 ;  /* 0x000000473e477221 */ /* 0x004fe40000010000 */
[----:B------:R0:W2:Y:S01]  /*0d00*/  LDG.E R62, [R54.64] ;  /* 0x00000006363e7981 */ /* 0x0000a2000c1e1900 */
[----:B---3--:R-:W-:-:S03]  /*0d10*/  FADD.FTZ R37, R60, R37 ;  /* 0x000000253c257221 */ /* 0x008fc60000010000 */
[----:B------:R0:W3:Y:S01]  /*0d20*/  LDG.E R60, [R54.64+0x80] ;  /* 0x00008006363c7981 */ /* 0x0000e2000c1e1900 */
[----:B-----5:R-:W-:-:S03]  /*0d30*/  FADD.FTZ R29, R58, R29 ;  /* 0x0000001d3a1d7221 */ /* 0x020fc60000010000 */
[----:B------:R0:W5:Y:S01]  /*0d40*/  LDG.E R58, [R54.64+0x100] ;  /* 0x00010006363a7981 */ /* 0x000162000c1e1900 */
[----:B------:R-:W-:-:S03]  /*0d50*/  FADD.FTZ R21, R56, R21 ;  /* 0x0000001538157221 */ /* 0x000fc60000010000 */
[----:B------:R0:W5:Y:S01]  /*0d60*/  LDG.E R56, [R54.64+0x180] ;  /* 0x0001800636387981 */ /* 0x000162000c1e1900 */
[----:B----4-:R-:W-:-:S03]  /*0d70*/  FADD.FTZ R13, R92, R13 ;  /* 0x0000000d5c0d7221 */ /* 0x010fc60000010000 */
[----:B------:R0:W4:Y:S01]  /*0d80*/  LDG.E R92, [R54.64+0x200] ;  /* 0x00020006365c7981 */ /* 0x000122000c1e1900 */
[----:B------:R-:W-:-:S03]  /*0d90*/  FADD.FTZ R36, R61, R36 ;  /* 0x000000243d247221 */ /* 0x000fc60000010000 */
[----:B------:R1:W4:Y:S01]  /*0da0*/  LDG.E R61, [R52.64+0x80] ;  /* 0x00008006343d7981 */ /* 0x000322000c1e1900 */
[----:B------:R-:W-:-:S03]  /*0db0*/  FADD.FTZ R28, R59, R28 ;  /* 0x0000001c3b1c7221 */ /* 0x000fc60000010000 */
[----:B------:R1:W4:Y:S01]  /*0dc0*/  LDG.E R59, [R52.64+0x100] ;  /* 0x00010006343b7981 */ /* 0x000322000c1e1900 */
[----:B------:R-:W-:-:S03]  /*0dd0*/  FADD.FTZ R20, R57, R20 ;  /* 0x0000001439147221 */ /* 0x000fc60000010000 */
[----:B------:R1:W4:Y:S01]  /*0de0*/  LDG.E R57, [R52.64+0x180] ;  /* 0x0001800634397981 */ /* 0x000322000c1e1900 */
[----:B0-----:R-:W-:Y:S01]  /*0df0*/  IADD3 R54, P0, R40, UR8, RZ ;  /* 0x0000000828367c10 */ /* 0x001fe2000ff1e0ff */
[----:B------:R-:W-:Y:S02]  /*0e00*/  FADD.FTZ R12, R91, R12 ;  /* 0x0000000c5b0c7221 */ /* 0x000fe40000010000 */
[----:B------:R1:W4:Y:S01]  /*0e10*/  LDG.E R91, [R52.64+0x200] ;  /* 0x00020006345b7981 */ /* 0x000322000c1e1900 */
[----:B------:R-:W-:Y:S01]  /*0e20*/  IADD3.X R55, R41, UR9, RZ, P0, !PT ;  /* 0x0000000929377c10 */ /* 0x000fe200087fe4ff */
[----:B------:R-:W-:Y:S02]  /*0e30*/  FADD.FTZ R70, R63, R70 ;  /* 0x000000463f467221 */ /* 0x000fe40000010000 */
[----:B------:R1:W4:Y:S01]  /*0e40*/  LDG.E R63, [R52.64] ;  /* 0x00000006343f7981 */ /* 0x000322000c1e1900 */
[----:B------:R-:W-:-:S03]  /*0e50*/  FADD.FTZ R14, R93, R14 ;  /* 0x0000000e5d0e7221 */ /* 0x000fc60000010000 */
[----:B------:R0:W4:Y:S01]  /*0e60*/  LDG.E R93, [R54.64] ;  /* 0x00000006365d7981 */ /* 0x000122000c1e1900 */
[----:B-1----:R-:W-:-:S04]  /*0e70*/  IADD3 R52, P0, R38, UR8, RZ ;  /* 0x0000000826347c10 */ /* 0x002fc8000ff1e0ff */
[----:B------:R-:W-:Y:S01]  /*0e80*/  IADD3.X R53, R39, UR9, RZ, P0, !PT ;  /* 0x0000000927357c10 */ /* 0x000fe200087fe4ff */
[----:B--2---:R-:W-:Y:S02]  /*0e90*/  FADD.FTZ R69, R62, R69 ;  /* 0x000000453e457221 */ /* 0x004fe40000010000 */
[----:B------:R0:W2:Y:S01]  /*0ea0*/  LDG.E R62, [R54.64+0x200] ;  /* 0x00020006363e7981 */ /* 0x0000a2000c1e1900 */
[----:B---3--:R-:W-:-:S03]  /*0eb0*/  FADD.FTZ R35, R60, R35 ;  /* 0x000000233c237221 */ /* 0x008fc60000010000 */
[----:B------:R0:W3:Y:S01]  /*0ec0*/  LDG.E R60, [R54.64+0x80] ;  /* 0x00008006363c7981 */ /* 0x0000e2000c1e1900 */
[----:B-----5:R-:W-:-:S03]  /*0ed0*/  FADD.FTZ R27, R58, R27 ;  /* 0x0000001b3a1b7221 */ /* 0x020fc60000010000 */
[----:B------:R0:W5:Y:S01]  /*0ee0*/  LDG.E R58, [R54.64+0x100] ;  /* 0x00010006363a7981 */ /* 0x000162000c1e1900 */
[----:B------:R-:W-:-:S03]  /*0ef0*/  FADD.FTZ R19, R56, R19 ;  /* 0x0000001338137221 */ /* 0x000fc60000010000 */
[----:B------:R0:W5:Y:S01]  /*0f00*/  LDG.E R56, [R54.64+0x180] ;  /* 0x0001800636387981 */ /* 0x000162000c1e1900 */
[----:B----4-:R-:W-:-:S03]  /*0f10*/  FADD.FTZ R11, R92, R11 ;  /* 0x0000000b5c0b7221 */ /* 0x010fc60000010000 */
[----:B------:R-:W4:Y:S01]  /*0f20*/  LDG.E R92, [R52.64] ;  /* 0x00000006345c7981 */ /* 0x000f22000c1e1900 */
[----:B------:R-:W-:-:S03]  /*0f30*/  FADD.FTZ R68, R61, R68 ;  /* 0x000000443d447221 */ /* 0x000fc60000010000 */
[----:B------:R-:W4:Y:S01]  /*0f40*/  LDG.E R61, [R52.64+0x200] ;  /* 0x00020006343d7981 */ /* 0x000f22000c1e1900 */
[----:B------:R-:W-:-:S03]  /*0f50*/  FADD.FTZ R34, R59, R34 ;  /* 0x000000223b227221 */ /* 0x000fc60000010000 */
[----:B------:R-:W4:Y:S01]  /*0f60*/  LDG.E R59, [R52.64+0x100] ;  /* 0x00010006343b7981 */ /* 0x000f22000c1e1900 */
[----:B------:R-:W-:-:S03]  /*0f70*/  FADD.FTZ R26, R57, R26 ;  /* 0x0000001a391a7221 */ /* 0x000fc60000010000 */
[----:B------:R-:W4:Y:S04]  /*0f80*/  LDG.E R57, [R52.64+0x80] ;  /* 0x0000800634397981 */ /* 0x000f28000c1e1900 */
[----:B0-----:R-:W4:Y:S01]  /*0f90*/  LDG.E R55, [R52.64+0x180] ;  /* 0x0001800634377981 */ /* 0x001f22000c1e1900 */
[----:B------:R-:W-:-:S04]  /*0fa0*/  IADD3 R17, R17, 0x1, RZ ;  /* 0x0000000111117810 */ /* 0x000fc80007ffe0ff */
[----:B------:R-:W-:Y:S01]  /*0fb0*/  ISETP.GE.AND P0, PT, R17, c[0x0][0x3e0], PT ;  /* 0x0000f80011007a0c */ /* 0x000fe20003f06270 */
[----:B------:R-:W-:Y:S01]  /*0fc0*/  ULEA UR8, UP0, UR10, UR8, 0x2 ;  /* 0x000000080a087291 */ /* 0x000fe2000f80103f */
[----:B------:R-:W-:-:S03]  /*0fd0*/  FADD.FTZ R10, R63, R10 ;  /* 0x0000000a3f0a7221 */ /* 0x000fc60000010000 */
[----:B------:R-:W-:Y:S01]  /*0fe0*/  UIADD3.X UR9, UR9, UR4, URZ, UP0, !UPT ;  /* 0x0000000409097290 */ /* 0x000fe200087fe43f */
[----:B------:R-:W-:Y:S02]  /*0ff0*/  FADD.FTZ R18, R91, R18 ;  /* 0x000000125b127221 */ /* 0x000fe40000010000 */
[----:B------:R-:W-:Y:S02]  /*1000*/  FADD.FTZ R90, R93, R90 ;  /* 0x0000005a5d5a7221 */ /* 0x000fe40000010000 */
[----:B--2---:R-:W-:Y:S02]  /*1010*/  FADD.FTZ R8, R62, R8 ;  /* 0x000000083e087221 */ /* 0x004fe40000010000 */
[----:B---3--:R-:W-:Y:S02]  /*1020*/  FADD.FTZ R67, R60, R67 ;  /* 0x000000433c437221 */ /* 0x008fe40000010000 */
[----:B-----5:R-:W-:Y:S02]  /*1030*/  FADD.FTZ R33, R58, R33 ;  /* 0x000000213a217221 */ /* 0x020fe40000010000 */
[----:B------:R-:W-:-:S02]  /*1040*/  FADD.FTZ R25, R56, R25 ;  /* 0x0000001938197221 */ /* 0x000fc40000010000 */
[----:B----4-:R-:W-:Y:S02]  /*1050*/  FADD.FTZ R9, R92, R9 ;  /* 0x000000095c097221 */ /* 0x010fe40000010000 */
[----:B------:R-:W-:Y:S02]  /*1060*/  FADD.FTZ R16, R61, R16 ;  /* 0x000000103d107221 */ /* 0x000fe40000010000 */
[----:B------:R-:W-:Y:S02]  /*1070*/  FADD.FTZ R32, R59, R32 ;  /* 0x000000203b207221 */ /* 0x000fe40000010000 */
[----:B------:R-:W-:Y:S02]  /*1080*/  FADD.FTZ R66, R57, R66 ;  /* 0x0000004239427221 */ /* 0x000fe40000010000 */
[----:B------:R-:W-:Y:S01]  /*1090*/  FADD.FTZ R24, R55, R24 ;  /* 0x0000001837187221 */ /* 0x000fe20000010000 */
[----:B------:R-:W-:Y:S05]  /*10a0*/  @!P0 BRA `(.L_x_509) ;  /* 0xfffff84000008947 */ /* 0x000fea000383ffff */
.L_x_508:
[--C-:B------:R-:W-:Y:S01]  /*10b0*/  SHF.R.S32.HI R40, RZ, 0x2, R83.reuse ;  /* 0x00000002ff287819 */ /* 0x100fe20000011453 */
[----:B------:R-:W-:Y:S01]  /*10c0*/  FMUL.FTZ R46, R71, c[0x0][0x2e0] ;  /* 0x0000b800472e7a20 */ /* 0x000fe20000410000 */
[----:B------:R-:W-:Y:S01]  /*10d0*/  SHF.R.S32.HI R39, RZ, 0x1f, R83 ;  /* 0x0000001fff277819 */ /* 0x000fe20000011453 */
[----:B------:R-:W-:Y:S01]  /*10e0*/  FMUL.FTZ R47, R70, c[0x0][0x2e0] ;  /* 0x0000b800462f7a20 */ /* 0x000fe20000410000 */
[----:B------:R-:W-:Y:S01]  /*10f0*/  LEA.HI R17, R77, R6, RZ, 0x3 ;  /* 0x000000064d117211 */ /* 0x000fe200078f18ff */
[----:B------:R-:W-:Y:S01]  /*1100*/  FMUL.FTZ R69, R69, c[0x0][0x2e0] ;  /* 0x0000b80045457a20 */ /* 0x000fe20000410000 */
[----:B------:R-:W-:Y:S01]  /*1110*/  LEA.HI R39, R39, R40, RZ, 0x3 ;  /* 0x0000002827277211 */ /* 0x000fe200078f18ff */
[----:B------:R-:W-:Y:S01]  /*1120*/  FMUL.FTZ R10, R10, c[0x0][0x2e0] ;  /* 0x0000b8000a0a7a20 */ /* 0x000fe20000410000 */
[----:B------:R-:W-:Y:S01]  /*1130*/  F2FP.BF16.PACK_AB R46, R47, R46 ;  /* 0x0000002e2f2e723e */ /* 0x000fe200000010ff */
[----:B------:R-:W-:Y:S01]  /*1140*/  FMUL.FTZ R47, R9, c[0x0][0x2e0] ;  /* 0x0000b800092f7a20 */ /* 0x000fe20000410000 */
[----:B------:R-:W-:Y:S01]  /*1150*/  LOP3.LUT R39, R39, 0xfffffff8, RZ, 0xc0, !PT ;  /* 0xfffffff827277812 */ /* 0x000fe200078ec0ff */
[----:B------:R-:W-:Y:S01]  /*1160*/  FMUL.FTZ R29, R29, c[0x0][0x2e0] ;  /* 0x0000b8001d1d7a20 */ /* 0x000fe20000410000 */
[----:B------:R-:W-:Y:S01]  /*1170*/  F2FP.BF16.PACK_AB R9, R10, R69 ;  /* 0x000000450a09723e */ /* 0x000fe200000010ff */
[----:B------:R-:W-:Y:S01]  /*1180*/  FMUL.FTZ R10, R28, c[0x0][0x2e0] ;  /* 0x0000b8001c0a7a20 */ /* 0x000fe20000410000 */
[----:B------:R-:W-:Y:S01]  /*1190*/  LEA.HI R77, R77, R6, RZ, 0x6 ;  /* 0x000000064d4d7211 */ /* 0x000fe200078f30ff */
[----:B------:R-:W-:Y:S01]  /*11a0*/  FMUL.FTZ R19, R19, c[0x0][0x2e0] ;  /* 0x0000b80013137a20 */ /* 0x000fe20000410000 */
[----:B------:R-:W-:Y:S01]  /*11b0*/  IADD3 R40, R40, -R39, RZ ;  /* 0x8000002728287210 */ /* 0x000fe20007ffe0ff */
[----:B------:R-:W-:Y:S01]  /*11c0*/  FMUL.FTZ R26, R26, c[0x0][0x2e0] ;  /* 0x0000b8001a1a7a20 */ /* 0x000fe20000410000 */
[----:B------:R-:W-:Y:S01]  /*11d0*/  F2FP.BF16.PACK_AB R29, R10, R29 ;  /* 0x0000001d0a1d723e */ /* 0x000fe200000010ff */
[----:B------:R-:W-:Y:S01]  /*11e0*/  FMUL.FTZ R23, R23, c[0x0][0x2e0] ;  /* 0x0000b80017177a20 */ /* 0x000fe20000410000 */
[----:B------:R-:W-:Y:S01]  /*11f0*/  SHF.R.S32.HI R77, RZ, 0x6, R77 ;  /* 0x00000006ff4d7819 */ /* 0x000fe2000001144d */
[----:B------:R-:W-:Y:S01]  /*1200*/  FMUL.FTZ R22, R22, c[0x0][0x2e0] ;  /* 0x0000b80016167a20 */ /* 0x000fe20000410000 */
[----:B------:R-:W-:Y:S01]  /*1210*/  SHF.L.U32 R10, R40, 0x6, RZ ;  /* 0x00000006280a7819 */ /* 0x000fe200000006ff */
[----:B------:R-:W-:Y:S01]  /*1220*/  FMUL.FTZ R21, R21, c[0x0][0x2e0] ;  /* 0x0000b80015157a20 */ /* 0x000fe20000410000 */
[----:B------:R-:W-:Y:S01]  /*1230*/  LEA.HI R38, R84, R84, RZ, 0x1 ;  /* 0x0000005454267211 */ /* 0x000fe200078f08ff */
[----:B------:R-:W-:Y:S01]  /*1240*/  FMUL.FTZ R20, R20, c[0x0][0x2e0] ;  /* 0x0000b80014147a20 */ /* 0x000fe20000410000 */
[----:B------:R-:W-:Y:S01]  /*1250*/  LOP3.LUT R83, R83, 0x3ffffffc, RZ, 0xc0, !PT ;  /* 0x3ffffffc53537812 */ /* 0x000fe200078ec0ff */
[----:B------:R-:W-:Y:S01]  /*1260*/  FMUL.FTZ R15, R15, c[0x0][0x2e0] ;  /* 0x0000b8000f0f7a20 */ /* 0x000fe20000410000 */
[----:B------:R-:W-:Y:S01]  /*1270*/  LOP3.LUT R41, R17, 0x1ffffff8, RZ, 0xc0, !PT ;  /* 0x1ffffff811297812 */ /* 0x000fe200078ec0ff */
[----:B------:R-:W-:Y:S01]  /*1280*/  FMUL.FTZ R14, R14, c[0x0][0x2e0] ;  /* 0x0000b8000e0e7a20 */ /* 0x000fe20000410000 */
[----:B------:R-:W-:Y:S01]  /*1290*/  F2FP.BF16.PACK_AB R26, R26, R19 ;  /* 0x000000131a1a723e */ /* 0x000fe200000010ff */
[----:B------:R-:W-:Y:S01]  /*12a0*/  FMUL.FTZ R31, R31, c[0x0][0x2e0] ;  /* 0x0000b8001f1f7a20 */ /* 0x000fe20000410000 */
[----:B------:R-:W-:Y:S01]  /*12b0*/  SHF.L.U32 R19, R77, 0x3, RZ ;  /* 0x000000034d137819 */ /* 0x000fe200000006ff */
[----:B------:R-:W-:Y:S01]  /*12c0*/  FMUL.FTZ R30, R30, c[0x0][0x2e0] ;  /* 0x0000b8001e1e7a20 */ /* 0x000fe20000410000 */
[----:B------:R-:W-:Y:S01]  /*12d0*/  LOP3.LUT R10, R10, 0x1c0, RZ, 0xc0, !PT ;  /* 0x000001c00a0a7812 */ /* 0x000fe200078ec0ff */
[----:B------:R-:W-:Y:S01]  /*12e0*/  FMUL.FTZ R82, R82, c[0x0][0x2e0] ;  /* 0x0000b80052527a20 */ /* 0x000fe20000410000 */
[----:B------:R-:W-:Y:S01]  /*12f0*/  LOP3.LUT R43, R38, 0x1ffffe, RZ, 0xc0, !PT ;  /* 0x001ffffe262b7812 */ /* 0x000fe200078ec0ff */
[----:B------:R-:W-:Y:S01]  /*1300*/  FMUL.FTZ R81, R81, c[0x0][0x2e0] ;  /* 0x0000b80051517a20 */ /* 0x000fe20000410000 */
[----:B------:R-:W-:Y:S01]  /*1310*/  IADD3 R38, -R41, R6, RZ ;  /* 0x0000000629267210 */ /* 0x000fe20007ffe1ff */
[----:B------:R-:W-:Y:S01]  /*1320*/  IMAD.IADD R6, R6, 0x1, -R83 ;  /* 0x0000000106067824 */ /* 0x000fe200078e0a53 */
[----:B------:R-:W-:Y:S01]  /*1330*/  LOP3.LUT R19, R10, 0x18, R19, 0xf8, !PT ;  /* 0x000000180a137812 */ /* 0x000fe200078ef813 */
[----:B------:R-:W-:Y:S01]  /*1340*/  FMUL.FTZ R42, R80, c[0x0][0x2e0] ;  /* 0x0000b800502a7a20 */ /* 0x000fe20000410000 */
[----:B------:R-:W-:Y:S01]  /*1350*/  IADD3 R41, R84, -R43, RZ ;  /* 0x8000002b54297210 */ /* 0x000fe20007ffe0ff */
[----:B------:R-:W-:Y:S01]  /*1360*/  FMUL.FTZ R79, R79, c[0x0][0x2e0] ;  /* 0x0000b8004f4f7a20 */ /* 0x000fe20000410000 */
[----:B------:R-:W-:Y:S01]  /*1370*/  SHF.R.U32.HI R10, RZ, 0x3, R10 ;  /* 0x00000003ff0a7819 */ /* 0x000fe2000001160a */
[----:B------:R-:W-:Y:S01]  /*1380*/  FMUL.FTZ R44, R75, c[0x0][0x2e0] ;  /* 0x0000b8004b2c7a20 */ /* 0x000fe20000410000 */
[----:B------:R-:W-:Y:S01]  /*1390*/  LEA R41, R41, R6, 0x9 ;  /* 0x0000000629297211 */ /* 0x000fe200078e48ff */
[----:B------:R-:W-:Y:S01]  /*13a0*/  FMUL.FTZ R45, R74, c[0x0][0x2e0] ;  /* 0x0000b8004a2d7a20 */ /* 0x000fe20000410000 */
[----:B------:R-:W-:Y:S01]  /*13b0*/  LOP3.LUT R10, R19, R10, RZ, 0x3c, !PT ;  /* 0x0000000a130a7212 */ /* 0x000fe200078e3cff */
[----:B------:R-:W-:Y:S01]  /*13c0*/  FMUL.FTZ R90, R90, c[0x0][0x2e0] ;  /* 0x0000b8005a5a7a20 */ /* 0x000fe20000410000 */
[----:B------:R-:W-:Y:S01]  /*13d0*/  LOP3.LUT P0, RZ, R40, 0x4, RZ, 0xc0, !PT ;  /* 0x0000000428ff7812 */ /* 0x000fe2000780c0ff */
[----:B------:R-:W-:Y:S01]  /*13e0*/  FMUL.FTZ R73, R73, c[0x0][0x2e0] ;  /* 0x0000b80049497a20 */ /* 0x000fe20000410000 */
[----:B------:R-:W-:Y:S01]  /*13f0*/  F2FP.BF16.PACK_AB R22, R22, R23 ;  /* 0x000000171616723e */ /* 0x000fe200000010ff */
[----:B------:R-:W-:Y:S01]  /*1400*/  FMUL.FTZ R72, R72, c[0x0][0x2e0] ;  /* 0x0000b80048487a20 */ /* 0x000fe20000410000 */
[----:B------:R-:W-:Y:S01]  /*1410*/  F2FP.BF16.PACK_AB R21, R20, R21 ;  /* 0x000000151415723e */ /* 0x000fe200000010ff */
[----:B------:R-:W-:Y:S01]  /*1420*/  FMUL.FTZ R37, R37, c[0x0][0x2e0] ;  /* 0x0000b80025257a20 */ /* 0x000fe20000410000 */
[----:B------:R-:W-:Y:S01]  /*1430*/  SHF.R.S32.HI R20, RZ, 0x3, R17 ;  /* 0x00000003ff147819 */ /* 0x000fe20000011411 */
[----:B------:R-:W-:Y:S01]  /*1440*/  FMUL.FTZ R48, R36, c[0x0][0x2e0] ;  /* 0x0000b80024307a20 */ /* 0x000fe20000410000 */
[----:B------:R-:W-:Y:S01]  /*1450*/  F2FP.BF16.PACK_AB R23, R14, R15 ;  /* 0x0000000f0e17723e */ /* 0x000fe200000010ff */
[----:B------:R-:W-:Y:S01]  /*1460*/  FMUL.FTZ R49, R35, c[0x0][0x2e0] ;  /* 0x0000b80023317a20 */ /* 0x000fe20000410000 */
[----:B------:R-:W-:Y:S01]  /*1470*/  LEA R14, R41, R10, 0x1 ;  /* 0x0000000a290e7211 */ /* 0x000fe200078e08ff */
[----:B------:R-:W-:Y:S01]  /*1480*/  FMUL.FTZ R68, R68, c[0x0][0x2e0] ;  /* 0x0000b80044447a20 */ /* 0x000fe20000410000 */
[----:B------:R-:W-:Y:S01]  /*1490*/  F2FP.BF16.PACK_AB R28, R30, R31 ;  /* 0x0000001f1e1c723e */ /* 0x000fe200000010ff */
[----:B------:R-:W-:Y:S01]  /*14a0*/  IMAD.SHL.U32 R6, R20, 0x40, RZ ;  /* 0x0000004014067824 */ /* 0x000fe200078e00ff */
[----:B------:R-:W-:Y:S01]  /*14b0*/  SHF.L.U32 R30, R14, 0x1, RZ ;  /* 0x000000010e1e7819 */ /* 0x000fe200000006ff */
        /* <DEDUP_REMOVED lines=9> */
[----:B------:R-:W-:Y:S01]  /*1550*/  IADD3 R31, R30, 0x40, RZ ;  /* 0x000000401e1f7810 */ /* 0x000fe20007ffe0ff */
[----:B------:R-:W-:Y:S01]  /*1560*/  FMUL.FTZ R66, R66, c[0x0][0x2e0] ;  /* 0x0000b80042427a20 */ /* 0x000fe20000410000 */
[----:B------:R-:W-:Y:S01]  /*1570*/  F2FP.BF16.PACK_AB R45, R72, R73 ;  /* 0x00000049482d723e */ /* 0x000fe200000010ff */
[----:B------:R-:W-:Y:S01]  /*1580*/  FMUL.FTZ R33, R33, c[0x0][0x2e0] ;  /* 0x0000b80021217a20 */ /* 0x000fe20000410000 */
[----:B------:R-:W-:Y:S01]  /*1590*/  F2FP.BF16.PACK_AB R37, R48, R37 ;  /* 0x000000253025723e */ /* 0x000fe200000010ff */
[----:B------:R-:W-:Y:S01]  /*15a0*/  FMUL.FTZ R48, R27, c[0x0][0x2e0] ;  /* 0x0000b8001b307a20 */ /* 0x000fe20000410000 */
[----:B------:R-:W-:Y:S01]  /*15b0*/  F2FP.BF16.PACK_AB R47, R68, R49 ;  /* 0x00000031442f723e */ /* 0x000fe200000010ff */
[----:B------:R-:W-:Y:S01]  /*15c0*/  FMUL.FTZ R49, R34, c[0x0][0x2e0] ;  /* 0x0000b80022317a20 */ /* 0x000fe20000410000 */
[----:B------:R-:W-:Y:S01]  /*15d0*/  SHF.L.U32 R10, R38, 0x3, RZ ;  /* 0x00000003260a7819 */ /* 0x000fe200000006ff */
[----:B------:R-:W-:Y:S01]  /*15e0*/  FMUL.FTZ R32, R32, c[0x0][0x2e0] ;  /* 0x0000b80020207a20 */ /* 0x000fe20000410000 */
[----:B------:R-:W-:Y:S01]  /*15f0*/  LOP3.LUT R15, R6, 0x1c0, RZ, 0xc0, !PT ;  /* 0x000001c0060f7812 */ /* 0x000fe200078ec0ff */
[----:B------:R-:W-:Y:S01]  /*1600*/  FMUL.FTZ R13, R13, c[0x0][0x2e0] ;  /* 0x0000b8000d0d7a20 */ /* 0x000fe20000410000 */
[----:B------:R-:W-:Y:S01]  /*1610*/  @P0 IADD3 R31, R30, -0x40, RZ ;  /* 0xffffffc01e1f0810 */ /* 0x000fe20007ffe0ff */
[----:B------:R-:W-:Y:S01]  /*1620*/  FMUL.FTZ R12, R12, c[0x0][0x2e0] ;  /* 0x0000b8000c0c7a20 */ /* 0x000fe20000410000 */
[----:B------:R-:W-:Y:S01]  /*1630*/  F2FP.BF16.PACK_AB R43, R76, R43 ;  /* 0x0000002b4c2b723e */ /* 0x000fe200000010ff */
[----:B------:R-:W-:Y:S01]  /*1640*/  FMUL.FTZ R25, R25, c[0x0][0x2e0] ;  /* 0x0000b80019197a20 */ /* 0x000fe20000410000 */
[----:B------:R-:W-:Y:S01]  /*1650*/  F2FP.BF16.PACK_AB R36, R64, R65 ;  /* 0x000000414024723e */ /* 0x000fe200000010ff */
[----:B------:R-:W-:Y:S01]  /*1660*/  FMUL.FTZ R24, R24, c[0x0][0x2e0] ;  /* 0x0000b80018187a20 */ /* 0x000fe20000410000 */
[----:B------:R-:W-:Y:S01]  /*1670*/  SHF.R.U32.HI R14, RZ, 0x3, R15 ;  /* 0x00000003ff0e7819 */ /* 0x000fe2000001160f */
[----:B------:R-:W-:Y:S01]  /*1680*/  STS [R30], R39 ;  /* 0x000000271e007388 */ /* 0x000fe20000000800 */
[----:B------:R-:W-:Y:S01]  /*1690*/  LOP3.LUT R17, R15, 0x38, R10, 0xf8, !PT ;  /* 0x000000380f117812 */ /* 0x000fe200078ef80a */
[----:B------:R-:W-:Y:S01]  /*16a0*/  FMUL.FTZ R11, R11, c[0x0][0x2e0] ;  /* 0x0000b8000b0b7a20 */ /* 0x000fe20000410000 */
[----:B------:R-:W-:Y:S01]  /*16b0*/  F2FP.BF16.PACK_AB R27, R66, R67 ;  /* 0x00000043421b723e */ /* 0x000fe200000010ff */
[----:B------:R-:W-:Y:S01]  /*16c0*/  STS [R30+0x400], R42 ;  /* 0x0004002a1e007388 */ /* 0x000fe20000000800 */
[----:B------:R-:W-:Y:S01]  /*16d0*/  FMUL.FTZ R18, R18, c[0x0][0x2e0] ;  /* 0x0000b80012127a20 */ /* 0x000fe20000410000 */
[----:B------:R-:W-:Y:S01]  /*16e0*/  F2FP.BF16.PACK_AB R48, R49, R48 ;  /* 0x000000303130723e */ /* 0x000fe200000010ff */
[----:B------:R-:W-:Y:S01]  /*16f0*/  FMUL.FTZ R8, R8, c[0x0][0x2e0] ;  /* 0x0000b80008087a20 */ /* 0x000fe20000410000 */
[----:B------:R-:W-:Y:S01]  /*1700*/  STS [R31], R45 ;  /* 0x0000002d1f007388 */ /* 0x000fe20000000800 */
[----:B------:R-:W-:Y:S01]  /*1710*/  FMUL.FTZ R15, R16, c[0x0][0x2e0] ;  /* 0x0000b800100f7a20 */ /* 0x000fe20000410000 */
[----:B------:R-:W-:Y:S01]  /*1720*/  F2FP.BF16.PACK_AB R32, R32, R33 ;  /* 0x000000212020723e */ /* 0x000fe200000010ff */
[----:B------:R-:W-:Y:S01]  /*1730*/  BSSY B0, `(.L_x_510) ;  /* 0x0000043000007945 */ /* 0x000fe20003800000 */
[----:B------:R-:W-:Y:S01]  /*1740*/  STS [R31+0x400], R46 ;  /* 0x0004002e1f007388 */ /* 0x000fe20000000800 */
[----:B------:R-:W-:-:S02]  /*1750*/  F2FP.BF16.PACK_AB R6, R12, R13 ;  /* 0x0000000d0c06723e */ /* 0x000fc400000010ff */
[----:B------:R-:W-:Y:S01]  /*1760*/  F2FP.BF16.PACK_AB R24, R24, R25 ;  /* 0x000000191818723e */ /* 0x000fe200000010ff */
[----:B------:R-:W-:Y:S01]  /*1770*/  STS [R30+0x1000], R43 ;  /* 0x0010002b1e007388 */ /* 0x000fe20000000800 */
[----:B------:R-:W-:Y:S02]  /*1780*/  F2FP.BF16.PACK_AB R25, R18, R11 ;  /* 0x0000000b1219723e */ /* 0x000fe400000010ff */
[----:B------:R-:W-:Y:S01]  /*1790*/  F2FP.BF16.PACK_AB R8, R15, R8 ;  /* 0x000000080f08723e */ /* 0x000fe200000010ff */
[----:B------:R-:W-:Y:S01]  /*17a0*/  STS [R30+0x1400], R44 ;  /* 0x0014002c1e007388 */ /* 0x000fe20000000800 */
[----:B------:R-:W-:Y:S02]  /*17b0*/  LOP3.LUT R14, R17, R14, RZ, 0x3c, !PT ;  /* 0x0000000e110e7212 */ /* 0x000fe400078e3cff */
[----:B------:R-:W-:Y:S01]  /*17c0*/  SHF.R.S32.HI R11, RZ, 0x1f, R10 ;  /* 0x0000001fff0b7819 */ /* 0x000fe2000001140a */
[----:B------:R-:W-:Y:S01]  /*17d0*/  STS [R31+0x1000], R9 ;  /* 0x001000091f007388 */ /* 0x000fe20000000800 */
[----:B------:R-:W-:-:S03]  /*17e0*/  LEA R14, R77, R14, 0x9 ;  /* 0x0000000e4d0e7211 */ /* 0x000fc600078e48ff */
[----:B------:R0:W-:Y:S01]  /*17f0*/  STS [R31+0x1400], R35 ;  /* 0x001400231f007388 */ /* 0x0001e20000000800 */
[----:B------:R-:W-:-:S03]  /*1800*/  SHF.L.U32 R34, R14, 0x1, RZ ;  /* 0x000000010e227819 */ /* 0x000fc600000006ff */
[----:B------:R2:W-:Y:S04]  /*1810*/  STS [R30+0x2000], R36 ;  /* 0x002000241e007388 */ /* 0x0005e80000000800 */
[----:B------:R-:W-:Y:S01]  /*1820*/  STS [R30+0x2400], R37 ;  /* 0x002400251e007388 */ /* 0x000fe20000000800 */
[----:B0-----:R-:W-:-:S03]  /*1830*/  IADD3 R35, R10, 0x40, RZ ;  /* 0x000000400a237810 */ /* 0x001fc60007ffe0ff */
[----:B------:R-:W-:Y:S01]  /*1840*/  STS [R31+0x2000], R28 ;  /* 0x0020001c1f007388 */ /* 0x000fe20000000800 */
[----:B--2---:R-:W-:-:S03]  /*1850*/  IADD3 R36, R10, 0x80, RZ ;  /* 0x000000800a247810 */ /* 0x004fc60007ffe0ff */
[----:B------:R-:W-:Y:S04]  /*1860*/  STS [R31+0x2400], R29 ;  /* 0x0024001d1f007388 */ /* 0x000fe80000000800 */
[----:B------:R-:W-:Y:S04]  /*1870*/  STS [R30+0x3000], R47 ;  /* 0x0030002f1e007388 */ /* 0x000fe80000000800 */
[----:B------:R-:W-:Y:S04]  /*1880*/  STS [R30+0x3400], R27 ;  /* 0x0034001b1e007388 */ /* 0x000fe80000000800 */
[----:B------:R-:W-:Y:S04]  /*1890*/  STS [R31+0x3000], R48 ;  /* 0x003000301f007388 */ /* 0x000fe80000000800 */
[----:B------:R-:W-:Y:S04]  /*18a0*/  STS [R31+0x3400], R32 ;  /* 0x003400201f007388 */ /* 0x000fe80000000800 */
[----:B------:R0:W-:Y:S04]  /*18b0*/  STS [R30+0x4000], R22 ;  /* 0x004000161e007388 */ /* 0x0001e80000000800 */
[----:B------:R-:W-:Y:S04]  /*18c0*/  STS [R30+0x4400], R21 ;  /* 0x004400151e007388 */ /* 0x000fe80000000800 */
[----:B------:R-:W-:Y:S01]  /*18d0*/  STS [R31+0x4000], R23 ;  /* 0x004000171f007388 */ /* 0x000fe20000000800 */
[----:B0-----:R-:W-:-:S03]  /*18e0*/  IMAD R22, R7, c[0x0][0x398], RZ ;  /* 0x0000e60007167a24 */ /* 0x001fc600078e02ff */
[----:B------:R0:W-:Y:S01]  /*18f0*/  STS [R31+0x4400], R6 ;  /* 0x004400061f007388 */ /* 0x0001e20000000800 */
[----:B------:R-:W-:-:S03]  /*1900*/  IMAD R9, R3, c[0x0][0x39c], R22 ;  /* 0x0000e70003097a24 */ /* 0x000fc600078e0216 */
[----:B------:R2:W-:Y:S04]  /*1910*/  STS [R30+0x5000], R26 ;  /* 0x0050001a1e007388 */ /* 0x0005e80000000800 */
[----:B------:R2:W-:Y:S01]  /*1920*/  STS [R30+0x5400], R24 ;  /* 0x005400181e007388 */ /* 0x0005e20000000800 */
[C---:B0-----:R-:W-:Y:S01]  /*1930*/  IMAD.WIDE.U32 R6, R3.reuse, c[0x0][0x398], R10 ;  /* 0x0000e60003067a25 */ /* 0x041fe200078e000a */
[----:B------:R-:W-:Y:S02]  /*1940*/  IADD3 R3, -R3, R0, RZ ;  /* 0x0000000003037210 */ /* 0x000fe40007ffe1ff */
[----:B------:R2:W-:Y:S01]  /*1950*/  STS [R31+0x5000], R25 ;  /* 0x005000191f007388 */ /* 0x0005e20000000800 */
[C---:B------:R-:W-:Y:S02]  /*1960*/  IADD3 R0, R20.reuse, 0x20, RZ ;  /* 0x0000002014007810 */ /* 0x040fe40007ffe0ff */
[----:B------:R-:W-:Y:S01]  /*1970*/  ISETP.GE.AND P1, PT, R20, R3, PT ;  /* 0x000000031400720c */ /* 0x000fe20003f26270 */
[----:B------:R2:W-:Y:S04]  /*1980*/  STS [R31+0x5400], R8 ;  /* 0x005400081f007388 */ /* 0x0005e80000000800 */
[----:B------:R-:W-:Y:S01]  /*1990*/  BAR.SYNC.DEFER_BLOCKING 0x0 ;  /* 0x0000000000007b1d */ /* 0x000fe20000010000 */
[----:B------:R-:W-:-:S02]  /*19a0*/  IADD3 R6, P0, R4, R6, RZ ;  /* 0x0000000604067210 */ /* 0x000fc40007f1e0ff */
[----:B-1----:R-:W-:Y:S02]  /*19b0*/  SHF.R.S32.HI R4, RZ, 0x1f, R5 ;  /* 0x0000001fff047819 */ /* 0x002fe40000011405 */
[----:B------:R-:W-:Y:S02]  /*19c0*/  IADD3.X R7, R2, R7, R9, P0, !PT ;  /* 0x0000000702077210 */ /* 0x000fe400007fe409 */
[----:B------:R-:W-:Y:S01]  /*19d0*/  ISETP.GE.AND P0, PT, R0, R3, PT ;  /* 0x000000030000720c */ /* 0x000fe20003f06270 */
[----:B------:R-:W-:Y:S01]  /*19e0*/  IMAD R4, R4, c[0x0][0x3b0], RZ ;  /* 0x0000ec0004047a24 */ /* 0x000fe200078e02ff */
[----:B------:R-:W-:Y:S01]  /*19f0*/  SHF.R.S32.HI R0, RZ, 0x1f, R20 ;  /* 0x0000001fff007819 */ /* 0x000fe20000011414 */
[----:B------:R-:W-:-:S04]  /*1a00*/  IMAD.WIDE.U32 R22, R5, c[0x0][0x3b0], R6 ;  /* 0x0000ec0005167a25 */ /* 0x000fc800078e0006 */
[----:B------:R-:W-:-:S04]  /*1a10*/  IMAD R9, R5, c[0x0][0x3b4], R4 ;  /* 0x0000ed0005097a24 */ /* 0x000fc800078e0204 */
[----:B------:R-:W-:Y:S01]  /*1a20*/  IMAD.IADD R9, R23, 0x1, R9 ;  /* 0x0000000117097824 */ /* 0x000fe200078e0209 */
[----:B------:R2:W0:Y:S04]  /*1a30*/  LDS.128 R16, [R34+0x1000] ;  /* 0x0010000022107984 */ /* 0x0004280000000c00 */
[----:B------:R2:W1:Y:S01]  /*1a40*/  LDS.128 R12, [R34+0x3000] ;  /* 0x00300000220c7984 */ /* 0x0004620000000c00 */
[----:B------:R-:W-:Y:S05]  /*1a50*/  @P1 BRA `(.L_x_511) ;  /* 0x0000010000001947 */ /* 0x000fea0003800000 */
[----:B------:R-:W-:Y:S01]  /*1a60*/  ISETP.GE.AND P1, PT, R10, c[0x0][0x220], PT ;  /* 0x000088000a007a0c */ /* 0x000fe20003f26270 */
[----:B------:R-:W3:Y:S01]  /*1a70*/  LDS.128 R4, [R34+0x2000] ;  /* 0x0020000022047984 */ /* 0x000ee20000000c00 */
[----:B--2---:R-:W-:Y:S01]  /*1a80*/  MOV R8, R22 ;  /* 0x0000001600087202 */ /* 0x004fe20000000f00 */
[----:B------:R-:W-:Y:S01]  /*1a90*/  IMAD R21, R0, c[0x0][0x398], RZ ;  /* 0x0000e60000157a24 */ /* 0x000fe200078e02ff */
[----:B------:R-:W-:Y:S01]  /*1aa0*/  ISETP.GE.AND P2, PT, R35, c[0x0][0x220], PT ;  /* 0x0000880023007a0c */ /* 0x000fe20003f46270 */
[----:B------:R-:W2:Y:S01]  /*1ab0*/  LDS.128 R24, [R34+0x4000] ;  /* 0x0040000022187984 */ /* 0x000ea20000000c00 */
[----:B------:R-:W-:Y:S01]  /*1ac0*/  ISETP.GE.AND P3, PT, R36, c[0x0][0x220], PT ;  /* 0x0000880024007a0c */ /* 0x000fe20003f66270 */
[----:B------:R-:W-:-:S04]  /*1ad0*/  IMAD.WIDE.U32 R2, R20, c[0x0][0x398], R8 ;  /* 0x0000e60014027a25 */ /* 0x000fc800078e0008 */
[----:B------:R-:W-:Y:S01]  /*1ae0*/  IMAD R21, R20, c[0x0][0x39c], R21 ;  /* 0x0000e70014157a24 */ /* 0x000fe200078e0215 */
[----:B------:R-:W-:Y:S01]  /*1af0*/  LEA R32, P4, R2, c[0x0][0x338], 0x1 ;  /* 0x0000ce0002207a11 */ /* 0x000fe200078808ff */
[----:B------:R-:W4:Y:S03]  /*1b00*/  @!P1 LDS.128 R28, [R34] ;  /* 0x00000000221c9984 */ /* 0x000f260000000c00 */
[----:B------:R-:W-:-:S04]  /*1b10*/  IADD3 R3, R3, R21, RZ ;  /* 0x0000001503037210 */ /* 0x000fc80007ffe0ff */
[----:B------:R-:W-:-:S05]  /*1b20*/  LEA.HI.X R33, R2, c[0x0][0x33c], R3, 0x1, P4 ;  /* 0x0000cf0002217a11 */ /* 0x000fca00020f0c03 */
[----:B---3--:R3:W-:Y:S04]  /*1b30*/  @!P2 STG.E.128 [R32.64+0x80], R4 ;  /* 0x000080042000a986 */ /* 0x0087e8000c101d06 */
[----:B--2---:R3:W-:Y:S04]  /*1b40*/  @!P3 STG.E.128 [R32.64+0x100], R24 ;  /* 0x000100182000b986 */ /* 0x0047e8000c101d06 */
[----:B----4-:R3:W-:Y:S02]  /*1b50*/  @!P1 STG.E.128 [R32.64], R28 ;  /* 0x0000001c20009986 */ /* 0x0107e4000c101d06 */
.L_x_511:
[----:B------:R-:W-:Y:S05]  /*1b60*/  BSYNC B0 ;  /* 0x0000000000007941 */ /* 0x000fea0003800000 */
.L_x_510:
[----:B---3--:R3:W4:Y:S01]  /*1b70*/  LDS.128 R4, [R34+0x5000] ;  /* 0x0050000022047984 */ /* 0x0087220000000c00 */
[----:B------:R-:W-:Y:S05]  /*1b80*/  @P0 EXIT ;  /* 0x000000000000094d */ /* 0x000fea0003800000 */
[----:B------:R-:W-:Y:S02]  /*1b90*/  IADD3 R11, P0, R20, 0x20, RZ ;  /* 0x00000020140b7810 */ /* 0x000fe40007f1e0ff */
[----:B------:R-:W-:-:S02]  /*1ba0*/  MOV R2, R22 ;  /* 0x0000001600027202 */ /* 0x000fc40000000f00 */
[----:B------:R-:W-:Y:S02]  /*1bb0*/  IADD3.X R0, RZ, R0, RZ, P0, !PT ;  /* 0x00000000ff007210 */ /* 0x000fe400007fe4ff */
[----:B------:R-:W-:Y:S02]  /*1bc0*/  MOV R3, R9 ;  /* 0x0000000900037202 */ /* 0x000fe40000000f00 */
[----:B------:R-:W-:Y:S01]  /*1bd0*/  ISETP.GE.AND P1, PT, R10, c[0x0][0x220], PT ;  /* 0x000088000a007a0c */ /* 0x000fe20003f26270 */
[----:B------:R-:W-:Y:S01]  /*1be0*/  IMAD R0, R0, c[0x0][0x398], RZ ;  /* 0x0000e60000007a24 */ /* 0x000fe200078e02ff */
[----:B------:R-:W-:Y:S01]  /*1bf0*/  ISETP.GE.AND P2, PT, R35, c[0x0][0x220], PT ;  /* 0x0000880023007a0c */ /* 0x000fe20003f46270 */
[----:B------:R-:W-:Y:S01]  /*1c00*/  IMAD.WIDE.U32 R2, R11, c[0x0][0x398], R2 ;  /* 0x0000e6000b027a25 */ /* 0x000fe200078e0002 */
[----:B------:R-:W-:-:S03]  /*1c10*/  ISETP.GE.AND P3, PT, R36, c[0x0][0x220], PT ;  /* 0x0000880024007a0c */ /* 0x000fc60003f66270 */
[----:B------:R-:W-:Y:S01]  /*1c20*/  IMAD R11, R11, c[0x0][0x39c], R0 ;  /* 0x0000e7000b0b7a24 */ /* 0x000fe200078e0200 */
[----:B--2---:R-:W-:-:S04]  /*1c30*/  LEA R8, P0, R2, c[0x0][0x338], 0x1 ;  /* 0x0000ce0002087a11 */ /* 0x004fc800078008ff */
[----:B------:R-:W-:-:S04]  /*1c40*/  IADD3 R3, R3, R11, RZ ;  /* 0x0000000b03037210 */ /* 0x000fc80007ffe0ff */
[----:B------:R-:W-:-:S05]  /*1c50*/  LEA.HI.X R9, R2, c[0x0][0x33c], R3, 0x1, P0 ;  /* 0x0000cf0002097a11 */ /* 0x000fca00000f0c03 */
[----:B0-----:R0:W-:Y:S04]  /*1c60*/  @!P1 STG.E.128 [R8.64], R16 ;  /* 0x0000001008009986 */ /* 0x0011e8000c101d06 */
[----:B-1----:R0:W-:Y:S01]  /*1c70*/  @!P2 STG.E.128 [R8.64+0x80], R12 ;  /* 0x0000800c0800a986 */ /* 0x0021e2000c101d06 */
[----:B------:R-:W-:Y:S05]  /*1c80*/  @P3 EXIT ;  /* 0x000000000000394d */ /* 0x000fea0003800000 */
[----:B----4-:R-:W-:Y:S01]  /*1c90*/  STG.E.128 [R8.64+0x100], R4 ;  /* 0x0001000408007986 */ /* 0x010fe2000c101d06 */
[----:B------:R-:W-:Y:S05]  /*1ca0*/  EXIT ;  /* 0x000000000000794d */ /* 0x000fea0003800000 */
.L_x_512:
        /* <DEDUP_REMOVED lines=13> */
.L_x_1590:


//--------------------- .text._ZN5flash44flash_bwd_dq_dk_dv_loop_seqk_parallel_kernelI23Flash_bwd_kernel_traitsILi192ELi64ELi64ELi8ELi4ELi2ELi2ELb1ELb1EN7cutlass10bfloat16_tE19Flash_kernel_traitsILi192ELi64ELi64ELi8ES3_EELb1ELb0ELb0ELb0ELb0ELb0ELb0EEEvNS_16Flash_bwd_paramsE --------------------------
	.section	.text._ZN5flash44flash_bwd_dq_dk_dv_loop_seqk_parallel_kernelI23Flash_bwd_kernel_traitsILi192ELi64ELi64ELi8ELi4ELi2ELi2ELb1ELb1EN7cutlass10bfloat16_tE19Flash_kernel_traitsILi192ELi64ELi64ELi8ES3_EELb1ELb0ELb0ELb0ELb0ELb0ELb0EEEvNS_16Flash_bwd_paramsE,"ax",@progbits
	.sectioninfo	@"SHI_REGISTERS=255"
	.align	128
        .global         _ZN5flash44flash_bwd_dq_dk_dv_loop_seqk_parallel_kernelI23Flash_bwd_kernel_traitsILi192ELi64ELi64ELi8ELi4ELi2ELi2ELb1ELb1EN7cutlass10bfloat16_tE19Flash_kernel_traitsILi192ELi64ELi64ELi8ES3_EELb1ELb0ELb0ELb0ELb0ELb0ELb0EEEvNS_16Flash_bwd_paramsE
        .type           _ZN5flash44flash_bwd_dq_dk_dv_loop_seqk_parallel_kernelI23Flash_bwd_kernel_traitsILi192ELi64ELi64ELi8ELi4ELi2ELi2ELb1ELb1EN7cutlass10bfloat16_tE19Flash_kernel_traitsILi192ELi64ELi64ELi8ES3_EELb1ELb0ELb0ELb0ELb0ELb0ELb0EEEvNS_16Flash_bwd_paramsE,@function
        .size           _ZN5flash44flash_bwd_dq_dk_dv_loop_seqk_parallel_kernelI23Flash_bwd_kernel_traitsILi192ELi64ELi64ELi8ELi4ELi2ELi2ELb1ELb1EN7cutlass10bfloat16_tE19Flash_kernel_traitsILi192ELi64ELi64ELi8ES3_EELb1ELb0ELb0ELb0ELb0ELb0ELb0EEEvNS_16Flash_bwd_paramsE,(.L_x_1591 - _ZN5flash44flash_bwd_dq_dk_dv_loop_seqk_parallel_kernelI23Flash_bwd_kernel_traitsILi192ELi64ELi64ELi8ELi4ELi2ELi2ELb1ELb1EN7cutlass10bfloat16_tE19Flash_kernel_traitsILi192ELi64ELi64ELi8ES3_EELb1ELb0ELb0ELb0ELb0ELb0ELb0EEEvNS_16Flash_bwd_paramsE)
        .other          _ZN5flash44flash_bwd_dq_dk_dv_loop_seqk_parallel_kernelI23Flash_bwd_kernel_traitsILi192ELi64ELi64ELi8ELi4ELi2ELi2ELb1ELb1EN7cutlass10bfloat16_tE19Flash_kernel_traitsILi192ELi64ELi64ELi8ES3_EELb1ELb0ELb0ELb0ELb0ELb0ELb0EEEvNS_16Flash_bwd_paramsE,@"STO_CUDA_ENTRY STV_DEFAULT"
_ZN5flash44flash_bwd_dq_dk_dv_loop_seqk_parallel_kernelI23Flash_bwd_kernel_traitsILi192ELi64ELi64ELi8ELi4ELi2ELi2ELb1ELb1EN7cutlass10bfloat16_tE19Flash_kernel_traitsILi192ELi64ELi64ELi8ES3_EELb1ELb0ELb0ELb0ELb0ELb0ELb0EEEvNS_16Flash_bwd_paramsE:
.text._ZN5flash44flash_bwd_dq_dk_dv_loop_seqk_parallel_kernelI23Flash_bwd_kernel_traitsILi192ELi64ELi64ELi8ELi4ELi2ELi2ELb1ELb1EN7cutlass10bfloat16_tE19Flash_kernel_traitsILi192ELi64ELi64ELi8ES3_EELb1ELb0ELb0ELb0ELb0ELb0ELb0EEEvNS_16Flash_bwd_paramsE:
        /* <DEDUP_REMOVED lines=12> */
[----:B------:R-:W2:Y:S01]  /*00c0*/  S2UR UR38, SR_CTAID.Z ;  /* 0x00000000002679c3 */ /* 0x000ea20000002700 */
[----:B------:R-:W-:Y:S02]  /*00d0*/  ULDC UR15, c[0x0][0x224] ;  /* 0x00008900000f7ab9 */ /* 0x000fe40000000800 */
[----:B------:R-:W-:Y:S02]  /*00e0*/  ULDC.U8 UR9, c[0x0][0x328] ;  /* 0x0000ca0000097ab9 */ /* 0x000fe40000000000 */
[----:B------:R-:W-:Y:S02]  /*00f0*/  UISETP.NE.AND UP2, UPT, UR9, URZ, UPT ;  /* 0x0000003f0900728c */ /* 0x000fe4000bf45270 */
[----:B------:R-:W-:Y:S01]  /*0100*/  ULDC UR47, c[0x0][0x22c] ;  /* 0x00008b00002f7ab9 */ /* 0x000fe20000000800 */
[----:B------:R-:W3:Y:S01]  /*0110*/  S2UR UR33, SR_CTAID.Y ;  /* 0x00000000002179c3 */ /* 0x000ee20000002600 */
[----:B------:R-:W-:-:S02]  /*0120*/  ULDC UR36, c[0x0][0x1c0] ;  /* 0x0000700000247ab9 */ /* 0x000fc40000000800 */
[----:B------:R-:W-:Y:S02]  /*0130*/  UMOV UR7, 0x80 ;  /* 0x0000008000077882 */ /* 0x000fe40000000000 */
[----:B------:R-:W-:Y:S02]  /*0140*/  ULDC UR6, c[0x0][0x210] ;  /* 0x0000840000067ab9 */ /* 0x000fe40000000800 */
[----:B------:R-:W-:Y:S02]  /*0150*/  ULDC UR57, c[0x0][0x234] ;  /* 0x00008d0000397ab9 */ /* 0x000fe40000000800 */
[----:B------:R-:W-:Y:S02]  /*0160*/  ULDC UR12, c[0x0][0x1c0] ;  /* 0x00007000000c7ab9 */ /* 0x000fe40000000800 */
[----:B------:R-:W-:Y:S02]  /*0170*/  ULDC UR13, c[0x0][0x1c0] ;  /* 0x00007000000d7ab9 */ /* 0x000fe40000000800 */
[----:B------:R-:W-:Y:S01]  /*0180*/  UIMAD.WIDE UR36, UR47, UR36, URZ ;  /* 0x000000242f2472a5 */ /* 0x000fe2000f8e023f */
[----:B-1----:R-:W-:Y:S01]  /*0190*/  SHF.R.S32.HI R6, RZ, 0x1f, R5 ;  /* 0x0000001fff067819 */ /* 0x002fe20000011405 */
[----:B--2---:R-:W-:-:S02]  /*01a0*/  USHF.R.S32.HI UR8, URZ, 0x1f, UR38 ;  /* 0x0000001f3f087899 */ /* 0x004fc40008011426 */
[----:B------:R-:W-:Y:S01]  /*01b0*/  UIMAD UR48, UR38, UR47, URZ ;  /* 0x0000002f263072a4 */ /* 0x000fe2000f8e023f */
[CC--:B------:R-:W-:Y:S01]  /*01c0*/  LEA.HI R3, R6.reuse, R5.reuse, RZ, 0x5 ;  /* 0x0000000506037211 */ /* 0x0c0fe200078f28ff */
[----:B------:R-:W-:Y:S01]  /*01d0*/  UIMAD UR57, UR7, UR6, UR57 ;  /* 0x00000006073972a4 */ /* 0x000fe2000f8e0239 */
[CC--:B------:R-:W-:Y:S01]  /*01e0*/  LEA.HI R11, R6.reuse, R5.reuse, RZ, 0x3 ;  /* 0x00000005060b7211 */ /* 0x0c0fe200078f18ff */
[----:B------:R-:W-:Y:S01]  /*01f0*/  UIMAD UR47, UR47, UR12, URZ ;  /* 0x0000000c2f2f72a4 */ /* 0x000fe2000f8e023f */
[CC--:B------:R-:W-:Y:S01]  /*0200*/  LEA.HI R2, R6.reuse, R5.reuse, RZ, 0x4 ;  /* 0x0000000506027211 */ /* 0x0c0fe200078f20ff */
[----:B---3--:R-:W-:Y:S01]  /*0210*/  UIMAD.WIDE.U32 UR44, UR33, UR15, URZ ;  /* 0x0000000f212c72a5 */ /* 0x008fe2000f8e003f */
[CC--:B------:R-:W-:Y:S01]  /*0220*/  LEA.HI R14, R6.reuse, R5.reuse, RZ, 0x7 ;  /* 0x00000005060e7211 */ /* 0x0c0fe200078f38ff */
[----:B------:R-:W-:Y:S01]  /*0230*/  USHF.R.S32.HI UR9, URZ, 0x1f, UR33 ;  /* 0x0000001f3f097899 */ /* 0x000fe20008011421 */
[CC--:B------:R-:W-:Y:S01]  /*0240*/  LEA.HI R15, R6.reuse, R5.reuse, RZ, 0x6 ;  /* 0x00000005060f7211 */ /* 0x0c0fe200078f30ff */
[----:B------:R-:W-:Y:S01]  /*0250*/  UIMAD UR6, UR33, UR13, UR38 ;  /* 0x0000000d210672a4 */ /* 0x000fe2000f8e0226 */
[----:B------:R-:W-:Y:S01]  /*0260*/  LEA.HI R6, R6, R5, RZ, 0x2 ;  /* 0x0000000506067211 */ /* 0x000fe200078f10ff */
[----:B------:R-:W-:Y:S01]  /*0270*/  ULDC UR14, c[0x0][0x1c0] ;  /* 0x00007000000e7ab9 */ /* 0x000fe20000000800 */
[----:B------:R-:W-:Y:S01]  /*0280*/  LOP3.LUT R4, R3, 0xffffffe0, RZ, 0xc0, !PT ;  /* 0xffffffe003047812 */ /* 0x000fe200078ec0ff */
[----:B------:R-:W-:Y:S01]  /*0290*/  ULDC UR11, c[0x0][0x1c0] ;  /* 0x00007000000b7ab9 */ /* 0x000fe20000000800 */
[----:B------:R-:W-:Y:S01]  /*02a0*/  LOP3.LUT R8, R11, 0xfffffff8, RZ, 0xc0, !PT ;  /* 0xfffffff80b087812 */ /* 0x000fe200078ec0ff */
[----:B------:R-:W-:Y:S01]  /*02b0*/  UIMAD UR7, UR33, UR11, UR38 ;  /* 0x0000000b210772a4 */ /* 0x000fe2000f8e0226 */
[----:B------:R-:W-:Y:S01]  /*02c0*/  LOP3.LUT R9, R2, 0xfffffff0, RZ, 0xc0, !PT ;  /* 0xfffffff002097812 */ /* 0x000fe200078ec0ff */
[C---:B------:R-:W-:Y:S01]  /*02d0*/  IMAD.IADD R10, R5.reuse, 0x1, -R4 ;  /* 0x00000001050a7824 */ /* 0x040fe200078e0a04 */
[----:B------:R-:W-:Y:S01]  /*02e0*/  LOP3.LUT R7, R6, 0x7ffffffc, RZ, 0xc0, !PT ;  /* 0x7ffffffc06077812 */ /* 0x000fe200078ec0ff */
[C---:B------:R-:W-:Y:S01]  /*02f0*/  IMAD.IADD R8, R5.reuse, 0x1, -R8 ;  /* 0x0000000105087824 */ /* 0x040fe200078e0a08 */
[----:B------:R-:W-:Y:S01]  /*0300*/  SHF.R.S32.HI R0, RZ, 0x5, R3 ;  /* 0x00000005ff007819 */ /* 0x000fe20000011403 */
[C---:B------:R-:W-:Y:S01]  /*0310*/  IMAD.IADD R9, R5.reuse, 0x1, -R9 ;  /* 0x0000000105097824 */ /* 0x040fe200078e0a09 */
[----:B------:R-:W-:Y:S01]  /*0320*/  SHF.R.S32.HI R12, RZ, 0x1f, R3 ;  /* 0x0000001fff0c7819 */ /* 0x000fe20000011403 */
[----:B------:R-:W-:Y:S01]  /*0330*/  IMAD.IADD R16, R5, 0x1, -R7 ;  /* 0x0000000105107824 */ /* 0x000fe200078e0a07 */
[----:B------:R-:W-:Y:S01]  /*0340*/  SHF.R.S32.HI R5, RZ, 0x4, R2 ;  /* 0x00000004ff057819 */ /* 0x000fe20000011402 */
[----:B------:R-:W-:Y:S01]  /*0350*/  IMAD.SHL.U32 R20, R8, 0x8, RZ ;  /* 0x0000000808147824 */ /* 0x000fe200078e00ff */
[-C--:B------:R-:W-:Y:S01]  /*0360*/  LEA.HI R3, R3, R0.reuse, RZ, 0x1 ;  /* 0x0000000003037211 */ /* 0x080fe200078f08ff */
[----:B------:R-:W-:Y:S01]  /*0370*/  USHF.L.U32 UR46, UR47, 0x6, URZ ;  /* 0x000000062f2e7899 */ /* 0x000fe2000800063f */
[----:B------:R-:W-:Y:S01]  /*0380*/  LEA.HI R7, R12, R0, RZ, 0x2 ;  /* 0x000000000c077211 */ /* 0x000fe200078f10ff */
        /* <DEDUP_REMOVED lines=8> */
[C---:B------:R-:W-:Y:S01]  /*0410*/  IMAD.IADD R13, R0.reuse, 0x1, -R2 ;  /* 0x00000001000d7824 */ /* 0x040fe200078e0a02 */
[----:B------:R-:W-:Y:S01]  /*0420*/  SHF.R.S32.HI R17, RZ, 0x3, R11 ;  /* 0x00000003ff117819 */ /* 0x000fe2000001140b */
[----:B------:R-:W-:Y:S01]  /*0430*/  IMAD.IADD R18, R0, 0x1, -R7 ;  /* 0x0000000100127824 */ /* 0x000fe200078e0a07 */
[--C-:B------:R-:W-:Y:S01]  /*0440*/  SHF.R.S32.HI R0, RZ, 0x1f, R6.reuse ;  /* 0x0000001fff007819 */ /* 0x100fe20000011406 */
[----:B------:R-:W-:Y:S01]  /*0450*/  IMAD.IADD R12, R5, 0x1, -R3 ;  /* 0x00000001050c7824 */ /* 0x000fe200078e0a03 */
[----:B------:R-:W-:Y:S01]  /*0460*/  SHF.R.S32.HI R3, RZ, 0x2, R6 ;  /* 0x00000002ff037819 */ /* 0x000fe20000011406 */
[----:B------:R-:W-:Y:S01]  /*0470*/  IMAD.SHL.U32 R2, R17, 0x40, RZ ;  /* 0x0000004011027824 */ /* 0x000fe200078e00ff */
[----:B------:R-:W-:Y:S01]  /*0480*/  SHF.R.S32.HI R4, RZ, 0x1f, R9 ;  /* 0x0000001fff047819 */ /* 0x000fe20000011409 */
[----:B------:R-:W-:Y:S01]  /*0490*/  STL [R1+0x8c], R18 ;  /* 0x00008c1201007387 */ /* 0x000fe20000100800 */
[----:B------:R-:W-:Y:S01]  /*04a0*/  LEA.HI R0, R0, R3, RZ, 0x3 ;  /* 0x0000000300007211 */ /* 0x000fe200078f18ff */
[----:B------:R-:W-:Y:S01]  /*04b0*/  ULDC UR52, c[0x0][0x224] ;  /* 0x0000890000347ab9 */ /* 0x000fe20000000800 */
[----:B------:R-:W-:Y:S01]  /*04c0*/  SHF.R.S32.HI R14, RZ, 0x7, R14 ;  /* 0x00000007ff0e7819 */ /* 0x000fe2000001140e */
[----:B------:R-:W-:Y:S01]  /*04d0*/  STL [R1+0x48], R20 ;  /* 0x0000481401007387 */ /* 0x000fe20000100800 */
[----:B------:R-:W-:Y:S01]  /*04e0*/  LOP3.LUT R0, R0, 0xfffffff8, RZ, 0xc0, !PT ;  /* 0xfffffff800007812 */ /* 0x000fe200078ec0ff */
[----:B------:R-:W-:Y:S01]  /*04f0*/  @UP2 UIMAD UR56, UR33, UR51, URZ ;  /* 0x00000033213822a4 */ /* 0x000fe2000f8e023f */
[C---:B------:R-:W-:Y:S01]  /*0500*/  LOP3.LUT P4, RZ, R8.reuse, 0x4, RZ, 0xc0, !PT ;  /* 0x0000000408ff7812 */ /* 0x040fe2000788c0ff */
[----:B------:R-:W-:Y:S01]  /*0510*/  ULDC.64 UR4, c[0x0][0x118] ;  /* 0x0000460000047ab9 */ /* 0x000fe20000000a00 */
[----:B------:R-:W-:Y:S01]  /*0520*/  LOP3.LUT P3, RZ, R8, 0x2, RZ, 0xc0, !PT ;  /* 0x0000000208ff7812 */ /* 0x000fe2000786c0ff */
[----:B------:R-:W-:Y:S01]  /*0530*/  IMAD.IADD R6, R3, 0x1, -R0 ;  /* 0x0000000103067824 */ /* 0x000fe200078e0a00 */
[----:B------:R-:W-:Y:S01]  /*0540*/  LOP3.LUT R0, R2, 0x1c0, RZ, 0xc0, !PT ;  /* 0x000001c002007812 */ /* 0x000fe200078ec0ff */
[----:B------:R-:W-:Y:S01]  /*0550*/  ULOP3.LUT UR58, UR38, UR58, URZ, 0x3c, !UPT ;  /* 0x0000003a263a7292 */ /* 0x000fe2000f8e3c3f */
[----:B------:R-:W-:Y:S01]  /*0560*/  SHF.R.S32.HI R3, RZ, 0x1f, R10 ;  /* 0x0000001fff037819 */ /* 0x000fe2000001140a */
[----:B------:R-:W-:Y:S01]  /*0570*/  UISETP.NE.AND UP3, UPT, UR10, URZ, UPT ;  /* 0x0000003f0a00728c */ /* 0x000fe2000bf65270 */
[----:B------:R-:W-:Y:S01]  /*0580*/  LOP3.LUT R2, R0, 0x38, R20, 0xf8, !PT ;  /* 0x0000003800027812 */ /* 0x000fe200078ef814 */
[----:B------:R-:W-:Y:S01]  /*0590*/  USHF.R.S32.HI UR61, URZ, 0x1f, UR38 ;  /* 0x0000001f3f3d7899 */ /* 0x000fe20008011426 */
[----:B------:R-:W-:Y:S01]  /*05a0*/  SHF.R.U32.HI R0, RZ, 0x3, R0 ;  /* 0x00000003ff007819 */ /* 0x000fe20000011600 */
[----:B------:R-:W-:Y:S01]  /*05b0*/  USHF.R.S32.HI UR60, URZ, 0x1f, UR33 ;  /* 0x0000001f3f3c7899 */ /* 0x000fe20008011421 */
[----:B------:R-:W-:Y:S01]  /*05c0*/  LEA.HI R17, R3, R10, RZ, 0x2 ;  /* 0x0000000a03117211 */ /* 0x000fe200078f10ff */
[----:B------:R-:W-:Y:S01]  /*05d0*/  IMAD.U32 R3, RZ, RZ, UR8 ;  /* 0x00000008ff037e24 */ /* 0x000fe2000f8e00ff */
[----:B------:R-:W-:Y:S01]  /*05e0*/  LEA.HI R10, R4, R9, RZ, 0x3 ;  /* 0x00000009040a7211 */ /* 0x000fe200078f18ff */
[----:B------:R-:W-:Y:S01]  /*05f0*/  IMAD.SHL.U32 R3, R12, 0x200, RZ ;  /* 0x000002000c037824 */ /* 0x000fe200078e00ff */
[----:B------:R-:W-:Y:S01]  /*0600*/  LOP3.LUT R7, R2, R0, RZ, 0x3c, !PT ;  /* 0x0000000002077212 */ /* 0x000fe200078e3cff */
[----:B------:R-:W-:Y:S01]  /*0610*/  IMAD.SHL.U32 R0, R8, 0x40, RZ ;  /* 0x0000004008007824 */ /* 0x000fe200078e00ff */
[----:B------:R-:W-:Y:S01]  /*0620*/  LOP3.LUT R2, R10, 0xfffffff8, RZ, 0xc0, !PT ;  /* 0xfffffff80a027812 */ /* 0x000fe200078ec0ff */
[----:B------:R-:W-:Y:S01]  /*0630*/  USHF.R.S32.HI UR8, URZ, 0x1f, UR15 ;  /* 0x0000001f3f087899 */ /* 0x000fe2000801140f */
[----:B------:R-:W-:Y:S01]  /*0640*/  LOP3.LUT R4, R6, 0x1, RZ, 0xc0, !PT ;  /* 0x0000000106047812 */ /* 0x000fe200078ec0ff */
[----:B------:R-:W-:Y:S01]  /*0650*/  USHF.L.U32 UR15, UR33, 0x7, URZ ;  /* 0x00000007210f7899 */ /* 0x000fe2000800063f */
[----:B------:R-:W-:Y:S01]  /*0660*/  LOP3.LUT R0, R0, 0x1c0, RZ, 0xc0, !PT ;  /* 0x000001c000007812 */ /* 0x000fe200078ec0ff */
[----:B------:R-:W-:Y:S01]  /*0670*/  IMAD.IADD R9, R9, 0x1, -R2 ;  /* 0x0000000109097824 */ /* 0x000fe200078e0a02 */
[----:B------:R-:W-:Y:S01]  /*0680*/  ISETP.NE.U32.AND P0, PT, R4, 0x1, PT ;  /* 0x000000010400780c */ /* 0x000fe20003f05070 */
[----:B------:R-:W-:Y:S01]  /*0690*/  IMAD.SHL.U32 R2, R13, 0x10, RZ ;  /* 0x000000100d027824 */ /* 0x000fe200078e00ff */
[----:B------:R-:W-:Y:S01]  /*06a0*/  LOP3.LUT R252, R0, 0x8, R11, 0xf8, !PT ;  /* 0x0000000800fc7812 */ /* 0x000fe200078ef80b */
[----:B------:R-:W-:Y:S01]  /*06b0*/  IMAD.U32 R8, RZ, RZ, UR15 ;  /* 0x0000000fff087e24 */ /* 0x000fe2000f8e00ff */
[----:B------:R-:W-:Y:S01]  /*06c0*/  R2P PR, R6, 0x6 ;  /* 0x0000000606007804 */ /* 0x000fe20000000000 */
[----:B------:R-:W-:Y:S01]  /*06d0*/  UIMAD UR54, UR8, UR33, URZ ;  /* 0x00000021083672a4 */ /* 0x000fe2000f8e023f */
[----:B------:R-:W-:Y:S01]  /*06e0*/  LOP3.LUT R5, R0, 0x10, R2, 0xf8, !PT ;  /* 0x0000001000057812 */ /* 0x000fe200078ef802 */
[C---:B------:R-:W-:Y:S01]  /*06f0*/  IMAD R2, R14.reuse, 0x800, R3 ;  /* 0x000008000e027824 */ /* 0x040fe200078e0203 */
[----:B------:R-:W-:Y:S01]  /*0700*/  SHF.R.U32.HI R0, RZ, 0x3, R0 ;  /* 0x00000003ff007819 */ /* 0x000fe20000011600 */
[----:B------:R-:W-:Y:S01]  /*0710*/  IMAD.SHL.U32 R14, R14, 0x20, RZ ;  /* 0x000000200e0e7824 */ /* 0x000fe200078e00ff */
[----:B------:R-:W-:Y:S01]  /*0720*/  LOP3.LUT R4, R5, 0x8, R11, 0xf8, !PT ;  /* 0x0000000805047812 */ /* 0x000fe200078ef80b */
[----:B------:R-:W-:Y:S01]  /*0730*/  IMAD.SHL.U32 R5, R12, 0x20, RZ ;  /* 0x000000200c057824 */ /* 0x000fe200078e00ff */
[----:B------:R-:W-:Y:S01]  /*0740*/  LOP3.LUT R252, R252, R0, RZ, 0x3c, !PT ;  /* 0x00000000fcfc7212 */ /* 0x000fe200078e3cff */
[----:B------:R-:W-:Y:S01]  /*0750*/  @!UP2 UIMAD UR8, UR33, UR14, UR38 ;  /* 0x0000000e2108a2a4 */ /* 0x000fe2000f8e0226 */
[----:B------:R-:W-:Y:S01]  /*0760*/  LOP3.LUT R3, R3, R4, R0, 0xf6, !PT ;  /* 0x0000000403037212 */ /* 0x000fe200078ef600 */
[----:B------:R-:W-:Y:S01]  /*0770*/  IMAD.SHL.U32 R4, R6, 0x40, RZ ;  /* 0x0000004006047824 */ /* 0x000fe200078e00ff */
[----:B------:R-:W-:Y:S01]  /*0780*/  SHF.R.S32.HI R0, RZ, 0x6, R15 ;  /* 0x00000006ff007819 */ /* 0x000fe2000001140f */
[----:B------:R-:W-:Y:S01]  /*0790*/  IMAD.IADD R252, R2, 0x1, R252 ;  /* 0x0000000102fc7824 */ /* 0x000fe200078e02fc */
[----:B------:R1:W-:Y:S01]  /*07a0*/  STL [R1+0x90], R14 ;  /* 0x0000900e01007387 */ /* 0x0003e20000100800 */
[C---:B------:R-:W-:Y:S01]  /*07b0*/  IMAD.SHL.U32 R6, R9.reuse, 0x40, RZ ;  /* 0x0000004009067824 */ /* 0x040fe200078e00ff */
[C---:B------:R-:W-:Y:S01]  /*07c0*/  LOP3.LUT P6, RZ, R9.reuse, 0x4, RZ, 0xc0, !PT ;  /* 0x0000000409ff7812 */ /* 0x040fe200078cc0ff */
[C---:B------:R-:W-:Y:S01]  /*07d0*/  IMAD R15, R0.reuse, 0x200, R7 ;  /* 0x00000200000f7824 */ /* 0x040fe200078e0207 */
[----:B------:R-:W-:Y:S01]  /*07e0*/  LOP3.LUT P5, RZ, R9, 0x2, RZ, 0xc0, !PT ;  /* 0x0000000209ff7812 */ /* 0x000fe200078ac0ff */
[----:B------:R-:W-:Y:S01]  /*07f0*/  IMAD.SHL.U32 R2, R0, 0x8, RZ ;  /* 0x0000000800027824 */ /* 0x000fe200078e00ff */
[----:B------:R-:W-:Y:S01]  /*0800*/  LOP3.LUT R0, R4, 0x1c0, RZ, 0xc0, !PT ;  /* 0x000001c004007812 */ /* 0x000fe200078ec0ff */
[----:B------:R-:W-:Y:S01]  /*0810*/  IMAD.MOV.U32 R9, RZ, RZ, -0x10 ;  /* 0xfffffff0ff097424 */ /* 0x000fe200078e00ff */
[----:B------:R-:W-:-:S02]  /*0820*/  USHF.R.S32.HI UR59, URZ, 0x1f, UR38 ;  /* 0x0000001f3f3b7899 */ /* 0x000fc40008011426 */
[----:B------:R-:W-:Y:S01]  /*0830*/  LOP3.LUT R2, R2, 0x18, RZ, 0xc0, !PT ;  /* 0x0000001802027812 */ /* 0x000fe200078ec0ff */
[----:B------:R-:W-:Y:S01]  /*0840*/  UIMAD.WIDE.U32 UR42, UR36, UR44, URZ ;  /* 0x0000002c242a72a5 */ /* 0x000fe2000f8e003f */
[----:B------:R-:W-:Y:S01]  /*0850*/  SHF.R.U32.HI R4, RZ, 0x3, R0 ;  /* 0x00000003ff047819 */ /* 0x000fe20000011600 */
[----:B------:R-:W-:Y:S01]  /*0860*/  UIMAD UR53, UR37, UR44, URZ ;  /* 0x0000002c253572a4 */ /* 0x000fe2000f8e023f */
[----:B------:R-:W-:Y:S01]  /*0870*/  LOP3.LUT R8, R2, 0x20, R5, 0xf8, !PT ;  /* 0x0000002002087812 */ /* 0x000fe200078ef805 */
[----:B------:R-:W-:Y:S01]  /*0880*/  IMAD.U32 R5, RZ, RZ, UR9 ;  /* 0x00000009ff057e24 */ /* 0x000fe2000f8e00ff */
[----:B------:R-:W-:Y:S01]  /*0890*/  LOP3.LUT R7, R4, R0, R2, 0x1e, !PT ;  /* 0x0000000004077212 */ /* 0x000fe200078e1e02 */
[----:B------:R-:W-:Y:S01]  /*08a0*/  USHF.R.S32.HI UR55, URZ, 0x1f, UR48 ;  /* 0x0000001f3f377899 */ /* 0x000fe20008011430 */
[----:B------:R-:W-:Y:S01]  /*08b0*/  LOP3.LUT R2, R0, 0x20, R14, 0xf8, !PT ;  /* 0x0000002000027812 */ /* 0x000fe200078ef80e */
[----:B------:R-:W-:Y:S01]  /*08c0*/  IMAD.SHL.U32 R0, R16, 0x2, RZ ;  /* 0x0000000210007824 */ /* 0x000fe200078e00ff */
[----:B------:R-:W-:Y:S01]  /*08d0*/  IADD3 R16, R20, 0x40, RZ ;  /* 0x0000004014107810 */ /* 0x000fe20007ffe0ff */
[----:B------:R-:W-:Y:S01]  /*08e0*/  UIMAD UR52, UR7, UR52, URZ ;  /* 0x00000034073472a4 */ /* 0x000fe2000f8e023f */
[----:B------:R-:W-:Y:S01]  /*08f0*/  LOP3.LUT R4, R2, R4, RZ, 0x3c, !PT ;  /* 0x0000000402047212 */ /* 0x000fe200078e3cff */
[--C-:B------:R-:W-:Y:S01]  /*0900*/  IMAD R5, R18, 0x400, R0.reuse ;  /* 0x0000040012057824 */ /* 0x100fe200078e0200 */
[----:B------:R-:W-:Y:S01]  /*0910*/  SEL R9, R9, 0x10, !P0 ;  /* 0x0000001009097807 */ /* 0x000fe20004000000 */
[----:B------:R-:W-:Y:S01]  /*0920*/  IMAD R2, R13, 0x400, R0 ;  /* 0x000004000d027824 */ /* 0x000fe200078e0200 */
[----:B------:R-:W-:Y:S01]  /*0930*/  LOP3.LUT R0, R6, 0x1c0, RZ, 0xc0, !PT ;  /* 0x000001c006007812 */ /* 0x000fe200078ec0ff */
[----:B-1----:R-:W-:Y:S01]  /*0940*/  IMAD.IADD R14, R5, 0x1, R4 ;  /* 0x00000001050e7824 */ /* 0x002fe200078e0204 */
[----:B------:R-:W-:Y:S01]  /*0950*/  STL [R1+0x68], R16 ;  /* 0x0000681001007387 */ /* 0x000fe20000100800 */
[----:B------:R-:W-:Y:S01]  /*0960*/  IMAD.SHL.U32 R4, R12, 0x8, RZ ;  /* 0x000000080c047824 */ /* 0x000fe200078e00ff */
[----:B------:R-:W-:Y:S01]  /*0970*/  @!UP2 UIMAD UR51, UR8, UR51, URZ ;  /* 0x000000330833a2a4 */ /* 0x000fe2000f8e023f */
[----:B------:R-:W-:Y:S01]  /*0980*/  IMAD.IADD R11, R2, 0x1, R7 ;  /* 0x00000001020b7824 */ /* 0x000fe200078e0207 */
[----:B------:R-:W-:Y:S01]  /*0990*/  SHF.R.U32.HI R2, RZ, 0x3, R0 ;  /* 0x00000003ff027819 */ /* 0x000fe20000011600 */
[----:B------:R-:W-:Y:S01]  /*09a0*/  IMAD.SHL.U32 R7, R10, 0x40, RZ ;  /* 0x000000400a077824 */ /* 0x000fe200078e00ff */
[----:B------:R-:W-:Y:S01]  /*09b0*/  LOP3.LUT R4, R0, 0x8, R4, 0xf8, !PT ;  /* 0x0000000800047812 */ /* 0x000fe200078ef804 */
[----:B------:R-:W-:Y:S01]  /*09c0*/  IMAD.MOV.U32 R5, RZ, RZ, 0x20 ;  /* 0x00000020ff057424 */ /* 0x000fe200078e00ff */
[----:B------:R-:W-:Y:S01]  /*09d0*/  LOP3.LUT R0, R2, R8, R0, 0x1e, !PT ;  /* 0x0000000802007212 */ /* 0x000fe200078e1e00 */
[----:B------:R-:W-:Y:S01]  /*09e0*/  IMAD.MOV.U32 R10, RZ, RZ, 0x40 ;  /* 0x00000040ff0a7424 */ /* 0x000fe200078e00ff */
[----:B------:R-:W-:Y:S01]  /*09f0*/  LOP3.LUT R7, R7, 0xfffffe00, RZ, 0xc0, !PT ;  /* 0xfffffe0007077812 */ /* 0x000fe200078ec0ff */
[----:B------:R-:W-:Y:S01]  /*0a00*/  USHF.R.S32.HI UR50, URZ, 0x1f, UR46 ;  /* 0x0000001f3f327899 */ /* 0x000fe2000801142e */
[----:B------:R-:W-:Y:S01]  /*0a10*/  LOP3.LUT R2, R4, R2, RZ, 0x3c, !PT ;  /* 0x0000000204027212 */ /* 0x000fe200078e3cff */
[----:B------:R-:W-:Y:S01]  /*0a20*/  USHF.R.S32.HI UR49, URZ, 0x1f, UR41 ;  /* 0x0000001f3f317899 */ /* 0x000fe20008011429 */
[----:B------:R-:W-:Y:S01]  /*0a30*/  SHF.R.S32.HI R4, RZ, 0x2, R17 ;  /* 0x00000002ff047819 */ /* 0x000fe20000011411 */
[--C-:B------:R-:W-:Y:S01]  /*0a40*/  IMAD R8, R13, 0x400, R7.reuse ;  /* 0x000004000d087824 */ /* 0x100fe200078e0207 */
[----:B------:R-:W-:Y:S01]  /*0a50*/  IADD3 R13, R20, 0x80, RZ ;  /* 0x00000080140d7810 */ /* 0x000fe20007ffe0ff */
[----:B------:R-:W-:Y:S01]  /*0a60*/  IMAD R6, R18, 0x400, R7 ;  /* 0x0000040012067824 */ /* 0x000fe200078e0207 */
[----:B------:R-:W-:Y:S01]  /*0a70*/  LOP3.LUT R7, R0, R7, RZ, 0xfc, !PT ;  /* 0x0000000700077212 */ /* 0x000fe200078efcff */
[----:B------:R-:W-:Y:S01]  /*0a80*/  IMAD R12, R18, 0x10, R4 ;  /* 0x00000010120c7824 */ /* 0x000fe200078e0204 */
[----:B------:R-:W-:Y:S01]  /*0a90*/  SEL R0, R5, 0xffffffe0, !P3 ;  /* 0xffffffe005007807 */ /* 0x000fe20005800000 */
[----:B------:R-:W-:Y:S01]  /*0aa0*/  IMAD.SHL.U32 R4, R15, 0x2, RZ ;  /* 0x000000020f047824 */ /* 0x000fe200078e00ff */
[----:B------:R1:W-:Y:S01]  /*0ab0*/  STL [R1+0x6c], R13 ;  /* 0x00006c0d01007387 */ /* 0x0003e20000100800 */
[----:B------:R-:W-:Y:S01]  /*0ac0*/  IMAD.IADD R6, R6, 0x1, R2 ;  /* 0x0000000106067824 */ /* 0x000fe200078e0202 */
[----:B------:R-:W-:Y:S01]  /*0ad0*/  SEL R5, R5, 0xffffffe0, !P5 ;  /* 0xffffffe005057807 */ /* 0x000fe20006800000 */
[----:B------:R-:W-:Y:S01]  /*0ae0*/  IMAD R0, R252, 0x2, R0 ;  /* 0x00000002fc007824 */ /* 0x000fe200078e0200 */
[----:B------:R-:W-:Y:S01]  /*0af0*/  STL [R1+0x70], R12 ;  /* 0x0000700c01007387 */ /* 0x000fe20000100800 */
[----:B------:R-:W-:Y:S01]  /*0b00*/  IMAD.IADD R8, R2, 0x1, R8 ;  /* 0x0000000102087824 */ /* 0x000fe200078e0208 */
[----:B------:R-:W-:Y:S01]  /*0b10*/  SEL R2, R10, 0xffffffc0, !P4 ;  /* 0xffffffc00a027807 */ /* 0x000fe20006000000 */
[----:B------:R-:W-:Y:S01]  /*0b20*/  ULDC.U8 UR30, c[0x0][0x2d8] ;  /* 0x0000b600001e7ab9 */ /* 0x000fe20000000000 */
[----:B------:R2:W-:Y:S02]  /*0b30*/  STL [R1+0x2c], R4 ;  /* 0x00002c0401007387 */ /* 0x0005e40000100800 */
[----:B------:R-:W-:-:S02]  /*0b40*/  LEA R8, R8, 0x12000, 0x1 ;  /* 0x0001200008087811 */ /* 0x000fc400078e08ff */
[----:B------:R-:W-:Y:S01]  /*0b50*/  STL [R1], R0 ;  /* 0x0000000001007387 */ /* 0x000fe20000100800 */
[----:B-1----:R-:W-:-:S04]  /*0b60*/  LEA R13, R11, 0xc000, 0x1 ;  /* 0x0000c0000b0d7811 */ /* 0x002fc800078e08ff */
[C---:B------:R-:W-:Y:S02]  /*0b70*/  IADD3 R11, R13.reuse, 0x40, RZ ;  /* 0x000000400d0b7810 */ /* 0x040fe40007ffe0ff */
[----:B------:R-:W-:Y:S01]  /*0b80*/  @P2 IADD3 R11, R13, -0x40, RZ ;  /* 0xffffffc00d0b2810 */ /* 0x000fe20007ffe0ff */
[C---:B--2---:R-:W-:Y:S02]  /*0b90*/  IMAD.SHL.U32 R4, R252.reuse, 0x2, RZ ;  /* 0x00000002fc047824 */ /* 0x044fe400078e00ff */
[----:B------:R-:W-:-:S03]  /*0ba0*/  IMAD R252, R252, 0x2, R2 ;  /* 0x00000002fcfc7824 */ /* 0x000fc600078e0202 */
[----:B------:R1:W-:Y:S02]  /*0bb0*/  STL [R1+0x4], R4 ;  /* 0x0000040401007387 */ /* 0x0003e40000100800 */
[----:B-1----:R-:W-:Y:S01]  /*0bc0*/  SEL R4, R10, 0xffffffc0, !P6 ;  /* 0xffffffc00a047807 */ /* 0x002fe20007000000 */
[----:B------:R-:W-:Y:S02]  /*0bd0*/  IMAD.IADD R10, R2, 0x1, R0 ;  /* 0x00000001020a7824 */ /* 0x000fe400078e0200 */
[----:B------:R-:W-:Y:S02]  /*0be0*/  IMAD.SHL.U32 R0, R14, 0x2, RZ ;  /* 0x000000020e007824 */ /* 0x000fe400078e00ff */
[C---:B------:R-:W-:Y:S01]  /*0bf0*/  IMAD R2, R3.reuse, 0x2, R2 ;  /* 0x0000000203027824 */ /* 0x040fe200078e0202 */
[----:B------:R1:W-:Y:S01]  /*0c00*/  STL [R1+0x10], R10 ;  /* 0x0000100a01007387 */ /* 0x0003e20000100800 */
[----:B------:R-:W-:Y:S01]  /*0c10*/  IMAD.SHL.U32 R3, R3, 0x2, RZ ;  /* 0x0000000203037824 */ /* 0x000fe200078e00ff */
[----:B------:R-:W-:-:S02]  /*0c20*/  IADD3 R12, R0, 0x20, RZ ;  /* 0x00000020000c7810 */ /* 0x000fc40007ffe0ff */
[----:B------:R2:W-:Y:S01]  /*0c30*/  STL [R1+0x50], R0 ;  /* 0x0000500001007387 */ /* 0x0005e20000100800 */
[----:B------:R-:W-:-:S03]  /*0c40*/  @P1 IADD3 R12, R0, -0x20, RZ ;  /* 0xffffffe0000c1810 */ /* 0x000fc60007ffe0ff */
[----:B------:R-:W-:Y:S01]  /*0c50*/  STL [R1+0x80], R13 ;  /* 0x0000800d01007387 */ /* 0x000fe20000100800 */
[----:B-1----:R-:W-:Y:S02]  /*0c60*/  IMAD.IADD R10, R0, 0x1, R9 ;  /* 0x00000001000a7824 */ /* 0x002fe400078e0209 */
[----:B--2---:R-:W-:-:S03]  /*0c70*/  IMAD.SHL.U32 R0, R7, 0x2, RZ ;  /* 0x0000000207007824 */ /* 0x004fc600078e00ff */
[----:B------:R1:W-:Y:S02]  /*0c80*/  STL [R1+0x5c], R10 ;  /* 0x00005c0a01007387 */ /* 0x0003e40000100800 */
[----:B-1----:R-:W-:Y:S02]  /*0c90*/  IMAD.SHL.U32 R10, R6, 0x2, RZ ;  /* 0x00000002060a7824 */ /* 0x002fe400078e00ff */
[----:B------:R-:W-:Y:S02]  /*0ca0*/  IMAD.IADD R6, R9, 0x1, R12 ;  /* 0x0000000109067824 */ /* 0x000fe400078e020c */
[C---:B------:R-:W-:Y:S01]  /*0cb0*/  IMAD.IADD R7, R10.reuse, 0x1, R5 ;  /* 0x000000010a077824 */ /* 0x040fe200078e0205 */
[----:B------:R-:W-:Y:S01]  /*0cc0*/  STL [R1+0x8], R10 ;  /* 0x0000080a01007387 */ /* 0x000fe20000100800 */
[----:B------:R-:W-:-:S03]  /*0cd0*/  IMAD.IADD R9, R10, 0x1, R4 ;  /* 0x000000010a097824 */ /* 0x000fc600078e0204 */
[----:B------:R-:W-:Y:S04]  /*0ce0*/  STL [R1+0x54], R12 ;  /* 0x0000540c01007387 */ /* 0x000fe80000100800 */
[----:B------:R-:W-:Y:S04]  /*0cf0*/  STL [R1+0x1c], R8 ;  /* 0x00001c0801007387 */ /* 0x000fe80000100800 */
[----:B------:R-:W-:Y:S04]  /*0d00*/  STL [R1+0x84], R11 ;  /* 0x0000840b01007387 */ /* 0x000fe80000100800 */
[----:B------:R1:W-:Y:S04]  /*0d10*/  STL [R1+0x58], R6 ;  /* 0x0000580601007387 */ /* 0x0003e80000100800 */
[----:B------:R2:W-:Y:S04]  /*0d20*/  STL [R1+0xc], R7 ;  /* 0x00000c0701007387 */ /* 0x0005e80000100800 */
[----:B------:R3:W-:Y:S01]  /*0d30*/  STL [R1+0x18], R9 ;  /* 0x0000180901007387 */ /* 0x0007e20000100800 */
[----:B-1----:R-:W-:-:S02]  /*0d40*/  IMAD.IADD R6, R4, 0x1, R8 ;  /* 0x0000000104067824 */ /* 0x002fc400078e0208 */
[----:B------:R-:W-:Y:S02]  /*0d50*/  IMAD.IADD R8, R5, 0x1, R8 ;  /* 0x0000000105087824 */ /* 0x000fe400078e0208 */
[----:B--2---:R-:W-:Y:S02]  /*0d60*/  IMAD.IADD R7, R7, 0x1, R4 ;  /* 0x0000000107077824 */ /* 0x004fe400078e0204 */
[----:B------:R-:W-:Y:S01]  /*0d70*/  IMAD.IADD R4, R5, 0x1, R6 ;  /* 0x0000000105047824 */ /* 0x000fe200078e0206 */
[----:B------:R3:W-:Y:S04]  /*0d80*/  STL [R1+0x28], R8 ;  /* 0x0000280801007387 */ /* 0x0007e80000100800 */
[----:B------:R3:W-:Y:S04]  /*0d90*/  STL [R1+0x20], R6 ;  /* 0x0000200601007387 */ /* 0x0007e80000100800 */
[----:B------:R3:W-:Y:S04]  /*0da0*/  STL [R1+0x14], R7 ;  /* 0x0000140701007387 */ /* 0x0007e80000100800 */
[----:B------:R3:W-:Y:S02]  /*0db0*/  STL [R1+0x24], R4 ;  /* 0x0000240401007387 */ /* 0x0007e40000100800 */
.L_x_557:
[----:B------:R-:W-:Y:S02]  /*0dc0*/  ULDC.64 UR6, c[0x0][0x240] ;  /* 0x0000900000067ab9 */ /* 0x000fe40000000a00 */
[----:B------:R-:W-:-:S02]  /*0dd0*/  UISETP.NE.U32.AND UP6, UPT, URZ, UR6, UPT ;  /* 0x000000063f00728c */ /* 0x000fc4000bfc5070 */
[----:B------:R-:W-:Y:S02]  /*0de0*/  USHF.L.U32 UR13, UR33, 0x2, URZ ;  /* 0x00000002210d7899 */ /* 0x000fe4000800063f */
[----:B------:R-:W-:Y:S02]  /*0df0*/  USHF.R.S32.HI UR39, URZ, 0x1f, UR33 ;  /* 0x0000001f3f277899 */ /* 0x000fe40008011421 */
[----:B------:R-:W-:Y:S02]  /*0e00*/  UISETP.NE.AND.EX UP6, UPT, URZ, UR7, UPT, UP6 ;  /* 0x000000073f00728c */ /* 0x000fe4000bfc5360 */
[----:B------:R-:W-:Y:S02]  /*0e10*/  ULDC.64 UR10, c[0x0][0x250] ;  /* 0x00009400000a7ab9 */ /* 0x000fe40000000a00 */
[----:B------:R-:W-:Y:S02]  /*0e20*/  UISETP.NE.U32.AND UP4, UPT, URZ, UR10, UPT ;  /* 0x0000000a3f00728c */ /* 0x000fe4000bf85070 */
[----:B------:R-:W-:Y:S01]  /*0e30*/  USHF.L.U64.HI UR12, UR33, 0x2, UR39 ;  /* 0x00000002210c7899 */ /* 0x000fe20008010227 */
[----:B------:R-:W-:Y:S01]  /*0e40*/  PLOP3.LUT P2, PT, PT, PT, UP6, 0x80, 0x0 ;  /* 0x000000000000781c */ /* 0x000fe20003f4f068 */
[----:B------:R-:W-:-:S02]  /*0e50*/  UIADD3 UR6, UP0, UR13, UR6, URZ ;  /* 0x000000060d067290 */ /* 0x000fc4000ff1e03f */
[----:B------:R-:W-:Y:S02]  /*0e60*/  UISETP.NE.AND.EX UP4, UPT, URZ, UR11, UPT, UP4 ;  /* 0x0000000b3f00728c */ /* 0x000fe4000bf85340 */
[----:B------:R-:W-:Y:S02]  /*0e70*/  UIADD3.X UR7, UR12, UR7, URZ, UP0, !UPT ;  /* 0x000000070c077290 */ /* 0x000fe400087fe43f */
[----:B-1-3--:R-:W-:Y:S01]  /*0e80*/  IMAD.U32 R4, RZ, RZ, UR6 ;  /* 0x00000006ff047e24 */ /* 0x00afe2000f8e00ff */
[----:B------:R-:W-:Y:S01]  /*0e90*/  ULDC.U8 UR14, c[0x0][0x312] ;  /* 0x0000c480000e7ab9 */ /* 0x000fe20000000000 */
[----:B------:R-:W-:Y:S01]  /*0ea0*/  PLOP3.LUT P0, PT, PT, PT, UP4, 0x80, 0x0 ;  /* 0x000000000000781c */ /* 0x000fe20003f0f048 */
[----:B------:R-:W-:Y:S01]  /*0eb0*/  ULDC.64 UR8, c[0x0][0x248] ;  /* 0x0000920000087ab9 */ /* 0x000fe20000000a00 */
[----:B------:R-:W-:Y:S01]  /*0ec0*/  IMAD.U32 R5, RZ, RZ, UR7 ;  /* 0x00000007ff057e24 */ /* 0x000fe2000f8e00ff */
[----:B------:R-:W-:Y:S02]  /*0ed0*/  UISETP.NE.AND UP5, UPT, UR14, URZ, UPT ;  /* 0x0000003f0e00728c */ /* 0x000fe4000bfa5270 */
[----:B------:R-:W-:-:S02]  /*0ee0*/  @UP4 UIADD3 UR6, UP0, UR13, UR10, URZ ;  /* 0x0000000a0d064290 */ /* 0x000fc4000ff1e03f */
[----:B--2---:R1:W2:Y:S01]  /*0ef0*/  @P2 LDG.E R9, [R4.64] ;  /* 0x0000000404092981 */ /* 0x0042a2000c1e1900 */
        /* <DEDUP_REMOVED lines=33> */
.L_x_513:
        /* <DEDUP_REMOVED lines=23> */
[----:B------:R-:W-:Y:S02]  /*1280*/  UISETP.NE.AND UP1, UPT, UR14, -0x1, UPT ;  /* 0xffffffff0e00788c */ /* 0x000fe4000bf25270 */
[----:B------:R-:W-:Y:S01]  /*1290*/  ULDC.64 UR12, c[0x0][0x178] ;  /* 0x00005e00000c7ab9 */ /* 0x000fe20000000a00 */
[----:B------:R-:W-:Y:S01]  /*12a0*/  PLOP3.LUT P0, PT, PT, PT, UP0, 0x80, 0x0 ;  /* 0x000000000000781c */ /* 0x000fe20003f0f008 */
[----:B------:R-:W-:Y:S02]  /*12b0*/  UIMAD UR15, UR39, UR12, URZ ;  /* 0x0000000c270f72a4 */ /* 0x000fe4000f8e023f */
[----:B------:R-:W-:-:S02]  /*12c0*/  ULDC.64 UR10, c[0x0][0x190] ;  /* 0x00006400000a7ab9 */ /* 0x000fc40000000a00 */
[----:B------:R-:W-:Y:S02]  /*12d0*/  USHF.R.S32.HI UR16, URZ, 0x1f, UR7 ;  /* 0x0000001f3f107899 */ /* 0x000fe40008011407 */
[----:B------:R-:W-:Y:S02]  /*12e0*/  UIMAD.WIDE.U32 UR8, UR14, UR10, URZ ;  /* 0x0000000a0e0872a5 */ /* 0x000fe4000f8e003f */
[----:B------:R-:W-:Y:S02]  /*12f0*/  UIMAD UR18, UR14, UR11, URZ ;  /* 0x0000000b0e1272a4 */ /* 0x000fe4000f8e023f */
[----:B------:R-:W-:Y:S02]  /*1300*/  UIMAD.WIDE.U32 UR10, UR33, UR12, URZ ;  /* 0x0000000c210a72a5 */ /* 0x000fe4000f8e003f */
[----:B------:R-:W-:Y:S02]  /*1310*/  UIMAD UR13, UR33, UR13, UR15 ;  /* 0x0000000d210d72a4 */ /* 0x000fe4000f8e020f */
[----:B------:R-:W-:-:S02]  /*1320*/  ULEA.HI UR34, UR16, UR7, URZ, 0x6 ;  /* 0x0000000710227291 */ /* 0x000fc4000f8f303f */
[----:B------:R-:W-:Y:S02]  /*1330*/  @UP0 UIADD3 UR7, UR29, UR31, URZ ;  /* 0x0000001f1d070290 */ /* 0x000fe4000fffe03f */
[----:B------:R-:W-:Y:S02]  /*1340*/  ULDC.64 UR16, c[0x0][0x198] ;  /* 0x0000660000107ab9 */ /* 0x000fe40000000a00 */
[----:B------:R-:W-:Y:S02]  /*1350*/  UIADD3 UR35, UR11, UR13, URZ ;  /* 0x0000000d0b237290 */ /* 0x000fe4000fffe03f */
[----:B------:R-:W-:Y:S02]  /*1360*/  USEL UR40, UR10, UR8, !UP1 ;  /* 0x000000080a287287 */ /* 0x000fe4000c800000 */
[----:B------:R-:W-:Y:S02]  /*1370*/  @UP1 UIADD3 UR35, UR9, UR18, URZ ;  /* 0x0000001209231290 */ /* 0x000fe4000fffe03f */
[----:B------:R-:W-:-:S02]  /*1380*/  ULOP3.LUT UR10, UR34, 0xffffffc0, URZ, 0xc0, !UPT ;  /* 0xffffffc0220a7892 */ /* 0x000fc4000f8ec03f */
[----:B------:R-:W-:Y:S02]  /*1390*/  @UP0 UIMAD.WIDE.U32 UR8, UR7, UR16, URZ ;  /* 0x00000010070802a5 */ /* 0x000fe4000f8e003f */
[----:B------:R-:W-:Y:S02]  /*13a0*/  UIADD3 UR18, UR10, -0x40, URZ ;  /* 0xffffffc00a127890 */ /* 0x000fe4000fffe03f */
[----:B------:R-:W-:Y:S02]  /*13b0*/  @UP0 UIMAD UR25, UR7, UR17, UR9 ;  /* 0x00000011071902a4 */ /* 0x000fe4000f8e0209 */
[----:B------:R-:W-:Y:S02]  /*13c0*/  USHF.R.S32.HI UR26, URZ, 0x1f, UR18 ;  /* 0x0000001f3f1a7899 */ /* 0x000fe40008011412 */
[----:B------:R-:W-:Y:S01]  /*13d0*/  @UP0 UMOV UR23, UR8 ;  /* 0x0000000800170c82 */ /* 0x000fe20008000000 */
[----:B------:R-:W-:Y:S05]  /*13e0*/  @P0 BRA `(.L_x_515) ;  /* 0x000000c000000947 */ /* 0x000fea0003800000 */
[----:B------:R-:W-:Y:S02]  /*13f0*/  USHF.R.S32.HI UR7, URZ, 0x1f, UR29 ;  /* 0x0000001f3f077899 */ /* 0x000fe4000801141d */
[----:B------:R-:W-:-:S02]  /*1400*/  ULDC.64 UR10, c[0x0][0x198] ;  /* 0x00006600000a7ab9 */ /* 0x000fc40000000a00 */
        /* <DEDUP_REMOVED lines=10> */
.L_x_515:
        /* <DEDUP_REMOVED lines=18> */
.L_x_516:
        /* <DEDUP_REMOVED lines=72> */
.L_x_517:
[----:B------:R-:W-:Y:S02]  /*1a50*/  UMOV UR11, UR52 ;  /* 0x00000034000b7c82 */ /* 0x000fe40008000000 */
.L_x_518:
[----:B------:R-:W2:Y:S04]  /*1a60*/  LDL.64 R4, [R1+0x48] ;  /* 0x0000480001047983 */ /* 0x000ea80000100a00 */
[----:B------:R1:W3:Y:S01]  /*1a70*/  LDL.64 R28, [R1+0x48] ;  /* 0x00004800011c7983 */ /* 0x0002e20000100a00 */
[----:B------:R-:W-:Y:S01]  /*1a80*/  UIADD3 UR8, UP5, UP4, UR8, UR46, UR48 ;  /* 0x0000002e08087290 */ /* 0x000fe2000fcbe030 */
[----:B------:R-:W-:Y:S01]  /*1a90*/  BSSY B1, `(.L_x_514) ;  /* 0x0000813000017945 */ /* 0x000fe20003800000 */
[----:B------:R-:W-:Y:S01]  /*1aa0*/  USHF.R.S32.HI UR14, URZ, 0x1f, UR38 ;  /* 0x0000001f3f0e7899 */ /* 0x000fe20008011426 */
        /* <DEDUP_REMOVED lines=9> */
[----:B------:R-:W-:-:S03]  /*1b40*/  UIMAD UR12, UR38, UR9, UR7 ;  /* 0x00000009260c72a4 */ /* 0x000fc6000f8e0207 */
[----:B------:R-:W-:Y:S02]  /*1b50*/  ULDC.64 UR8, c[0x0][0x378] ;  /* 0x0000de0000087ab9 */ /* 0x000fe40000000a00 */
[----:B------:R-:W-:-:S03]  /*1b60*/  UIMAD UR7, UR14, UR8, URZ ;  /* 0x000000080e0772a4 */ /* 0x000fc6000f8e023f */
[----:B------:R-:W-:Y:S02]  /*1b70*/  UMOV UR14, 0x4 ;  /* 0x00000004000e7882 */ /* 0x000fe40000000000 */
[----:B------:R-:W-:Y:S01]  /*1b80*/  UIMAD UR10, UR38, UR9, UR7 ;  /* 0x00000009260a72a4 */ /* 0x000fe2000f8e0207 */
[----:B----4-:R-:W-:Y:S02]  /*1b90*/  SHF.R.S32.HI R30, RZ, 0x1f, R30 ;  /* 0x0000001fff1e7819 */ /* 0x010fe4000001141e */
[----:B------:R-:W-:Y:S02]  /*1ba0*/  ULDC.64 UR8, c[0x0][0x370] ;  /* 0x0000dc0000087ab9 */ /* 0x000fe40000000a00 */
[----:B-----5:R-:W-:Y:S01]  /*1bb0*/  LEA.HI R30, R30, R31, RZ, 0x3 ;  /* 0x0000001f1e1e7211 */ /* 0x020fe200078f18ff */
[----:B------:R-:W-:Y:S02]  /*1bc0*/  UIMAD UR7, UR26, UR8, URZ ;  /* 0x000000081a0772a4 */ /* 0x000fe4000f8e023f */
[----:B------:R-:W-:Y:S01]  /*1bd0*/  UIADD3 UR8, UR18, UR11, URZ ;  /* 0x0000000b12087290 */ /* 0x000fe2000fffe03f */
[----:B------:R-:W-:Y:S01]  /*1be0*/  SHF.R.S32.HI R30, RZ, 0x3, R30 ;  /* 0x00000003ff1e7819 */ /* 0x000fe2000001141e */
[----:B------:R-:W-:Y:S01]  /*1bf0*/  UIMAD UR7, UR18, UR9, UR7 ;  /* 0x00000009120772a4 */ /* 0x000fe2000f8e0207 */
[----:B-1----:R-:W-:-:S02]  /*1c00*/  SHF.R.S32.HI R26, RZ, 0x1f, R25 ;  /* 0x0000001fff1a7819 */ /* 0x002fc40000011419 */
[----:B------:R-:W-:Y:S02]  /*1c10*/  SHF.R.S32.HI R24, RZ, 0x1f, R30 ;  /* 0x0000001fff187819 */ /* 0x000fe4000001141e */
[----:B------:R-:W-:Y:S02]  /*1c20*/  LEA.HI R10, R26, R25, RZ, 0x5 ;  /* 0x000000191a0a7211 */ /* 0x000fe400078f28ff */
        /* <DEDUP_REMOVED lines=11> */
[----:B------:R-:W-:Y:S02]  /*1ce0*/  IADD3.X R9, R7, UR35, R5, P1, !PT ;  /* 0x0000002307097c10 */ /* 0x000fe40008ffe405 */
[----:B------:R-:W-:-:S05]  /*1cf0*/  IADD3.X R5, R29, UR24, RZ, P0, !PT ;  /* 0x000000181d057c10 */ /* 0x000fca00087fe4ff */
[----:B------:R-:W-:Y:S01]  /*1d00*/  IMAD.WIDE.U32 R4, R6, c[0x0][0x370], R4 ;  /* 0x0000dc0006047a25 */ /* 0x000fe200078e0004 */
[----:B------:R-:W-:Y:S02]  /*1d10*/  LOP3.LUT R6, R10, 0xffffffe0, RZ, 0xc0, !PT ;  /* 0xffffffe00a067812 */ /* 0x000fe400078ec0ff */
[----:B------:R-:W-:Y:S02]  /*1d20*/  SHF.R.S32.HI R10, RZ, 0x5, R10 ;  /* 0x00000005ff0a7819 */ /* 0x000fe4000001140a */
[----:B------:R-:W-:Y:S01]  /*1d30*/  IADD3 R5, R5, UR7, RZ ;  /* 0x0000000705057c10 */ /* 0x000fe2000fffe0ff */
[----:B------:R-:W-:Y:S01]  /*1d40*/  IMAD.IADD R22, R25, 0x1, -R6 ;  /* 0x0000000119167824 */ /* 0x000fe200078e0a06 */
[----:B------:R-:W-:Y:S01]  /*1d50*/  UIADD3 UR7, UR18, UR15, URZ ;  /* 0x0000000f12077290 */ /* 0x000fe2000fffe03f */
[----:B------:R-:W-:Y:S02]  /*1d60*/  IMAD.U32 R6, RZ, RZ, UR38 ;  /* 0x00000026ff067e24 */ /* 0x000fe4000f8e00ff */
[----:B------:R-:W-:-:S02]  /*1d70*/  IMAD R10, R10, UR47, R22 ;  /* 0x0000002f0a0a7c24 */ /* 0x000fc4000f8e0216 */
[----:B------:R-:W-:-:S03]  /*1d80*/  IMAD.WIDE.U32 R4, R6, c[0x0][0x378], R4 ;  /* 0x0000de0006047a25 */ /* 0x000fc600078e0004 */
[C---:B------:R-:W-:Y:S01]  /*1d90*/  IADD3 R11, P0, R10.reuse, UR17, RZ ;  /* 0x000000110a0b7c10 */ /* 0x040fe2000ff1e0ff */
[----:B------:R-:W-:Y:S01]  /*1da0*/  IMAD.MOV.U32 R6, RZ, RZ, R4 ;  /* 0x000000ffff067224 */ /* 0x000fe200078e0004 */
[----:B------:R-:W-:Y:S01]  /*1db0*/  IADD3 R7, R5, UR10, RZ ;  /* 0x0000000a05077c10 */ /* 0x000fe2000fffe0ff */
[----:B------:R-:W-:Y:S01]  /*1dc0*/  IMAD.U32 R5, RZ, RZ, UR38 ;  /* 0x00000026ff057e24 */ /* 0x000fe2000f8e00ff */
[----:B------:R-:W-:Y:S01]  /*1dd0*/  LEA.HI.X.SX32 R10, R10, UR13, 0x1, P0 ;  /* 0x0000000d0a0a7c11 */ /* 0x000fe200080f0eff */
[----:B------:R-:W-:Y:S01]  /*1de0*/  IMAD R4, R24, c[0x0][0x370], RZ ;  /* 0x0000dc0018047a24 */ /* 0x000fe200078e02ff */
[----:B------:R-:W-:Y:S01]  /*1df0*/  LEA R16, P0, R11, c[0x0][0x350], 0x2 ;  /* 0x0000d4000b107a11 */ /* 0x000fe200078010ff */
[----:B------:R-:W-:Y:S01]  /*1e00*/  IMAD.WIDE.U32 R8, R5, c[0x0][0x1a8], R8 ;  /* 0x00006a0005087a25 */ /* 0x000fe200078e0008 */
[----:B------:R-:W-:Y:S02]  /*1e10*/  ULDC.64 UR10, c[0x0][0x3c8] ;  /* 0x0000f200000a7ab9 */ /* 0x000fe40000000a00 */
[----:B------:R-:W-:Y:S01]  /*1e20*/  LEA.HI.X R17, R11, c[0x0][0x354], R10, 0x2, P0 ;  /* 0x0000d5000b117a11 */ /* 0x000fe200000f140a */
[C---:B------:R-:W-:Y:S01]  /*1e30*/  IMAD R4, R30.reuse, c[0x0][0x374], R4 ;  /* 0x0000dd001e047a24 */ /* 0x040fe200078e0204 */
[----:B------:R-:W-:Y:S01]  /*1e40*/  PLOP3.LUT P0, PT, PT, PT, UP0, 0x80, 0x0 ;  /* 0x000000000000781c */ /* 0x000fe20003f0f008 */
[----:B------:R-:W-:Y:S01]  /*1e50*/  IMAD.WIDE.U32 R6, R30, c[0x0][0x370], R6 ;  /* 0x0000dc001e067a25 */ /* 0x000fe200078e0006 */
[----:B------:R-:W-:Y:S01]  /*1e60*/  UIMAD.WIDE UR8, UR8, UR14, UR10 ;  /* 0x0000000e080872a5 */ /* 0x000fe2000f8e020a */
[----:B------:R-:W-:Y:S01]  /*1e70*/  IADD3 R20, R9, UR12, RZ ;  /* 0x0000000c09147c10 */ /* 0x000fe2000fffe0ff */
[----:B------:R-:W-:Y:S01]  /*1e80*/  ULEA.HI.SX32 UR17, UR34, 0xffffffff, 0x1a ;  /* 0xffffffff22117891 */ /* 0x000fe2000f8fd23f */
[----:B------:R-:W-:Y:S01]  /*1e90*/  IMAD.IADD R19, R7, 0x1, R4 ;  /* 0x0000000107137824 */ /* 0x000fe200078e0204 */
[----:B------:R-:W-:Y:S01]  /*1ea0*/  ULDC.64 UR10, c[0x0][0x200] ;  /* 0x00008000000a7ab9 */ /* 0x000fe20000000a00 */
[----:B------:R-:W-:Y:S01]  /*1eb0*/  LEA R14, P2, R8, c[0x0][0x160], 0x1 ;  /* 0x00005800080e7a11 */ /* 0x000fe200078408ff */
[----:B------:R-:W-:Y:S01]  /*1ec0*/  UIMAD.WIDE UR14, UR7, UR14, UR10 ;  /* 0x0000000e070e72a5 */ /* 0x000fe2000f8e020a */
[----:B------:R-:W-:-:S02]  /*1ed0*/  LEA R12, P1, R6, c[0x0][0x330], 0x1 ;  /* 0x0000cc00060c7a11 */ /* 0x000fc400078208ff */
[----:B------:R-:W-:Y:S02]  /*1ee0*/  LEA.HI.X R15, R8, c[0x0][0x164], R20, 0x1, P2 ;  /* 0x00005900080f7a11 */ /* 0x000fe400010f0c14 */
[----:B------:R-:W-:Y:S01]  /*1ef0*/  LEA.HI.X R13, R6, c[0x0][0x334], R19, 0x1, P1 ;  /* 0x0000cd00060d7a11 */ /* 0x000fe200008f0c13 */
        /* <DEDUP_REMOVED lines=17> */
[----:B------:R-:W-:Y:S01]  /*2010*/  MOV R11, UR7 ;  /* 0x00000007000b7c02 */ /* 0x000fe20008000f00 */
[----:B------:R3:W-:Y:S01]  /*2020*/  STL.64 [R1+0x40], R32 ;  /* 0x0000402001007387 */ /* 0x0007e20000100a00 */
[----:B------:R-:W-:Y:S01]  /*2030*/  UMOV UR10, UR9 ;  /* 0x00000009000a7c82 */ /* 0x000fe20008000000 */
[----:B------:R-:W-:Y:S01]  /*2040*/  BSSY B0, `(.L_x_520) ;  /* 0x0000030000007945 */ /* 0x000fe20003800000 */
[----:B------:R-:W-:Y:S01]  /*2050*/  IADD3 R10, P0, R4, UR27, RZ ;  /* 0x0000001b040a7c10 */ /* 0x000fe2000ff1e0ff */
[----:B------:R3:W-:Y:S01]  /*2060*/  STL.64 [R1+0x38], R34 ;  /* 0x0000382201007387 */ /* 0x0007e20000100a00 */
[----:B------:R-:W-:Y:S01]  /*2070*/  IMAD R4, R23, c[0x0][0x1b8], RZ ;  /* 0x00006e0017047a24 */ /* 0x000fe200078e02ff */
[----:B------:R-:W-:Y:S01]  /*2080*/  UMOV UR8, UR14 ;  /* 0x0000000e00087c82 */ /* 0x000fe20008000000 */
[----:B------:R-:W-:Y:S01]  /*2090*/  IADD3.X R11, R5, UR32, R11, P0, !PT ;  /* 0x00000020050b7c10 */ /* 0x000fe200087fe40b */
[----:B------:R-:W-:Y:S01]  /*20a0*/  UMOV UR9, UR15 ;  /* 0x0000000f00097c82 */ /* 0x000fe20008000000 */
[----:B------:R-:W-:Y:S01]  /*20b0*/  IMAD R4, R18, c[0x0][0x1bc], R4 ;  /* 0x00006f0012047a24 */ /* 0x000fe200078e0204 */
[----:B------:R-:W-:-:S02]  /*20c0*/  UMOV UR7, UR17 ;  /* 0x0000001100077c82 */ /* 0x000fc40008000000 */
        /* <DEDUP_REMOVED lines=39> */
.L_x_521:
[----:B------:R-:W-:Y:S05]  /*2340*/  BSYNC B0 ;  /* 0x0000000000007941 */ /* 0x000fea0003800000 */
.L_x_520:
        /* <DEDUP_REMOVED lines=42> */
.L_x_523:
[----:B------:R-:W-:Y:S05]  /*25f0*/  BSYNC B0 ;  /* 0x0000000000007941 */ /* 0x000fea0003800000 */
.L_x_522:
        /* <DEDUP_REMOVED lines=29> */
.L_x_525:
[----:B------:R-:W-:Y:S05]  /*27d0*/  BSYNC B0 ;  /* 0x0000000000007941 */ /* 0x000fea0003800000 */
.L_x_524:
        /* <DEDUP_REMOVED lines=40> */
.L_x_527:
[----:B------:R-:W-:Y:S05]  /*2a60*/  BSYNC B0 ;  /* 0x0000000000007941 */ /* 0x000fea0003800000 */
.L_x_526:
        /* <DEDUP_REMOVED lines=26> */
.L_x_529:
[----:B------:R-:W-:Y:S05]  /*2c10*/  BSYNC B0 ;  /* 0x0000000000007941 */ /* 0x000fea0003800000 */
.L_x_528:
        /* <DEDUP_REMOVED lines=38> */
.L_x_531:
[----:B------:R-:W-:Y:S05]  /*2e80*/  BSYNC B0 ;  /* 0x0000000000007941 */ /* 0x000fea0003800000 */
.L_x_530:
[----:B------:R-:W5:Y:S01]  /*2e90*/  LDL R5, [R1+0x70] ;  /* 0x0000700001057983 */ /* 0x000f620000100800 */
[----:B-1----:R-:W-:Y:S01]  /*2ea0*/  IMAD.MOV.U32 R6, RZ, RZ, 0x7f800000 ;  /* 0x7f800000ff067424 */ /* 0x002fe200078e00ff */
[----:B------:R-:W-:Y:S02]  /*2eb0*/  MOV R7, 0x7f800000 ;  /* 0x7f80000000077802 */ /* 0x000fe40000000f00 */
[C---:B-----5:R-:W-:Y:S02]  /*2ec0*/  IADD3 R4, R5.reuse, 0x8, RZ ;  /* 0x0000000805047810 */ /* 0x060fe40007ffe0ff */
[----:B------:R-:W-:Y:S02]  /*2ed0*/  ISETP.GE.AND P1, PT, R5, UR12, PT ;  /* 0x0000000c05007c0c */ /* 0x000fe4000bf26270 */
[----:B------:R-:W-:Y:S01]  /*2ee0*/  ISETP.GE.AND P0, PT, R4, UR12, PT ;  /* 0x0000000c04007c0c */ /* 0x000fe2000bf06270 */
[----:B------:R-:W-:Y:S01]  /*2ef0*/  ULDC.64 UR12, c[0x0][0x198] ;  /* 0x00006600000c7ab9 */ /* 0x000fe20000000a00 */
[----:B------:R-:W-:-:S05]  /*2f00*/  MOV R4, 0x4 ;  /* 0x0000000400047802 */ /* 0x000fca0000000f00 */
[----:B------:R-:W-:-:S05]  /*2f10*/  IMAD.WIDE R4, R5, R4, UR8 ;  /* 0x0000000805047e25 */ /* 0x000fca000f8e0204 */
        /* <DEDUP_REMOVED lines=11> */
[----:B-1----:R-:W-:Y:S02]  /*2fd0*/  IADD3 R6, P0, R4, UR23, RZ ;  /* 0x0000001704067c10 */ /* 0x002fe4000ff1e0ff */
[----:B------:R-:W-:-:S04]  /*2fe0*/  MOV R4, UR12 ;  /* 0x0000000c00047c02 */ /* 0x000fc80008000f00 */
        /* <DEDUP_REMOVED lines=39> */
.L_x_533:
[----:B------:R-:W-:Y:S05]  /*3260*/  BSYNC B0 ;  /* 0x0000000000007941 */ /* 0x000fea0003800000 */
.L_x_532:
        /* <DEDUP_REMOVED lines=39> */
.L_x_535:
[----:B------:R-:W-:Y:S05]  /*34e0*/  BSYNC B0 ;  /* 0x0000000000007941 */ /* 0x000fea0003800000 */
.L_x_534:
[----:B------:R-:W0:Y:S01]  /*34f0*/  LDGDEPBAR ;  /* 0x00000000000079af */ /* 0x000e220000000000 */
[----:B-1----:R-:W-:Y:S02]  /*3500*/  IMAD.MOV.U32 R8, RZ, RZ, c[0x0][0x308] ;  /* 0x0000c200ff087624 */ /* 0x002fe400078e00ff */
[----:B------:R-:W-:Y:S01]  /*3510*/  IMAD.MOV.U32 R9, RZ, RZ, c[0x0][0x30c] ;  /* 0x0000c300ff097624 */ /* 0x000fe200078e00ff */
[----:B------:R-:W-:-:S04]  /*3520*/  DEPBAR.LE SB0, 0x1 ;  /* 0x000080400000791a */ /* 0x000fc80000000000 */
[----:B------:R-:W-:Y:S06]  /*3530*/  BAR.SYNC.DEFER_BLOCKING 0x0 ;  /* 0x0000000000007b1d */ /* 0x000fec0000010000 */
[----:B------:R1:W5:Y:S01]  /*3540*/  LDG.E.64 R4, [R8.64+0x8] ;  /* 0x0000080408047981 */ /* 0x000362000c1e1b00 */
[----:B------:R-:W-:Y:S01]  /*3550*/  LEA.HI R6, R26, R25, RZ, 0x3 ;  /* 0x000000191a067211 */ /* 0x000fe200078f18ff */
[----:B------:R-:W-:Y:S01]  /*3560*/  IMAD.MOV.U32 R240, RZ, RZ, 0x20 ;  /* 0x00000020fff07424 */ /* 0x000fe200078e00ff */
[----:B------:R-:W-:Y:S01]  /*3570*/  SHF.R.S32.HI R7, RZ, 0x1f, R22 ;  /* 0x0000001fff077819 */ /* 0x000fe20000011416 */
[----:B------:R-:W2:Y:S04]  /*3580*/  LDSM.16.M88.4 R164, [R252+0x12000] ;  /* 0x01200000fca4783b */ /* 0x000ea80000000200 */
[----:B------:R-:W3:Y:S04]  /*3590*/  LDSM.16.M88.4 R168, [R252+0x12800] ;  /* 0x01280000fca8783b */ /* 0x000ee80000000200 */
[----:B------:R-:W4:Y:S04]  /*35a0*/  LDSM.16.M88.4 R196, [R252+0x14000] ;  /* 0x01400000fcc4783b */ /* 0x000f280000000200 */
[----:B------:R-:W2:Y:S04]  /*35b0*/  LDSM.16.M88.4 R200, [R252+0x14800] ;  /* 0x01480000fcc8783b */ /* 0x000ea80000000200 */
[----:B------:R-:W2:Y:S04]  /*35c0*/  LDSM.16.M88.4 R228, [R252+0x16000] ;  /* 0x01600000fce4783b */ /* 0x000ea80000000200 */
[----:B------:R-:W2:Y:S04]  /*35d0*/  LDSM.16.M88.4 R232, [R252+0x16800] ;  /* 0x01680000fce8783b */ /* 0x000ea80000000200 */
[----:B-1----:R-:W2:Y:S01]  /*35e0*/  LDG.E.64 R8, [R8.64] ;  /* 0x0000000408087981 */ /* 0x002ea2000c1e1b00 */
[----:B------:R-:W-:-:S05]  /*35f0*/  LOP3.LUT R6, R6, 0xfffffff8, RZ, 0xc0, !PT ;  /* 0xfffffff806067812 */ /* 0x000fca00078ec0ff */
[----:B------:R-:W-:-:S05]  /*3600*/  IMAD.IADD R6, R25, 0x1, -R6 ;  /* 0x0000000119067824 */ /* 0x000fca00078e0a06 */
[----:B------:R-:W-:Y:S02]  /*3610*/  LOP3.LUT P0, RZ, R6, 0x2, RZ, 0xc0, !PT ;  /* 0x0000000206ff7812 */ /* 0x000fe4000780c0ff */
[----:B------:R-:W3:Y:S01]  /*3620*/  LDL R6, [R1] ;  /* 0x0000000001067983 */ /* 0x000ee20000100800 */
[----:B------:R-:W-:Y:S01]  /*3630*/  USHF.L.U32 UR12, UR28, 0x6, URZ ;  /* 0x000000061c0c7899 */ /* 0x000fe2000800063f */
        /* <DEDUP_REMOVED lines=42> */
[----:B---3--:R-:W-:Y:S01]  /*38e0*/  CS2R R34, SRZ ;  /* 0x0000000000227805 */ /* 0x008fe2000001ff00 */
[----:B------:R-:W-:Y:S01]  /*38f0*/  CS2R R32, SRZ ;  /* 0x0000000000207805 */ /* 0x000fe2000001ff00 */
[----:B------:R-:W-:Y:S01]  /*3900*/  CS2R R20, SRZ ;  /* 0x0000000000147805 */ /* 0x000fe2000001ff00 */
[----:B-----5:R-:W-:Y:S01]  /*3910*/  IADD3 R4, P2, P1, R4, UR41, R22 ;  /* 0x0000002904047c10 */ /* 0x020fe2000f95e016 */
[----:B--2---:R1:W2:Y:S01]  /*3920*/  R2UR UR14, R9 ;  /* 0x00000000090e73c2 */ /* 0x0042a200000e0000 */
[----:B------:R-:W-:-:S02]  /*3930*/  SEL R240, R240, 0xffffffe0, !P0 ;  /* 0xffffffe0f0f07807 */ /* 0x000fc40004000000 */
[----:B------:R-:W-:Y:S01]  /*3940*/  IADD3.X R5, R5, UR49, R7, P2, P1 ;  /* 0x0000003105057c10 */ /* 0x000fe200097e2407 */
[----:B------:R-:W3:Y:S04]  /*3950*/  LDSM.16.M88.4 R156, [R6+0x12000] ;  /* 0x01200000069c783b */ /* 0x000ee80000000200 */
[----:B------:R-:W2:Y:S04]  /*3960*/  LDSM.16.M88.4 R160, [R6+0x12800] ;  /* 0x0128000006a0783b */ /* 0x000ea80000000200 */
[----:B------:R-:W2:Y:S04]  /*3970*/  LDSM.16.M88.4 R188, [R6+0x14000] ;  /* 0x0140000006bc783b */ /* 0x000ea80000000200 */
[----:B-1----:R-:W5:Y:S01]  /*3980*/  LDL R9, [R1+0x4] ;  /* 0x0000040001097983 */ /* 0x002f620000100800 */
[----:B------:R-:W-:-:S03]  /*3990*/  IMAD.IADD R240, R240, 0x1, R252 ;  /* 0x00000001f0f07824 */ /* 0x000fc600078e02fc */
[----:B------:R-:W1:Y:S04]  /*39a0*/  LDSM.16.M88.4 R192, [R6+0x14800] ;  /* 0x0148000006c0783b */ /* 0x000e680000000200 */
        /* <DEDUP_REMOVED lines=8> */
[----:B------:R2:W-:Y:S01]  /*3a30*/  STL [R1+0x88], R5 ;  /* 0x0000880501007387 */ /* 0x0005e20000100800 */
[----:B------:R-:W1:Y:S01]  /*3a40*/  R2UR UR15, R8 ;  /* 0x00000000080f73c2 */ /* 0x000e6200000e0000 */
[----:B--2---:R-:W-:-:S05]  /*3a50*/  IMAD.WIDE.U32 R4, R4, -0x2daee0ad, RZ ;  /* 0xd2511f5304047825 */ /* 0x004fca00078e00ff */
[----:B------:R2:W-:Y:S01]  /*3a60*/  STL.64 [R1+0x78], R4 ;  /* 0x0000780401007387 */ /* 0x0005e20000100a00 */
[----:B------:R-:W-:Y:S01]  /*3a70*/  UIADD3 UR12, UR12, 0x40, URZ ;  /* 0x000000400c0c7890 */ /* 0x000fe2000fffe03f */
[----:B----4-:R-:W-:Y:S01]  /*3a80*/  CS2R R26, SRZ ;  /* 0x00000000001a7805 */ /* 0x010fe2000001ff00 */
[----:B------:R-:W-:Y:S01]  /*3a90*/  CS2R R24, SRZ ;  /* 0x0000000000187805 */ /* 0x000fe2000001ff00 */
[----:B------:R-:W-:Y:S01]  /*3aa0*/  CS2R R22, SRZ ;  /* 0x0000000000167805 */ /* 0x000fe2000001ff00 */
[----:B------:R-:W-:Y:S02]  /*3ab0*/  UISETP.GE.AND UP0, UPT, UR12, UR6, UPT ;  /* 0x000000060c00728c */ /* 0x000fe4000bf06270 */
[----:B-1----:R-:W-:Y:S02]  /*3ac0*/  UIADD3 UR27, UR15, -0x61c88647, URZ ;  /* 0x9e3779b90f1b7890 */ /* 0x002fe4000fffe03f */
[----:B------:R-:W-:Y:S02]  /*3ad0*/  UIADD3 UR26, UR14, -0x4498517b, URZ ;  /* 0xbb67ae850e1a7890 */ /* 0x000fe4000fffe03f */
[----:B------:R-:W-:-:S02]  /*3ae0*/  UIADD3 UR25, UR15, 0x3c6ef372, URZ ;  /* 0x3c6ef3720f197890 */ /* 0x000fc4000fffe03f */
[----:B------:R-:W-:Y:S02]  /*3af0*/  UIADD3 UR24, UR14, 0x76cf5d0a, URZ ;  /* 0x76cf5d0a0e187890 */ /* 0x000fe4000fffe03f */
[----:B------:R-:W-:Y:S02]  /*3b00*/  UIADD3 UR23, UR15, -0x255992d5, URZ ;  /* 0xdaa66d2b0f177890 */ /* 0x000fe4000fffe03f */
[----:B------:R-:W-:Y:S02]  /*3b10*/  UIADD3 UR22, UR14, 0x32370b8f, URZ ;  /* 0x32370b8f0e167890 */ /* 0x000fe4000fffe03f */
[----:B------:R-:W-:Y:S02]  /*3b20*/  UIADD3 UR21, UR15, 0x78dde6e4, URZ ;  /* 0x78dde6e40f157890 */ /* 0x000fe4000fffe03f */
[----:B------:R-:W-:Y:S02]  /*3b30*/  UIADD3 UR20, UR14, -0x126145ec, URZ ;  /* 0xed9eba140e147890 */ /* 0x000fe4000fffe03f */
[----:B------:R-:W-:-:S02]  /*3b40*/  UIADD3 UR19, UR15, 0x1715609d, URZ ;  /* 0x1715609d0f137890 */ /* 0x000fc4000fffe03f */
[----:B------:R-:W-:Y:S02]  /*3b50*/  UIADD3 UR18, UR14, -0x56f99767, URZ ;  /* 0xa90668990e127890 */ /* 0x000fe4000fffe03f */
[----:B------:R-:W-:Y:S02]  /*3b60*/  UIADD3 UR17, UR15, -0x4ab325aa, URZ ;  /* 0xb54cda560f117890 */ /* 0x000fe4000fffe03f */
[----:B------:R-:W-:Y:S01]  /*3b70*/  UIADD3 UR16, UR14, 0x646e171e, URZ ;  /* 0x646e171e0e107890 */ /* 0x000fe2000fffe03f */
[----:B-----5:R2:W1:Y:S04]  /*3b80*/  LDSM.16.M88.4 R148, [R9+0x12000] ;  /* 0x012000000994783b */ /* 0x0204680000000200 */
[----:B------:R2:W4:Y:S04]  /*3b90*/  LDSM.16.M88.4 R152, [R9+0x12800] ;  /* 0x012800000998783b */ /* 0x0005280000000200 */
[----:B------:R2:W1:Y:S04]  /*3ba0*/  LDSM.16.M88.4 R180, [R9+0x14000] ;  /* 0x0140000009b4783b */ /* 0x0004680000000200 */
[----:B------:R2:W1:Y:S04]  /*3bb0*/  LDSM.16.M88.4 R184, [R9+0x14800] ;  /* 0x0148000009b8783b */ /* 0x0004680000000200 */
[----:B------:R2:W1:Y:S04]  /*3bc0*/  LDSM.16.M88.4 R212, [R9+0x16000] ;  /* 0x0160000009d4783b */ /* 0x0004680000000200 */
[----:B---3--:R2:W1:Y:S02]  /*3bd0*/  LDSM.16.M88.4 R216, [R9+0x16800] ;  /* 0x0168000009d8783b */ /* 0x0084640000000200 */
.L_x_538:
[----:B------:R-:W3:Y:S01]  /*3be0*/  LDL R90, [R1+0x4] ;  /* 0x00000400015a7983 */ /* 0x000ee20000100800 */
[----:B------:R-:W-:Y:S01]  /*3bf0*/  PLOP3.LUT P0, PT, PT, PT, UP0, 0x80, 0x0 ;  /* 0x000000000000781c */ /* 0x000fe20003f0f008 */
[----:B------:R-:W-:Y:S01]  /*3c00*/  UISETP.GE.AND UP4, UPT, UR7, 0x1, UPT ;  /* 0x000000010700788c */ /* 0x000fe2000bf86270 */
[----:B------:R-:W-:Y:S01]  /*3c10*/  PLOP3.LUT P3, PT, PT, PT, UP0, 0x80, 0x0 ;  /* 0x000000000000781c */ /* 0x000fe20003f6f008 */
[----:B-----5:R-:W5:Y:S01]  /*3c20*/  LDL R97, [R1+0x8] ;  /* 0x0000080001617983 */ /* 0x020f620000100800 */
[----:B------:R-:W-:Y:S02]  /*3c30*/  PLOP3.LUT P2, PT, PT, PT, UP0, 0x80, 0x0 ;  /* 0x000000000000781c */ /* 0x000fe40003f4f008 */
[----:B------:R-:W-:Y:S01]  /*3c40*/  PLOP3.LUT P1, PT, PT, PT, UP0, 0x80, 0x0 ;  /* 0x000000000000781c */ /* 0x000fe20003f2f008 */
[----:B--2---:R-:W2:Y:S01]  /*3c50*/  LDL R89, [R1] ;  /* 0x0000000001597983 */ /* 0x004ea20000100800 */
[----:B------:R-:W-:Y:S02]  /*3c60*/  PLOP3.LUT P4, PT, PT, PT, UP0, 0x80, 0x0 ;  /* 0x000000000000781c */ /* 0x000fe40003f8f008 */
[----:B------:R-:W-:Y:S01]  /*3c70*/  PLOP3.LUT P6, PT, PT, PT, UP0, 0x80, 0x0 ;  /* 0x000000000000781c */ /* 0x000fe20003fcf008 */
[----:B----4-:R-:W4:Y:S01]  /*3c80*/  LDL R96, [R1+0xc] ;  /* 0x00000c0001607983 */ /* 0x010f220000100800 */
[----:B------:R-:W-:Y:S03]  /*3c90*/  PLOP3.LUT P5, PT, PT, PT, UP0, 0x80, 0x0 ;  /* 0x000000000000781c */ /* 0x000fe60003faf008 */
[----:B------:R-:W2:Y:S04]  /*3ca0*/  LDL R95, [R1+0x18] ;  /* 0x00001800015f7983 */ /* 0x000ea80000100800 */
[----:B------:R-:W2:Y:S04]  /*3cb0*/  LDL R88, [R1+0x10] ;  /* 0x0000100001587983 */ /* 0x000ea80000100800 */
[----:B------:R-:W2:Y:S04]  /*3cc0*/  LDL R94, [R1+0x14] ;  /* 0x00001400015e7983 */ /* 0x000ea80000100800 */
[----:B------:R-:W0:Y:S08]  /*3cd0*/  LDGDEPBAR ;  /* 0x00000000000079af */ /* 0x000e300000000000 */
[----:B------:R-:W2:Y:S04]  /*3ce0*/  LDL R99, [R1+0x90] ;  /* 0x0000900001637983 */ /* 0x000ea80000100800 */
[----:B------:R-:W2:Y:S04]  /*3cf0*/  LDL R93, [R1+0x60] ;  /* 0x00006000015d7983 */ /* 0x000ea80000100800 */
[----:B------:R-:W2:Y:S04]  /*3d00*/  LDL R98, [R1+0x8c] ;  /* 0x00008c0001627983 */ /* 0x000ea80000100800 */
[----:B------:R-:W2:Y:S04]  /*3d10*/  LDL R92, [R1+0x88] ;  /* 0x00008800015c7983 */ /* 0x000ea80000100800 */
[----:B-1----:R-:W1:Y:S01]  /*3d20*/  S2R R244, SR_TID.X ;  /* 0x0000000000f47919 */ /* 0x002e620000002100 */
[----:B------:R-:W-:Y:S07]  /*3d30*/  DEPBAR.LE SB0, 0x0 ;  /* 0x000080000000791a */ /* 0x000fee0000000000 */
[----:B------:R-:W-:Y:S08]  /*3d40*/  BAR.SYNC.DEFER_BLOCKING 0x0 ;  /* 0x0000000000007b1d */ /* 0x000ff00000010000 */
[----:B------:R-:W-:Y:S08]  /*3d50*/  LDSM.16.M88.4 R84, [R252+0xc000] ;  /* 0x00c00000fc54783b */ /* 0x000ff00000000200 */
[----:B---3--:R-:W-:Y:S08]  /*3d60*/  LDSM.16.M88.4 R8, [R90+0xc000] ;  /* 0x00c000005a08783b */ /* 0x008ff00000000200 */
[----:B-----5:R-:W3:Y:S08]  /*3d70*/  LDSM.16.M88.4 R16, [R97] ;  /* 0x000000006110783b */ /* 0x020ef00000000200 */
[----:B------:R-:W5:Y:S08]  /*3d80*/  LDSM.16.M88.4 R68, [R90+0xc800] ;  /* 0x00c800005a44783b */ /* 0x000f700000000200 */
[----:B----4-:R-:W-:Y:S08]  /*3d90*/  LDSM.16.M88.4 R72, [R96] ;  /* 0x000000006048783b */ /* 0x010ff00000000200 */
[----:B--2---:R-:W2:Y:S08]  /*3da0*/  LDSM.16.M88.4 R76, [R89+0xc000] ;  /* 0x00c00000594c783b */ /* 0x004eb00000000200 */
[----:B------:R-:W4:Y:S01]  /*3db0*/  LDSM.16.M88.4 R80, [R89+0xc800] ;  /* 0x00c800005950783b */ /* 0x000f220000000200 */
[C---:B---3--:R-:W-:Y:S08]  /*3dc0*/  HMMA.16816.F32.BF16 R4, R16.reuse, R8, RZ ;  /* 0x000000081004723c */ /* 0x048ff000000418ff */
[C---:B------:R-:W-:Y:S08]  /*3dd0*/  HMMA.16816.F32.BF16 R8, R16.reuse, R10, RZ ;  /* 0x0000000a1008723c */ /* 0x040ff000000418ff */
[C---:B-----5:R-:W-:Y:S08]  /*3de0*/  HMMA.16816.F32.BF16 R12, R16.reuse, R68, RZ ;  /* 0x00000044100c723c */ /* 0x060ff000000418ff */
[----:B------:R-:W-:Y:S01]  /*3df0*/  HMMA.16816.F32.BF16 R16, R16, R70, RZ ;  /* 0x000000461010723c */ /* 0x000fe200000418ff */
[----:B------:R-:W3:Y:S07]  /*3e00*/  LDSM.16.M88.4 R68, [R95] ;  /* 0x000000005f44783b */ /* 0x000eee0000000200 */
[C---:B--2---:R-:W-:Y:S08]  /*3e10*/  HMMA.16816.F32.BF16 R4, R72.reuse, R76, R4 ;  /* 0x0000004c4804723c */ /* 0x044ff00000041804 */
[C---:B------:R-:W-:Y:S01]  /*3e20*/  HMMA.16816.F32.BF16 R8, R72.reuse, R78, R8 ;  /* 0x0000004e4808723c */ /* 0x040fe20000041808 */
[----:B------:R-:W2:Y:S07]  /*3e30*/  LDSM.16.M88.4 R76, [R252+0xc800] ;  /* 0x00c80000fc4c783b */ /* 0x000eae0000000200 */
[C---:B----4-:R-:W-:Y:S08]  /*3e40*/  HMMA.16816.F32.BF16 R12, R72.reuse, R80, R12 ;  /* 0x00000050480c723c */ /* 0x050ff0000004180c */
[----:B------:R-:W-:Y:S01]  /*3e50*/  HMMA.16816.F32.BF16 R16, R72, R82, R16 ;  /* 0x000000524810723c */ /* 0x000fe20000041810 */
[----:B------:R-:W-:Y:S07]  /*3e60*/  LDSM.16.M88.4 R72, [R94] ;  /* 0x000000005e48783b */ /* 0x000fee0000000200 */
[C---:B---3--:R-:W-:Y:S01]  /*3e70*/  HMMA.16816.F32.BF16 R4, R68.reuse, R84, R4 ;  /* 0x000000544404723c */ /* 0x048fe20000041804 */
[----:B------:R-:W3:Y:S07]  /*3e80*/  LDSM.16.M88.4 R80, [R88+0xc000] ;  /* 0x00c000005850783b */ /* 0x000eee0000000200 */
[C---:B------:R-:W-:Y:S01]  /*3e90*/  HMMA.16816.F32.BF16 R8, R68.reuse, R86, R8 ;  /* 0x000000564408723c */ /* 0x040fe20000041808 */
[----:B------:R-:W4:Y:S07]  /*3ea0*/  LDSM.16.M88.4 R84, [R88+0xc800] ;  /* 0x00c800005854783b */ /* 0x000f2e0000000200 */
[C---:B--2---:R-:W-:Y:S08]  /*3eb0*/  HMMA.16816.F32.BF16 R12, R68.reuse, R76, R12 ;  /* 0x0000004c440c723c */ /* 0x044ff0000004180c */
[----:B------:R-:W-:Y:S01]  /*3ec0*/  HMMA.16816.F32.BF16 R16, R68, R78, R16 ;  /* 0x0000004e4410723c */ /* 0x000fe20000041810 */
[----:B------:R-:W-:Y:S08]  /*3ed0*/  LDSM.16.M88.4 R68, [R97+0x2000] ;  /* 0x002000006144783b */ /* 0x000ff00000000200 */
[----:B------:R-:W2:Y:S01]  /*3ee0*/  LDSM.16.M88.4 R76, [R90+0xe000] ;  /* 0x00e000005a4c783b */ /* 0x000ea20000000200 */
[C---:B---3--:R-:W-:Y:S08]  /*3ef0*/  HMMA.16816.F32.BF16 R4, R72.reuse, R80, R4 ;  /* 0x000000504804723c */ /* 0x048ff00000041804 */
[C---:B------:R-:W-:Y:S01]  /*3f00*/  HMMA.16816.F32.BF16 R8, R72.reuse, R82, R8 ;  /* 0x000000524808723c */ /* 0x040fe20000041808 */
[----:B------:R-:W3:Y:S07]  /*3f10*/  LDSM.16.M88.4 R80, [R90+0xe800] ;  /* 0x00e800005a50783b */ /* 0x000eee0000000200 */
[C---:B----4-:R-:W-:Y:S08]  /*3f20*/  HMMA.16816.F32.BF16 R12, R72.reuse, R84, R12 ;  /* 0x00000054480c723c */ /* 0x050ff0000004180c */
[----:B------:R-:W-:Y:S01]  /*3f30*/  HMMA.16816.F32.BF16 R16, R72, R86, R16 ;  /* 0x000000564810723c */ /* 0x000fe20000041810 */
[----:B------:R-:W-:Y:S07]  /*3f40*/  LDSM.16.M88.4 R72, [R96+0x2000] ;  /* 0x002000006048783b */ /* 0x000fee0000000200 */
[C---:B--2---:R-:W-:Y:S01]  /*3f50*/  HMMA.16816.F32.BF16 R4, R68.reuse, R76, R4 ;  /* 0x0000004c4404723c */ /* 0x044fe20000041804 */
[----:B------:R-:W2:Y:S07]  /*3f60*/  LDSM.16.M88.4 R84, [R89+0xe000] ;  /* 0x00e000005954783b */ /* 0x000eae0000000200 */
[C---:B------:R-:W-:Y:S01]  /*3f70*/  HMMA.16816.F32.BF16 R8, R68.reuse, R78, R8 ;  /* 0x0000004e4408723c */ /* 0x040fe20000041808 */
[----:B------:R-:W4:Y:S07]  /*3f80*/  LDSM.16.M88.4 R76, [R89+0xe800] ;  /* 0x00e80000594c783b */ /* 0x000f2e0000000200 */
[C---:B---3--:R-:W-:Y:S08]  /*3f90*/  HMMA.16816.F32.BF16 R12, R68.reuse, R80, R12 ;  /* 0x00000050440c723c */ /* 0x048ff0000004180c */
[----:B------:R-:W-:Y:S01]  /*3fa0*/  HMMA.16816.F32.BF16 R16, R68, R82, R16 ;  /* 0x000000524410723c */ /* 0x000fe20000041810 */
[----:B------:R-:W-:Y:S08]  /*3fb0*/  LDSM.16.M88.4 R68, [R95+0x2000] ;  /* 0x002000005f44783b */ /* 0x000ff00000000200 */
[----:B------:R-:W3:Y:S01]  /*3fc0*/  LDSM.16.M88.4 R80, [R252+0xe000] ;  /* 0x00e00000fc50783b */ /* 0x000ee20000000200 */
[C---:B--2---:R-:W-:Y:S08]  /*3fd0*/  HMMA.16816.F32.BF16 R4, R72.reuse, R84, R4 ;  /* 0x000000544804723c */ /* 0x044ff00000041804 */
[C---:B------:R-:W-:Y:S01]  /*3fe0*/  HMMA.16816.F32.BF16 R8, R72.reuse, R86, R8 ;  /* 0x000000564808723c */ /* 0x040fe20000041808 */
[----:B------:R-:W2:Y:S07]  /*3ff0*/  LDSM.16.M88.4 R84, [R252+0xe800] ;  /* 0x00e80000fc54783b */ /* 0x000eae0000000200 */
[C---:B----4-:R-:W-:Y:S08]  /*4000*/  HMMA.16816.F32.BF16 R12, R72.reuse, R76, R12 ;  /* 0x0000004c480c723c */ /* 0x050ff0000004180c */
[----:B------:R-:W-:Y:S01]  /*4010*/  HMMA.16816.F32.BF16 R16, R72, R78, R16 ;  /* 0x0000004e4810723c */ /* 0x000fe20000041810 */
[----:B------:R-:W-:Y:S07]  /*4020*/  LDSM.16.M88.4 R72, [R94+0x2000] ;  /* 0x002000005e48783b */ /* 0x000fee0000000200 */
[C---:B---3--:R-:W-:Y:S01]  /*4030*/  HMMA.16816.F32.BF16 R4, R68.reuse, R80, R4 ;  /* 0x000000504404723c */ /* 0x048fe20000041804 */
[----:B------:R-:W3:Y:S07]  /*4040*/  LDSM.16.M88.4 R76, [R88+0xe000] ;  /* 0x00e00000584c783b */ /* 0x000eee0000000200 */
[C---:B------:R-:W-:Y:S01]  /*4050*/  HMMA.16816.F32.BF16 R8, R68.reuse, R82, R8 ;  /* 0x000000524408723c */ /* 0x040fe20000041808 */
[----:B------:R-:W4:Y:S07]  /*4060*/  LDSM.16.M88.4 R80, [R88+0xe800] ;  /* 0x00e800005850783b */ /* 0x000f2e0000000200 */
[C---:B--2---:R-:W-:Y:S08]  /*4070*/  HMMA.16816.F32.BF16 R12, R68.reuse, R84, R12 ;  /* 0x00000054440c723c */ /* 0x044ff0000004180c */
[----:B------:R-:W-:Y:S01]  /*4080*/  HMMA.16816.F32.BF16 R16, R68, R86, R16 ;  /* 0x000000564410723c */ /* 0x000fe20000041810 */
[----:B------:R-:W-:Y:S08]  /*4090*/  LDSM.16.M88.4 R68, [R97+0x4000] ;  /* 0x004000006144783b */ /* 0x000ff00000000200 */
[----:B------:R-:W-:Y:S01]  /*40a0*/  LDSM.16.M88.4 R84, [R90+0x10800] ;  /* 0x010800005a54783b */ /* 0x000fe20000000200 */
[C---:B---3--:R-:W-:Y:S08]  /*40b0*/  HMMA.16816.F32.BF16 R4, R72.reuse, R76, R4 ;  /* 0x0000004c4804723c */ /* 0x048ff00000041804 */
[C---:B------:R-:W-:Y:S01]  /*40c0*/  HMMA.16816.F32.BF16 R8, R72.reuse, R78, R8 ;  /* 0x0000004e4808723c */ /* 0x040fe20000041808 */
[----:B------:R2:W3:Y:S07]  /*40d0*/  LDSM.16.M88.4 R76, [R90+0x10000] ;  /* 0x010000005a4c783b */ /* 0x0004ee0000000200 */
[C---:B----4-:R-:W-:Y:S08]  /*40e0*/  HMMA.16816.F32.BF16 R12, R72.reuse, R80, R12 ;  /* 0x00000050480c723c */ /* 0x050ff0000004180c */
[----:B------:R-:W-:Y:S01]  /*40f0*/  HMMA.16816.F32.BF16 R16, R72, R82, R16 ;  /* 0x000000524810723c */ /* 0x000fe20000041810 */
[----:B------:R-:W-:Y:S08]  /*4100*/  LDSM.16.M88.4 R80, [R89+0x10800] ;  /* 0x010800005950783b */ /* 0x000ff00000000200 */
[----:B--2---:R-:W2:Y:S06]  /*4110*/  LDL.64 R90, [R1+0x78] ;  /* 0x00007800015a7983 */ /* 0x004eac0000100a00 */
[----:B------:R-:W-:Y:S01]  /*4120*/  LDSM.16.M88.4 R72, [R96+0x4000] ;  /* 0x004000006048783b */ /* 0x000fe20000000200 */
[C---:B---3--:R-:W-:Y:S08]  /*4130*/  HMMA.16816.F32.BF16 R4, R68.reuse, R76, R4 ;  /* 0x0000004c4404723c */ /* 0x048ff00000041804 */
[C---:B------:R-:W-:Y:S01]  /*4140*/  HMMA.16816.F32.BF16 R8, R68.reuse, R78, R8 ;  /* 0x0000004e4408723c */ /* 0x040fe20000041808 */
[----:B------:R3:W4:Y:S07]  /*4150*/  LDSM.16.M88.4 R76, [R89+0x10000] ;  /* 0x01000000594c783b */ /* 0x00072e0000000200 */
[C---:B------:R-:W-:Y:S08]  /*4160*/  HMMA.16816.F32.BF16 R12, R68.reuse, R84, R12 ;  /* 0x00000054440c723c */ /* 0x040ff0000004180c */
[----:B------:R-:W-:Y:S01]  /*4170*/  HMMA.16816.F32.BF16 R16, R68, R86, R16 ;  /* 0x000000564410723c */ /* 0x000fe20000041810 */
[----:B------:R-:W-:Y:S08]  /*4180*/  LDSM.16.M88.4 R68, [R95+0x4000] ;  /* 0x004000005f44783b */ /* 0x000ff00000000200 */
[----:B---3--:R-:W3:Y:S04]  /*4190*/  LDL R89, [R1+0x64] ;  /* 0x0000640001597983 */ /* 0x008ee80000100800 */
[----:B------:R-:W5:Y:S01]  /*41a0*/  LDSM.16.M88.4 R84, [R252+0x10000] ;  /* 0x01000000fc54783b */ /* 0x000f620000000200 */
[C---:B----4-:R-:W-:Y:S08]  /*41b0*/  HMMA.16816.F32.BF16 R4, R72.reuse, R76, R4 ;  /* 0x0000004c4804723c */ /* 0x050ff00000041804 */
[C---:B------:R-:W-:Y:S01]  /*41c0*/  HMMA.16816.F32.BF16 R8, R72.reuse, R78, R8 ;  /* 0x0000004e4808723c */ /* 0x040fe20000041808 */
[----:B------:R-:W4:Y:S07]  /*41d0*/  LDSM.16.M88.4 R76, [R252+0x10800] ;  /* 0x01080000fc4c783b */ /* 0x000f2e0000000200 */
[C---:B------:R-:W-:Y:S08]  /*41e0*/  HMMA.16816.F32.BF16 R12, R72.reuse, R80, R12 ;  /* 0x00000050480c723c */ /* 0x040ff0000004180c */
[----:B------:R-:W-:Y:S01]  /*41f0*/  HMMA.16816.F32.BF16 R16, R72, R82, R16 ;  /* 0x000000524810723c */ /* 0x000fe20000041810 */
[----:B------:R-:W-:Y:S07]  /*4200*/  LDSM.16.M88.4 R72, [R94+0x4000] ;  /* 0x004000005e48783b */ /* 0x000fee0000000200 */
[C---:B-----5:R-:W-:Y:S01]  /*4210*/  HMMA.16816.F32.BF16 R4, R68.reuse, R84, R4 ;  /* 0x000000544404723c */ /* 0x060fe20000041804 */
[----:B------:R-:W5:Y:S07]  /*4220*/  LDSM.16.M88.4 R80, [R88+0x10000] ;  /* 0x010000005850783b */ /* 0x000f6e0000000200 */
[C---:B------:R-:W-:Y:S01]  /*4230*/  HMMA.16816.F32.BF16 R8, R68.reuse, R86, R8 ;  /* 0x000000564408723c */ /* 0x040fe20000041808 */
[----:B------:R-:W1:Y:S01]  /*4240*/  @P0 S2R R84, SR_TID.X ;  /* 0x0000000000540919 */ /* 0x000e620000002100 */
[----:B------:R-:W-:Y:S06]  /*4250*/  PLOP3.LUT P0, PT, PT, PT, UP0, 0x80, 0x0 ;  /* 0x000000000000781c */ /* 0x000fec0003f0f008 */
[C---:B----4-:R-:W-:Y:S07]  /*4260*/  HMMA.16816.F32.BF16 R12, R68.reuse, R76, R12 ;  /* 0x0000004c440c723c */ /* 0x050fee000004180c */
[C---:B------:R-:W-:Y:S01]  /*4270*/  FMUL.FTZ R77, R93.reuse, 1.4426950216293334961 ;  /* 0x3fb8aa3b5d4d7820 */ /* 0x040fe20000410000 */
[----:B------:R-:W-:Y:S07]  /*4280*/  HMMA.16816.F32.BF16 R16, R68, R78, R16 ;  /* 0x0000004e4410723c */ /* 0x000fee0000041810 */
[----:B------:R-:W-:Y:S02]  /*4290*/  IMAD.U32 R69, RZ, RZ, UR7 ;  /* 0x00000007ff457e24 */ /* 0x000fe4000f8e00ff */
[----:B-1----:R-:W-:Y:S01]  /*42a0*/  @P3 IMAD.SHL.U32 R76, R84, 0x2, RZ ;  /* 0x00000002544c3824 */ /* 0x002fe200078e00ff */
[----:B------:R-:W-:Y:S02]  /*42b0*/  FSETP.NEU.FTZ.AND P3, PT, R93, -INF , PT ;  /* 0xff8000005d00780b */ /* 0x000fe40003f7d000 */
[----:B------:R-:W4:Y:S01]  /*42c0*/  LDL R93, [R1+0x70] ;  /* 0x00007000015d7983 */ /* 0x000f220000100800 */
[----:B------:R-:W-:Y:S01]  /*42d0*/  IMAD.U32 R68, RZ, RZ, UR28 ;  /* 0x0000001cff447e24 */ /* 0x000fe2000f8e00ff */
[----:B------:R-:W-:Y:S01]  /*42e0*/  @P2 LOP3.LUT R76, R99, 0x6, R76, 0xf8, !PT ;  /* 0x00000006634c2812 */ /* 0x000fe200078ef84c */
[C---:B-----5:R-:W-:Y:S01]  /*42f0*/  HMMA.16816.F32.BF16 R4, R72.reuse, R80, R4 ;  /* 0x000000504804723c */ /* 0x060fe20000041804 */
[----:B------:R-:W1:Y:S01]  /*4300*/  S2R R99, SR_TID.X ;  /* 0x0000000000637919 */ /* 0x000e620000002100 */
[----:B------:R-:W-:Y:S03]  /*4310*/  PLOP3.LUT P2, PT, PT, PT, UP0, 0x80, 0x0 ;  /* 0x000000000000781c */ /* 0x000fe60003f4f008 */
[----:B------:R-:W-:Y:S01]  /*4320*/  @P1 IMAD R76, R68, 0x40, R76 ;  /* 0x00000040444c1824 */ /* 0x000fe200078e024c */
[----:B------:R-:W-:Y:S02]  /*4330*/  FSEL R77, R77, RZ, P3 ;  /* 0x000000ff4d4d7208 */ /* 0x000fe40001800000 */
[C---:B------:R-:W-:Y:S01]  /*4340*/  HMMA.16816.F32.BF16 R8, R72.reuse, R82, R8 ;  /* 0x000000524808723c */ /* 0x040fe20000041808 */
[----:B------:R-:W-:Y:S02]  /*4350*/  PLOP3.LUT P1, PT, PT, PT, UP0, 0x80, 0x0 ;  /* 0x000000000000781c */ /* 0x000fe40003f2f008 */
[C---:B------:R-:W-:Y:S02]  /*4360*/  @P4 ISETP.GE.AND P4, PT, R76.reuse, UR6, PT ;  /* 0x000000064c004c0c */ /* 0x040fe4000bf86270 */
[----:B------:R-:W-:Y:S02]  /*4370*/  @P0 IADD3 R71, R76, 0x1, RZ ;  /* 0x000000014c470810 */ /* 0x000fe40007ffe0ff */
[----:B------:R-:W-:Y:S02]  /*4380*/  PLOP3.LUT P0, PT, PT, PT, UP0, 0x80, 0x0 ;  /* 0x000000000000781c */ /* 0x000fe40003f0f008 */
[----:B------:R-:W-:Y:S07]  /*4390*/  @P6 ISETP.GE.AND P6, PT, R71, UR6, PT ;  /* 0x0000000647006c0c */ /* 0x000fee000bfc6270 */
[----:B------:R-:W-:Y:S02]  /*43a0*/  @P2 FSEL R4, R4, -INF , !P4 ;  /* 0xff80000004042808 */ /* 0x000fe40006000000 */
[----:B-1----:R-:W-:Y:S02]  /*43b0*/  SHF.R.S32.HI R99, RZ, 0x1f, R99 ;  /* 0x0000001fff637819 */ /* 0x002fe40000011463 */
[----:B------:R-:W-:Y:S01]  /*43c0*/  @P0 FSEL R6, R6, -INF , !P4 ;  /* 0xff80000006060808 */ /* 0x000fe20006000000 */
[----:B------:R-:W-:Y:S01]  /*43d0*/  FFMA.FTZ R4, R4, c[0x0][0x23c], -R77 ;  /* 0x00008f0004047a23 */ /* 0x000fe2000001084d */
[----:B------:R-:W-:Y:S02]  /*43e0*/  LEA.HI R99, R99, R244, RZ, 0x7 ;  /* 0x000000f463637211 */ /* 0x000fe400078f38ff */
[----:B------:R-:W-:Y:S01]  /*43f0*/  PLOP3.LUT P2, PT, PT, PT, UP0, 0x80, 0x0 ;  /* 0x000000000000781c */ /* 0x000fe20003f4f008 */
[----:B------:R-:W1:Y:S01]  /*4400*/  MUFU.EX2 R87, R4 ;  /* 0x0000000400577308 */ /* 0x000e620000000800 */
[----:B------:R-:W-:Y:S02]  /*4410*/  SHF.R.S32.HI R99, RZ, 0x7, R99 ;  /* 0x00000007ff637819 */ /* 0x000fe40000011463 */
[----:B------:R-:W-:Y:S02]  /*4420*/  @P1 FSEL R5, R5, -INF , !P6 ;  /* 0xff80000005051808 */ /* 0x000fe40007000000 */
[----:B------:R-:W-:Y:S01]  /*4430*/  PLOP3.LUT P1, PT, PT, PT, UP0, 0x80, 0x0 ;  /* 0x000000000000781c */ /* 0x000fe20003f2f008 */
[----:B------:R-:W-:Y:S01]  /*4440*/  IMAD R70, R68, 0x2, R99 ;  /* 0x0000000244467824 */ /* 0x000fe200078e0263 */
[----:B------:R-:W-:Y:S01]  /*4450*/  PLOP3.LUT P0, PT, PT, PT, UP0, 0x80, 0x0 ;  /* 0x000000000000781c */ /* 0x000fe20003f0f008 */
[----:B------:R-:W-:Y:S01]  /*4460*/  IMAD R68, R69, 0x4, R98 ;  /* 0x0000000445447824 */ /* 0x000fe200078e0262 */
[----:B------:R-:W-:Y:S01]  /*4470*/  PLOP3.LUT P4, PT, PT, PT, UP0, 0x80, 0x0 ;  /* 0x000000000000781c */ /* 0x000fe20003f8f008 */
[--C-:B------:R-:W-:Y:S02]  /*4480*/  FFMA.FTZ R5, R5, c[0x0][0x23c], -R77.reuse ;  /* 0x00008f0005057a23 */ /* 0x100fe4000001084d */
[----:B------:R-:W-:Y:S01]  /*4490*/  IMAD.WIDE.U32 R68, R68, -0x326172a9, RZ ;  /* 0xcd9e8d5744447825 */ /* 0x000fe200078e00ff */
[----:B------:R-:W-:Y:S01]  /*44a0*/  @P2 IADD3 R78, R76, 0x8, RZ ;  /* 0x000000084c4e2810 */ /* 0x000fe20007ffe0ff */
[----:B------:R5:W-:Y:S01]  /*44b0*/  MUFU.EX2 R86, R5 ;  /* 0x0000000500567308 */ /* 0x000be20000000800 */
[----:B------:R-:W-:Y:S02]  /*44c0*/  PLOP3.LUT P2, PT, PT, PT, UP0, 0x80, 0x0 ;  /* 0x000000000000781c */ /* 0x000fe40003f4f008 */
[----:B------:R-:W-:Y:S02]  /*44d0*/  LOP3.LUT R79, R69, UR15, R92, 0x96, !PT ;  /* 0x0000000f454f7c12 */ /* 0x000fe4000f8e965c */
[----:B------:R-:W4:Y:S01]  /*44e0*/  LDL R92, [R1+0x50] ;  /* 0x00005000015c7983 */ /* 0x000f220000100800 */
[----:B------:R-:W-:Y:S02]  /*44f0*/  @P5 ISETP.GE.AND P5, PT, R78, UR6, PT ;  /* 0x000000064e005c0c */ /* 0x000fe4000bfa6270 */
[----:B------:R-:W-:Y:S01]  /*4500*/  IMAD.WIDE.U32 R78, R79, -0x2daee0ad, RZ ;  /* 0xd2511f534f4e7825 */ /* 0x000fe200078e00ff */
[----:B------:R-:W-:Y:S02]  /*4510*/  @P0 FSEL R7, R7, -INF , !P6 ;  /* 0xff80000007070808 */ /* 0x000fe40007000000 */
[C---:B------:R-:W-:Y:S02]  /*4520*/  @P4 IADD3 R83, R76.reuse, 0x10, RZ ;  /* 0x000000104c534810 */ /* 0x040fe40007ffe0ff */
[----:B------:R-:W-:Y:S02]  /*4530*/  PLOP3.LUT P4, PT, PT, PT, UP0, 0x80, 0x0 ;  /* 0x000000000000781c */ /* 0x000fe40003f8f008 */
[----:B------:R-:W-:Y:S02]  /*4540*/  PLOP3.LUT P0, PT, PT, PT, UP0, 0x80, 0x0 ;  /* 0x000000000000781c */ /* 0x000fe40003f0f008 */
[----:B------:R-:W-:Y:S02]  /*4550*/  PLOP3.LUT P6, PT, PT, PT, UP0, 0x80, 0x0 ;  /* 0x000000000000781c */ /* 0x000fe40003fcf008 */
[----:B-----5:R-:W-:Y:S02]  /*4560*/  @P1 IADD3 R5, R76, 0x9, RZ ;  /* 0x000000094c051810 */ /* 0x020fe40007ffe0ff */
[----:B------:R-:W-:Y:S02]  /*4570*/  PLOP3.LUT P1, PT, PT, PT, UP0, 0x80, 0x0 ;  /* 0x000000000000781c */ /* 0x000fe40003f2f008 */
[----:B------:R-:W-:Y:S03]  /*4580*/  @P2 ISETP.GE.AND P2, PT, R5, UR6, PT ;  /* 0x0000000605002c0c */ /* 0x000fe6000bf46270 */
[----:B------:R-:W-:Y:S02]  /*4590*/  @P4 FSEL R10, R10, -INF , !P5 ;  /* 0xff8000000a0a4808 */ /* 0x000fe40006800000 */
[----:B------:R-:W-:Y:S06]  /*45a0*/  PLOP3.LUT P4, PT, PT, PT, UP0, 0x80, 0x0 ;  /* 0x000000000000781c */ /* 0x000fec0003f8f008 */
[----:B------:R-:W-:Y:S02]  /*45b0*/  @P1 FSEL R8, R8, -INF , !P5 ;  /* 0xff80000008081808 */ /* 0x000fe40006800000 */
[----:B------:R-:W-:Y:S02]  /*45c0*/  @P0 FSEL R9, R9, -INF , !P2 ;  /* 0xff80000009090808 */ /* 0x000fe40005000000 */
[----:B------:R-:W-:Y:S01]  /*45d0*/  PLOP3.LUT P0, PT, PT, PT, UP0, 0x80, 0x0 ;  /* 0x000000000000781c */ /* 0x000fe20003f0f008 */
[--C-:B------:R-:W-:Y:S01]  /*45e0*/  FFMA.FTZ R8, R8, c[0x0][0x23c], -R77.reuse ;  /* 0x00008f0008087a23 */ /* 0x100fe2000001084d */
[----:B------:R-:W-:Y:S01]  /*45f0*/  PLOP3.LUT P1, PT, PT, PT, UP0, 0x80, 0x0 ;  /* 0x000000000000781c */ /* 0x000fe20003f2f008 */
[--C-:B------:R-:W-:Y:S01]  /*4600*/  FFMA.FTZ R9, R9, c[0x0][0x23c], -R77.reuse ;  /* 0x00008f0009097a23 */ /* 0x100fe2000001084d */
[----:B------:R-:W-:Y:S09]  /*4610*/  PLOP3.LUT P5, PT, PT, PT, UP0, 0x80, 0x0 ;  /* 0x000000000000781c */ /* 0x000ff20003faf008 */
[----:B------:R-:W-:Y:S02]  /*4620*/  @P0 IADD3 R5, R76, 0x18, RZ ;  /* 0x000000184c050810 */ /* 0x000fe40007ffe0ff */
[----:B------:R-:W-:Y:S02]  /*4630*/  @P1 FSEL R11, R11, -INF , !P2 ;  /* 0xff8000000b0b1808 */ /* 0x000fe40005000000 */
[----:B------:R-:W-:Y:S02]  /*4640*/  PLOP3.LUT P1, PT, PT, PT, UP0, 0x80, 0x0 ;  /* 0x000000000000781c */ /* 0x000fe40003f2f008 */
[----:B------:R-:W-:Y:S02]  /*4650*/  PLOP3.LUT P0, PT, PT, PT, UP0, 0x80, 0x0 ;  /* 0x000000000000781c */ /* 0x000fe40003f0f008 */
[----:B------:R-:W-:Y:S02]  /*4660*/  PLOP3.LUT P2, PT, PT, PT, UP0, 0x80, 0x0 ;  /* 0x000000000000781c */ /* 0x000fe40003f4f008 */
[----:B------:R-:W-:Y:S02]  /*4670*/  @P5 ISETP.GE.AND P5, PT, R5, UR6, PT ;  /* 0x0000000605005c0c */ /* 0x000fe4000bfa6270 */
[----:B--2---:R-:W-:Y:S02]  /*4680*/  LOP3.LUT R70, R91, UR14, R70, 0x96, !PT ;  /* 0x0000000e5b467c12 */ /* 0x004fe4000f8e9646 */
[----:B------:R-:W2:Y:S03]  /*4690*/  LDL R91, [R1+0x5c] ;  /* 0x00005c00015b7983 */ /* 0x000ea60000100800 */
[----:B------:R-:W-:Y:S05]  /*46a0*/  IMAD.WIDE.U32 R84, R70, -0x326172a9, RZ ;  /* 0xcd9e8d5746547825 */ /* 0x000fea00078e00ff */
[----:B------:R-:W-:Y:S02]  /*46b0*/  LOP3.LUT R80, R85, UR27, R68, 0x96, !PT ;  /* 0x0000001b55507c12 */ /* 0x000fe4000f8e9644 */
[----:B------:R-:W5:Y:S03]  /*46c0*/  LDSM.16.M88.4 R68, [R88+0x10800] ;  /* 0x010800005844783b */ /* 0x000f660000000200 */
[----:B------:R-:W-:Y:S05]  /*46d0*/  IMAD.WIDE.U32 R80, R80, -0x2daee0ad, RZ ;  /* 0xd2511f5350507825 */ /* 0x000fea00078e00ff */
[----:B------:R-:W-:Y:S02]  /*46e0*/  LOP3.LUT R82, R81, UR24, R78, 0x96, !PT ;  /* 0x0000001851527c12 */ /* 0x000fe4000f8e964e */
[----:B------:R-:W-:Y:S01]  /*46f0*/  MUFU.EX2 R81, R9 ;  /* 0x0000000900517308 */ /* 0x000fe20000000800 */
[C---:B---3--:R-:W-:Y:S01]  /*4700*/  FMUL.FTZ R4, R89.reuse, 1.4426950216293334961 ;  /* 0x3fb8aa3b59047820 */ /* 0x048fe20000410000 */
[----:B------:R-:W-:Y:S01]  /*4710*/  FSETP.NEU.FTZ.AND P3, PT, R89, -INF , PT ;  /* 0xff8000005900780b */ /* 0x000fe20003f7d000 */
[C---:B-----5:R-:W-:Y:S01]  /*4720*/  HMMA.16816.F32.BF16 R12, R72.reuse, R68, R12 ;  /* 0x00000044480c723c */ /* 0x060fe2000004180c */
[----:B------:R-:W3:Y:S02]  /*4730*/  LDL R89, [R1+0x58] ;  /* 0x0000580001597983 */ /* 0x000ee40000100800 */
[----:B------:R-:W-:Y:S02]  /*4740*/  FSEL R4, R4, RZ, P3 ;  /* 0x000000ff04047208 */ /* 0x000fe40001800000 */
[----:B------:R-:W-:Y:S03]  /*4750*/  PLOP3.LUT P3, PT, PT, PT, UP0, 0x80, 0x0 ;  /* 0x000000000000781c */ /* 0x000fe60003f6f008 */
[----:B------:R-:W-:Y:S04]  /*4760*/  HMMA.16816.F32.BF16 R16, R72, R70, R16 ;  /* 0x000000464810723c */ /* 0x000fe80000041810 */
[--C-:B------:R-:W-:Y:S02]  /*4770*/  FFMA.FTZ R6, R6, c[0x0][0x23c], -R4.reuse ;  /* 0x00008f0006067a23 */ /* 0x100fe40000010804 */
[--C-:B------:R-:W-:Y:S02]  /*4780*/  FFMA.FTZ R85, R7, c[0x0][0x23c], -R4.reuse ;  /* 0x00008f0007557a23 */ /* 0x100fe40000010804 */
[----:B------:R5:W1:Y:S01]  /*4790*/  MUFU.EX2 R88, R6 ;  /* 0x0000000600587308 */ /* 0x000a620000000800 */
[----:B------:R-:W-:Y:S01]  /*47a0*/  FFMA.FTZ R10, R10, c[0x0][0x23c], -R4 ;  /* 0x00008f000a0a7a23 */ /* 0x000fe20000010804 */
[----:B------:R-:W-:Y:S02]  /*47b0*/  @P3 ISETP.GE.AND P3, PT, R83, UR6, PT ;  /* 0x0000000653003c0c */ /* 0x000fe4000bf66270 */
[----:B------:R-:W-:Y:S06]  /*47c0*/  IMAD.WIDE.U32 R82, R82, -0x326172a9, RZ ;  /* 0xcd9e8d5752527825 */ /* 0x000fec00078e00ff */
[----:B------:R-:W1:Y:S05]  /*47d0*/  MUFU.EX2 R85, R85 ;  /* 0x0000005500557308 */ /* 0x000e6a0000000800 */
[----:B------:R-:W-:Y:S02]  /*47e0*/  @P1 FSEL R12, R12, -INF , !P3 ;  /* 0xff8000000c0c1808 */ /* 0x000fe40005800000 */
[----:B------:R-:W-:Y:S03]  /*47f0*/  PLOP3.LUT P1, PT, PT, PT, UP0, 0x80, 0x0 ;  /* 0x000000000000781c */ /* 0x000fe60003f2f008 */
[--C-:B------:R-:W-:Y:S01]  /*4800*/  FFMA.FTZ R12, R12, c[0x0][0x23c], -R77.reuse ;  /* 0x00008f000c0c7a23 */ /* 0x100fe2000001084d */
[----:B-----5:R-:W-:Y:S02]  /*4810*/  LOP3.LUT R6, R79, UR26, R90, 0x96, !PT ;  /* 0x0000001a4f067c12 */ /* 0x020fe4000f8e965a */
[----:B------:R-:W5:Y:S03]  /*4820*/  LDL R90, [R1+0x54] ;  /* 0x00005400015a7983 */ /* 0x000f660000100800 */
[----:B------:R-:W-:Y:S05]  /*4830*/  IMAD.WIDE.U32 R6, R6, -0x326172a9, RZ ;  /* 0xcd9e8d5706067825 */ /* 0x000fea00078e00ff */
[----:B------:R-:W-:Y:S02]  /*4840*/  LOP3.LUT R7, R7, UR25, R84, 0x96, !PT ;  /* 0x0000001907077c12 */ /* 0x000fe4000f8e9654 */
[----:B------:R1:W1:Y:S01]  /*4850*/  MUFU.EX2 R84, R8 ;  /* 0x0000000800547308 */ /* 0x0002620000000800 */
[----:B------:R-:W-:Y:S02]  /*4860*/  LOP3.LUT R78, R83, UR23, R6, 0x96, !PT ;  /* 0x00000017534e7c12 */ /* 0x000fe4000f8e9606 */
[----:B------:R-:W-:Y:S04]  /*4870*/  IMAD.WIDE.U32 R6, R7, -0x2daee0ad, RZ ;  /* 0xd2511f5307067825 */ /* 0x000fe800078e00ff */
[----:B------:R-:W-:Y:S01]  /*4880*/  IMAD.WIDE.U32 R78, R78, -0x2daee0ad, RZ ;  /* 0xd2511f534e4e7825 */ /* 0x000fe200078e00ff */
[----:B------:R-:W-:Y:S02]  /*4890*/  LOP3.LUT R7, R7, UR22, R80, 0x96, !PT ;  /* 0x0000001607077c12 */ /* 0x000fe4000f8e9650 */
[----:B------:R1:W-:Y:S01]  /*48a0*/  MUFU.EX2 R83, R10 ;  /* 0x0000000a00537308 */ /* 0x0003e20000000800 */
[----:B------:R-:W-:Y:S01]  /*48b0*/  FFMA.FTZ R80, R11, c[0x0][0x23c], -R4 ;  /* 0x00008f000b507a23 */ /* 0x000fe20000010804 */
[----:B------:R-:W-:Y:S01]  /*48c0*/  LOP3.LUT R79, R79, UR20, R6, 0x96, !PT ;  /* 0x000000144f4f7c12 */ /* 0x000fe2000f8e9606 */
[----:B------:R-:W-:Y:S04]  /*48d0*/  IMAD.WIDE.U32 R6, R7, -0x326172a9, RZ ;  /* 0xcd9e8d5707067825 */ /* 0x000fe800078e00ff */
[----:B------:R-:W-:Y:S03]  /*48e0*/  IMAD.WIDE.U32 R68, R79, -0x326172a9, RZ ;  /* 0xcd9e8d574f447825 */ /* 0x000fe600078e00ff */
[----:B------:R1:W-:Y:S02]  /*48f0*/  MUFU.EX2 R79, R12 ;  /* 0x0000000c004f7308 */ /* 0x0003e40000000800 */
[----:B-1----:R-:W-:Y:S02]  /*4900*/  @P6 IADD3 R8, R76, 0x11, RZ ;  /* 0x000000114c086810 */ /* 0x002fe40007ffe0ff */
[----:B------:R-:W-:Y:S02]  /*4910*/  PLOP3.LUT P6, PT, PT, PT, UP0, 0x80, 0x0 ;  /* 0x000000000000781c */ /* 0x000fe40003fcf008 */
[----:B------:R-:W-:Y:S02]  /*4920*/  @P4 ISETP.GE.AND P4, PT, R8, UR6, PT ;  /* 0x0000000608004c0c */ /* 0x000fe4000bf86270 */
[----:B------:R-:W-:Y:S02]  /*4930*/  LOP3.LUT R8, R69, UR19, R6, 0x96, !PT ;  /* 0x0000001345087c12 */ /* 0x000fe4000f8e9606 */
[----:B------:R-:W1:Y:S01]  /*4940*/  MUFU.EX2 R80, R80 ;  /* 0x0000005000507308 */ /* 0x000e620000000800 */
[----:B------:R-:W-:Y:S02]  /*4950*/  @P2 IADD3 R76, R76, 0x19, RZ ;  /* 0x000000194c4c2810 */ /* 0x000fe40007ffe0ff */
[----:B------:R-:W-:Y:S01]  /*4960*/  LOP3.LUT R10, R7, UR21, R82, 0x96, !PT ;  /* 0x00000015070a7c12 */ /* 0x000fe2000f8e9652 */
[----:B------:R-:W-:Y:S01]  /*4970*/  IMAD.WIDE.U32 R8, R8, -0x2daee0ad, RZ ;  /* 0xd2511f5308087825 */ /* 0x000fe200078e00ff */
[----:B------:R-:W-:Y:S03]  /*4980*/  PLOP3.LUT P2, PT, PT, PT, UP0, 0x80, 0x0 ;  /* 0x000000000000781c */ /* 0x000fe60003f4f008 */
[----:B------:R-:W-:Y:S01]  /*4990*/  IMAD.WIDE.U32 R10, R10, -0x2daee0ad, RZ ;  /* 0xd2511f530a0a7825 */ /* 0x000fe200078e00ff */
[----:B------:R-:W-:Y:S02]  /*49a0*/  @P6 ISETP.GE.AND P6, PT, R76, UR6, PT ;  /* 0x000000064c006c0c */ /* 0x000fe4000bfc6270 */
[----:B------:R-:W-:Y:S02]  /*49b0*/  @P0 FSEL R13, R13, -INF , !P4 ;  /* 0xff8000000d0d0808 */ /* 0x000fe40006000000 */
[----:B------:R-:W-:Y:S02]  /*49c0*/  LOP3.LUT R6, R11, UR18, R78, 0x96, !PT ;  /* 0x000000120b067c12 */ /* 0x000fe4000f8e964e */
[----:B------:R-:W-:Y:S01]  /*49d0*/  PLOP3.LUT P0, PT, PT, PT, UP0, 0x80, 0x0 ;  /* 0x000000000000781c */ /* 0x000fe20003f0f008 */
[--C-:B------:R-:W-:Y:S01]  /*49e0*/  FFMA.FTZ R13, R13, c[0x0][0x23c], -R77.reuse ;  /* 0x00008f000d0d7a23 */ /* 0x100fe2000001084d */
[----:B------:R-:W-:Y:S01]  /*49f0*/  @P1 FSEL R15, R15, -INF , !P4 ;  /* 0xff8000000f0f1808 */ /* 0x000fe20006000000 */
[----:B------:R-:W-:Y:S01]  /*4a00*/  IMAD.WIDE.U32 R6, R6, -0x326172a9, RZ ;  /* 0xcd9e8d5706067825 */ /* 0x000fe200078e00ff */
[----:B------:R-:W-:Y:S01]  /*4a10*/  @P2 FSEL R14, R14, -INF , !P3 ;  /* 0xff8000000e0e2808 */ /* 0x000fe20005800000 */
[----:B------:R1:W-:Y:S01]  /*4a20*/  MUFU.EX2 R78, R13 ;  /* 0x0000000d004e7308 */ /* 0x0003e20000000800 */
[----:B------:R-:W-:Y:S01]  /*4a30*/  PLOP3.LUT P3, PT, PT, PT, UP0, 0x80, 0x0 ;  /* 0x000000000000781c */ /* 0x000fe20003f6f008 */
[----:B------:R-:W-:Y:S01]  /*4a40*/  FFMA.FTZ R15, R15, c[0x0][0x23c], -R4 ;  /* 0x00008f000f0f7a23 */ /* 0x000fe20000010804 */
[----:B------:R-:W-:Y:S01]  /*4a50*/  LOP3.LUT R5, R7, UR17, R68, 0x96, !PT ;  /* 0x0000001107057c12 */ /* 0x000fe2000f8e9644 */
[----:B------:R-:W-:Y:S01]  /*4a60*/  FFMA.FTZ R14, R14, c[0x0][0x23c], -R4 ;  /* 0x00008f000e0e7a23 */ /* 0x000fe20000010804 */
[----:B------:R-:W-:Y:S02]  /*4a70*/  PLOP3.LUT P2, PT, PT, PT, UP0, 0x80, 0x0 ;  /* 0x000000000000781c */ /* 0x000fe40003f4f008 */
[----:B------:R-:W-:Y:S02]  /*4a80*/  PLOP3.LUT P1, PT, PT, PT, UP0, 0x80, 0x0 ;  /* 0x000000000000781c */ /* 0x000fe40003f2f008 */
[--C-:B------:R-:W-:Y:S01]  /*4a90*/  SHF.R.U32.HI R69, RZ, 0x18, R8.reuse ;  /* 0x00000018ff457819 */ /* 0x100fe20000011608 */
[----:B------:R-:W-:Y:S01]  /*4aa0*/  MUFU.EX2 R76, R14 ;  /* 0x0000000e004c7308 */ /* 0x000fe20000000800 */
[C---:B------:R-:W-:Y:S02]  /*4ab0*/  LOP3.LUT R71, R8.reuse, 0xffff, RZ, 0xc0, !PT ;  /* 0x0000ffff08477812 */ /* 0x040fe400078ec0ff */
[----:B------:R-:W-:Y:S02]  /*4ac0*/  SHF.R.U32.HI R70, RZ, 0x10, R8 ;  /* 0x00000010ff467819 */ /* 0x000fe40000011608 */
[----:B------:R-:W-:Y:S02]  /*4ad0*/  LOP3.LUT R11, R8, 0xff, RZ, 0xc0, !PT ;  /* 0x000000ff080b7812 */ /* 0x000fe400078ec0ff */
[----:B------:R-:W-:Y:S02]  /*4ae0*/  LOP3.LUT R8, R6, 0xffff, RZ, 0xc0, !PT ;  /* 0x0000ffff06087812 */ /* 0x000fe400078ec0ff */
[----:B------:R-:W-:Y:S01]  /*4af0*/  LOP3.LUT R7, R5, 0xff, RZ, 0xc0, !PT ;  /* 0x000000ff05077812 */ /* 0x000fe200078ec0ff */
[----:B------:R-:W4:Y:S01]  /*4b00*/  MUFU.EX2 R75, R15 ;  /* 0x0000000f004b7308 */ /* 0x000f220000000800 */
[----:B------:R-:W-:Y:S02]  /*4b10*/  @P0 FSEL R16, R16, -INF , !P5 ;  /* 0xff80000010100808 */ /* 0x000fe40006800000 */
[----:B------:R-:W-:Y:S02]  /*4b20*/  ISETP.LE.U32.AND P0, PT, R7, UR30, PT ;  /* 0x0000001e07007c0c */ /* 0x000fe4000bf03070 */
[----:B------:R-:W-:Y:S01]  /*4b30*/  LOP3.LUT R12, R6, 0xff, RZ, 0xc0, !PT ;  /* 0x000000ff060c7812 */ /* 0x000fe200078ec0ff */
[----:B------:R-:W-:Y:S01]  /*4b40*/  FFMA.FTZ R16, R16, c[0x0][0x23c], -R77 ;  /* 0x00008f0010107a23 */ /* 0x000fe2000001084d */
[----:B-1----:R-:W-:Y:S02]  /*4b50*/  SHF.R.U32.HI R13, RZ, 0x10, R6 ;  /* 0x00000010ff0d7819 */ /* 0x002fe40000011606 */
[--C-:B------:R-:W-:Y:S01]  /*4b60*/  SHF.R.U32.HI R7, RZ, 0x10, R5.reuse ;  /* 0x00000010ff077819 */ /* 0x100fe20000011605 */
[----:B------:R-:W-:Y:S01]  /*4b70*/  MUFU.EX2 R74, R16 ;  /* 0x00000010004a7308 */ /* 0x000fe20000000800 */
[----:B------:R-:W-:Y:S02]  /*4b80*/  LOP3.LUT R10, R9, UR16, R10, 0x96, !PT ;  /* 0x00000010090a7c12 */ /* 0x000fe4000f8e960a */
[----:B------:R-:W-:Y:S02]  /*4b90*/  SHF.R.U32.HI R9, RZ, 0x18, R6 ;  /* 0x00000018ff097819 */ /* 0x000fe40000011606 */
[----:B------:R-:W-:Y:S01]  /*4ba0*/  LOP3.LUT R6, R5, 0xffff, RZ, 0xc0, !PT ;  /* 0x0000ffff05067812 */ /* 0x000fe200078ec0ff */
[----:B------:R-:W-:Y:S01]  /*4bb0*/  @!P0 FADD.FTZ R87, -R87, -RZ ;  /* 0x800000ff57578221 */ /* 0x000fe20000010100 */
[----:B------:R-:W-:Y:S02]  /*4bc0*/  LOP3.LUT R7, R7, 0xff, RZ, 0xc0, !PT ;  /* 0x000000ff07077812 */ /* 0x000fe400078ec0ff */
[----:B------:R-:W-:Y:S02]  /*4bd0*/  SHF.R.U32.HI R6, RZ, 0x8, R6 ;  /* 0x00000008ff067819 */ /* 0x000fe40000011606 */
[----:B------:R-:W-:Y:S02]  /*4be0*/  @P2 FSEL R19, R19, -INF , !P6 ;  /* 0xff80000013132808 */ /* 0x000fe40007000000 */
[----:B------:R-:W-:Y:S02]  /*4bf0*/  @P3 FSEL R18, R18, -INF , !P5 ;  /* 0xff80000012123808 */ /* 0x000fe40006800000 */
[----:B------:R-:W-:Y:S02]  /*4c00*/  @P1 FSEL R17, R17, -INF , !P6 ;  /* 0xff80000011111808 */ /* 0x000fe40007000000 */
[----:B------:R-:W-:Y:S01]  /*4c10*/  ISETP.LE.U32.AND P1, PT, R7, UR30, PT ;  /* 0x0000001e07007c0c */ /* 0x000fe2000bf23070 */
[--C-:B------:R-:W-:Y:S01]  /*4c20*/  FFMA.FTZ R18, R18, c[0x0][0x23c], -R4.reuse ;  /* 0x00008f0012127a23 */ /* 0x100fe20000010804 */
[----:B------:R-:W-:Y:S01]  /*4c30*/  LOP3.LUT R6, R6, 0xffff, RZ, 0xc0, !PT ;  /* 0x0000ffff06067812 */ /* 0x000fe200078ec0ff */
[----:B------:R-:W-:Y:S01]  /*4c40*/  FFMA.FTZ R4, R19, c[0x0][0x23c], -R4 ;  /* 0x00008f0013047a23 */ /* 0x000fe20000010804 */
[----:B------:R-:W-:Y:S01]  /*4c50*/  SHF.R.U32.HI R5, RZ, 0x18, R5 ;  /* 0x00000018ff057819 */ /* 0x000fe20000011605 */
[----:B------:R-:W-:Y:S01]  /*4c60*/  FFMA.FTZ R77, R17, c[0x0][0x23c], -R77 ;  /* 0x00008f00114d7a23 */ /* 0x000fe2000001084d */
[----:B------:R-:W-:Y:S01]  /*4c70*/  ISETP.LE.U32.AND P5, PT, R6, UR30, PT ;  /* 0x0000001e06007c0c */ /* 0x000fe2000bfa3070 */
[----:B------:R1:W-:Y:S01]  /*4c80*/  MUFU.EX2 R72, R4 ;  /* 0x0000000400487308 */ /* 0x0003e20000000800 */
[----:B------:R-:W-:Y:S02]  /*4c90*/  SHF.R.U32.HI R6, RZ, 0x8, R8 ;  /* 0x00000008ff067819 */ /* 0x000fe40000011608 */
[----:B------:R-:W-:Y:S02]  /*4ca0*/  ISETP.LE.U32.AND P6, PT, R5, UR30, PT ;  /* 0x0000001e05007c0c */ /* 0x000fe4000bfc3070 */
[----:B------:R-:W-:Y:S01]  /*4cb0*/  LOP3.LUT R6, R6, 0xffff, RZ, 0xc0, !PT ;  /* 0x0000ffff06067812 */ /* 0x000fe200078ec0ff */
[----:B------:R-:W-:Y:S01]  /*4cc0*/  @!P1 FADD.FTZ R88, -R88, -RZ ;  /* 0x800000ff58589221 */ /* 0x000fe20000010100 */
[----:B------:R-:W-:Y:S02]  /*4cd0*/  ISETP.LE.U32.AND P2, PT, R12, UR30, PT ;  /* 0x0000001e0c007c0c */ /* 0x000fe4000bf43070 */
[----:B------:R-:W-:Y:S01]  /*4ce0*/  ISETP.LE.U32.AND P1, PT, R6, UR30, PT ;  /* 0x0000001e06007c0c */ /* 0x000fe2000bf23070 */
[----:B------:R-:W-:Y:S01]  /*4cf0*/  MUFU.EX2 R77, R77 ;  /* 0x0000004d004d7308 */ /* 0x000fe20000000800 */
[----:B------:R-:W-:Y:S01]  /*4d00*/  LOP3.LUT R5, R10, 0xff, RZ, 0xc0, !PT ;  /* 0x000000ff0a057812 */ /* 0x000fe200078ec0ff */
[----:B------:R-:W-:Y:S01]  /*4d10*/  @!P5 FADD.FTZ R86, -R86, -RZ ;  /* 0x800000ff5656d221 */ /* 0x000fe20000010100 */
[----:B------:R-:W-:Y:S02]  /*4d20*/  ISETP.LE.U32.AND P0, PT, R9, UR30, PT ;  /* 0x0000001e09007c0c */ /* 0x000fe4000bf03070 */
[----:B------:R-:W-:Y:S01]  /*4d30*/  ISETP.LE.U32.AND P5, PT, R5, UR30, PT ;  /* 0x0000001e05007c0c */ /* 0x000fe2000bfa3070 */
[----:B------:R-:W-:Y:S01]  /*4d40*/  @!P6 FADD.FTZ R85, -R85, -RZ ;  /* 0x800000ff5555e221 */ /* 0x000fe20000010100 */
[----:B------:R-:W-:Y:S02]  /*4d50*/  LOP3.LUT R5, R13, 0xff, RZ, 0xc0, !PT ;  /* 0x000000ff0d057812 */ /* 0x000fe400078ec0ff */
[--C-:B------:R-:W-:Y:S01]  /*4d60*/  SHF.R.U32.HI R6, RZ, 0x10, R10.reuse ;  /* 0x00000010ff067819 */ /* 0x100fe2000001160a */
[----:B------:R-:W-:Y:S01]  /*4d70*/  @!P2 FADD.FTZ R84, -R84, -RZ ;  /* 0x800000ff5454a221 */ /* 0x000fe20000010100 */
[----:B------:R-:W-:Y:S01]  /*4d80*/  ISETP.LE.U32.AND P6, PT, R5, UR30, PT ;  /* 0x0000001e05007c0c */ /* 0x000fe2000bfc3070 */
[----:B------:R-:W-:Y:S01]  /*4d90*/  @!P1 FADD.FTZ R81, -R81, -RZ ;  /* 0x800000ff51519221 */ /* 0x000fe20000010100 */
[----:B------:R-:W-:Y:S01]  /*4da0*/  LOP3.LUT R6, R6, 0xff, RZ, 0xc0, !PT ;  /* 0x000000ff06067812 */ /* 0x000fe200078ec0ff */
[----:B------:R-:W4:Y:S01]  /*4db0*/  MUFU.EX2 R73, R18 ;  /* 0x0000001200497308 */ /* 0x000f220000000800 */
[----:B------:R-:W-:Y:S01]  /*4dc0*/  SHF.R.U32.HI R5, RZ, 0x18, R10 ;  /* 0x00000018ff057819 */ /* 0x000fe2000001160a */
[----:B------:R-:W-:Y:S01]  /*4dd0*/  @!P0 FADD.FTZ R80, -R80, -RZ ;  /* 0x800000ff50508221 */ /* 0x000fe20000010100 */
[----:B------:R-:W-:Y:S01]  /*4de0*/  LOP3.LUT R10, R10, 0xffff, RZ, 0xc0, !PT ;  /* 0x0000ffff0a0a7812 */ /* 0x000fe200078ec0ff */
[----:B------:R-:W-:Y:S01]  /*4df0*/  @!P5 FADD.FTZ R79, -R79, -RZ ;  /* 0x800000ff4f4fd221 */ /* 0x000fe20000010100 */
[----:B------:R-:W-:Y:S02]  /*4e00*/  ISETP.LE.U32.AND P2, PT, R5, UR30, PT ;  /* 0x0000001e05007c0c */ /* 0x000fe4000bf43070 */
[----:B------:R-:W-:Y:S02]  /*4e10*/  ISETP.LE.U32.AND P1, PT, R6, UR30, PT ;  /* 0x0000001e06007c0c */ /* 0x000fe4000bf23070 */
[----:B------:R-:W-:Y:S01]  /*4e20*/  LOP3.LUT R6, R70, 0xff, RZ, 0xc0, !PT ;  /* 0x000000ff46067812 */ /* 0x000fe200078ec0ff */
[----:B------:R-:W-:Y:S01]  /*4e30*/  @!P6 FADD.FTZ R83, -R83, -RZ ;  /* 0x800000ff5353e221 */ /* 0x000fe20000010100 */
[----:B------:R-:W-:Y:S02]  /*4e40*/  SHF.R.U32.HI R5, RZ, 0x8, R10 ;  /* 0x00000008ff057819 */ /* 0x000fe4000001160a */
[----:B-1----:R-:W-:Y:S02]  /*4e50*/  SHF.R.U32.HI R4, RZ, 0x8, R71 ;  /* 0x00000008ff047819 */ /* 0x002fe40000011647 */
[----:B------:R-:W-:Y:S02]  /*4e60*/  ISETP.LE.U32.AND P0, PT, R6, UR30, PT ;  /* 0x0000001e06007c0c */ /* 0x000fe4000bf03070 */
[----:B------:R-:W-:Y:S01]  /*4e70*/  F2FP.RELU.BF16.PACK_AB R6, R86, R87 ;  /* 0x000000575606723e */ /* 0x000fe200000018ff */
[----:B----4-:R-:W-:Y:S01]  /*4e80*/  @!P2 FADD.FTZ R75, -R75, -RZ ;  /* 0x800000ff4b4ba221 */ /* 0x010fe20000010100 */
[----:B------:R-:W-:Y:S01]  /*4e90*/  LOP3.LUT R5, R5, 0xffff, RZ, 0xc0, !PT ;  /* 0x0000ffff05057812 */ /* 0x000fe200078ec0ff */
[----:B------:R-:W-:Y:S01]  /*4ea0*/  @!P1 FADD.FTZ R76, -R76, -RZ ;  /* 0x800000ff4c4c9221 */ /* 0x000fe20000010100 */
[----:B------:R-:W-:Y:S01]  /*4eb0*/  LOP3.LUT R4, R4, 0xffff, RZ, 0xc0, !PT ;  /* 0x0000ffff04047812 */ /* 0x000fe200078ec0ff */
[----:B------:R1:W-:Y:S01]  /*4ec0*/  STS [R92+0x14000], R6 ;  /* 0x014000065c007388 */ /* 0x0003e20000000800 */
[----:B------:R-:W-:Y:S02]  /*4ed0*/  ISETP.LE.U32.AND P6, PT, R5, UR30, PT ;  /* 0x0000001e05007c0c */ /* 0x000fe4000bfc3070 */
[----:B------:R-:W-:Y:S02]  /*4ee0*/  F2FP.RELU.BF16.PACK_AB R5, R85, R88 ;  /* 0x000000585505723e */ /* 0x000fe400000018ff */
[----:B------:R-:W-:Y:S01]  /*4ef0*/  ISETP.LE.U32.AND P5, PT, R4, UR30, PT ;  /* 0x0000001e04007c0c */ /* 0x000fe2000bfa3070 */
[----:B------:R-:W-:Y:S01]  /*4f00*/  @!P0 FADD.FTZ R73, -R73, -RZ ;  /* 0x800000ff49498221 */ /* 0x000fe20000010100 */
[----:B------:R-:W-:Y:S01]  /*4f10*/  F2FP.RELU.BF16.PACK_AB R4, R81, R84 ;  /* 0x000000545104723e */ /* 0x000fe200000018ff */
[----:B------:R4:W-:Y:S01]  /*4f20*/  STS [R92+0x14400], R5 ;  /* 0x014400055c007388 */ /* 0x0009e20000000800 */
[----:B------:R-:W-:Y:S02]  /*4f30*/  ISETP.LE.U32.AND P4, PT, R11, UR30, PT ;  /* 0x0000001e0b007c0c */ /* 0x000fe4000bf83070 */
[----:B------:R-:W-:Y:S02]  /*4f40*/  ISETP.LE.U32.AND P3, PT, R69, UR30, PT ;  /* 0x0000001e45007c0c */ /* 0x000fe4000bf63070 */
[----:B------:R-:W-:Y:S01]  /*4f50*/  F2FP.RELU.BF16.PACK_AB R8, R80, R83 ;  /* 0x000000535008723e */ /* 0x000fe200000018ff */
[----:B------:R-:W-:Y:S01]  /*4f60*/  @!P6 FADD.FTZ R78, -R78, -RZ ;  /* 0x800000ff4e4ee221 */ /* 0x000fe20000010100 */
[----:B------:R-:W-:Y:S02]  /*4f70*/  FSETP.GE.FTZ.AND P2, PT, R87, RZ, PT ;  /* 0x000000ff5700720b */ /* 0x000fe40003f56000 */
[----:B------:R-:W-:Y:S01]  /*4f80*/  FSETP.GE.FTZ.AND P1, PT, R86, RZ, PT ;  /* 0x000000ff5600720b */ /* 0x000fe20003f36000 */
[----:B------:R-:W-:Y:S01]  /*4f90*/  @!P5 FADD.FTZ R77, -R77, -RZ ;  /* 0x800000ff4d4dd221 */ /* 0x000fe20000010100 */
[----:B------:R-:W-:Y:S03]  /*4fa0*/  F2FP.RELU.BF16.PACK_AB R7, R78, R79 ;  /* 0x0000004f4e07723e */ /* 0x000fe600000018ff */
[----:B------:R-:W-:Y:S02]  /*4fb0*/  @!P4 FADD.FTZ R74, -R74, -RZ ;  /* 0x800000ff4a4ac221 */ /* 0x000fe40000010100 */
[----:B------:R-:W-:Y:S01]  /*4fc0*/  @!P3 FADD.FTZ R72, -R72, -RZ ;  /* 0x800000ff4848b221 */ /* 0x000fe20000010100 */
[----:B-1----:R-:W-:Y:S02]  /*4fd0*/  F2FP.RELU.BF16.PACK_AB R6, R75, R76 ;  /* 0x0000004c4b06723e */ /* 0x002fe400000018ff */
[----:B------:R-:W-:Y:S02]  /*4fe0*/  FSETP.GE.FTZ.AND P3, PT, R79, RZ, PT ;  /* 0x000000ff4f00720b */ /* 0x000fe40003f76000 */
[----:B----4-:R-:W-:Y:S01]  /*4ff0*/  F2FP.RELU.BF16.PACK_AB R5, R77, R74 ;  /* 0x0000004a4d05723e */ /* 0x010fe200000018ff */
[----:B--2---:R1:W-:Y:S04]  /*5000*/  STS [R91+0x14000], R4 ;  /* 0x014000045b007388 */ /* 0x0043e80000000800 */
[----:B------:R-:W-:Y:S01]  /*5010*/  STS [R91+0x14400], R8 ;  /* 0x014400085b007388 */ /* 0x000fe20000000800 */
[----:B-1----:R-:W-:Y:S03]  /*5020*/  F2FP.RELU.BF16.PACK_AB R4, R72, R73 ;  /* 0x000000494804723e */ /* 0x002fe600000018ff */
[----:B-----5:R-:W-:Y:S04]  /*5030*/  STS [R90+0x14000], R7 ;  /* 0x014000075a007388 */ /* 0x020fe80000000800 */
[----:B------:R-:W-:Y:S04]  /*5040*/  STS [R90+0x14400], R6 ;  /* 0x014400065a007388 */ /* 0x000fe80000000800 */
[----:B---3--:R-:W-:Y:S04]  /*5050*/  STS [R89+0x14000], R5 ;  /* 0x0140000559007388 */ /* 0x008fe80000000800 */
        /* <DEDUP_REMOVED lines=60> */
[----:B------:R-:W-:Y:S07]  /*5420*/  HMMA.16816.F32.BF16 R16, R68, R242, R16 ;  /* 0x000000f24410723c */ /* 0x000fee0000041810 */
[----:B------:R-:W-:Y:S02]  /*5430*/  IMAD.U32 R68, RZ, RZ, UR11 ;  /* 0x0000000bff447e24 */ /* 0x000fe4000f8e00ff */
[----:B------:R-:W-:Y:S03]  /*5440*/  IMAD.U32 R69, RZ, RZ, UR10 ;  /* 0x0000000aff457e24 */ /* 0x000fe6000f8e00ff */
[C---:B------:R-:W-:Y:S04]  /*5450*/  LEA R70, P0, R93.reuse, R68, 0x2 ;  /* 0x000000445d467211 */ /* 0x040fe800078010ff */
[----:B------:R-:W-:Y:S02]  /*5460*/  LEA.HI.X.SX32 R71, R93, R69, 0x2, P0 ;  /* 0x000000455d477211 */ /* 0x000fe400000f16ff */
[----:B------:R-:W-:Y:S03]  /*5470*/  FSETP.GE.FTZ.AND P0, PT, R84, RZ, PT ;  /* 0x000000ff5400720b */ /* 0x000fe60003f16000 */
[----:B------:R-:W2:Y:S04]  /*5480*/  LDG.E R69, [R70.64] ;  /* 0x0000000446457981 */ /* 0x000ea8000c1e1900 */
[----:B------:R2:W3:Y:S02]  /*5490*/  LDG.E R68, [R70.64+0x20] ;  /* 0x0000200446447981 */ /* 0x0004e4000c1e1900 */
[C---:B--2---:R-:W-:Y:S02]  /*54a0*/  FADD.FTZ R70, -R69.reuse, R4 ;  /* 0x0000000445467221 */ /* 0x044fe40000010100 */
[C---:B------:R-:W-:Y:S02]  /*54b0*/  FADD.FTZ R5, -R69.reuse, R5 ;  /* 0x0000000545057221 */ /* 0x040fe40000010100 */
[C---:B------:R-:W-:Y:S01]  /*54c0*/  FADD.FTZ R4, -R69.reuse, R8 ;  /* 0x0000000845047221 */ /* 0x040fe20000010100 */
[-C--:B------:R-:W-:Y:S01]  /*54d0*/  FSEL R8, R70, R69.reuse, P2 ;  /* 0x0000004546087208 */ /* 0x080fe20001000000 */
[----:B------:R-:W-:Y:S01]  /*54e0*/  FADD.FTZ R9, -R69, R9 ;  /* 0x0000000945097221 */ /* 0x000fe20000010100 */
[-C--:B------:R-:W-:Y:S01]  /*54f0*/  FSEL R5, R5, R69.reuse, P1 ;  /* 0x0000004505057208 */ /* 0x080fe20000800000 */
[----:B------:R-:W-:Y:S01]  /*5500*/  FADD.FTZ R12, -R69, R12 ;  /* 0x0000000c450c7221 */ /* 0x000fe20000010100 */
[----:B------:R-:W-:Y:S01]  /*5510*/  FSEL R4, R4, R69, P0 ;  /* 0x0000004504047208 */ /* 0x000fe20000000000 */
[----:B------:R-:W-:Y:S01]  /*5520*/  FMUL.FTZ R8, R87, R8 ;  /* 0x0000000857087220 */ /* 0x000fe20000410000 */
[----:B------:R-:W-:Y:S01]  /*5530*/  FSETP.GE.FTZ.AND P0, PT, R77, RZ, PT ;  /* 0x000000ff4d00720b */ /* 0x000fe20003f16000 */
[----:B------:R-:W-:Y:S01]  /*5540*/  FMUL.FTZ R86, R86, R5 ;  /* 0x0000000556567220 */ /* 0x000fe20000410000 */
[----:B------:R-:W-:Y:S01]  /*5550*/  FSETP.GE.FTZ.AND P1, PT, R81, RZ, PT ;  /* 0x000000ff5100720b */ /* 0x000fe20003f36000 */
[----:B------:R-:W-:Y:S01]  /*5560*/  FMUL.FTZ R84, R84, R4 ;  /* 0x0000000454547220 */ /* 0x000fe20000410000 */
[----:B------:R-:W-:Y:S01]  /*5570*/  FSETP.GE.FTZ.AND P2, PT, R78, RZ, PT ;  /* 0x000000ff4e00720b */ /* 0x000fe20003f56000 */
[C---:B------:R-:W-:Y:S01]  /*5580*/  FADD.FTZ R5, -R69.reuse, R16 ;  /* 0x0000001045057221 */ /* 0x040fe20000010100 */
[----:B------:R-:W-:Y:S01]  /*5590*/  F2FP.BF16.PACK_AB R4, R86, R8 ;  /* 0x000000085604723e */ /* 0x000fe200000010ff */
[----:B------:R-:W-:Y:S01]  /*55a0*/  FADD.FTZ R13, -R69, R13 ;  /* 0x0000000d450d7221 */ /* 0x000fe20000010100 */
[-C--:B------:R-:W-:Y:S01]  /*55b0*/  FSEL R9, R9, R69.reuse, P1 ;  /* 0x0000004509097208 */ /* 0x080fe20000800000 */
[----:B---3--:R-:W-:Y:S01]  /*55c0*/  FADD.FTZ R6, -R68, R6 ;  /* 0x0000000644067221 */ /* 0x008fe20000010100 */
[----:B------:R-:W-:Y:S01]  /*55d0*/  FSETP.GE.FTZ.AND P1, PT, R74, RZ, PT ;  /* 0x000000ff4a00720b */ /* 0x000fe20003f36000 */
[----:B------:R1:W-:Y:S01]  /*55e0*/  STS [R92+0x12000], R4 ;  /* 0x012000045c007388 */ /* 0x0003e20000000800 */
[-C--:B------:R-:W-:Y:S01]  /*55f0*/  FSEL R13, R13, R69.reuse, P2 ;  /* 0x000000450d0d7208 */ /* 0x080fe20001000000 */
[----:B------:R-:W-:Y:S01]  /*5600*/  FADD.FTZ R11, -R68, R11 ;  /* 0x0000000b440b7221 */ /* 0x000fe20000010100 */
[----:B------:R-:W-:Y:S01]  /*5610*/  FSEL R5, R5, R69, P1 ;  /* 0x0000004505057208 */ /* 0x000fe20000800000 */
[----:B------:R-:W-:Y:S01]  /*5620*/  FMUL.FTZ R9, R81, R9 ;  /* 0x0000000951097220 */ /* 0x000fe20000410000 */
[----:B------:R-:W-:Y:S01]  /*5630*/  FSEL R12, R12, R69, P3 ;  /* 0x000000450c0c7208 */ /* 0x000fe20001800000 */
[----:B------:R-:W-:Y:S01]  /*5640*/  @P0 FADD.FTZ R69, -R69, R17 ;  /* 0x0000001145450221 */ /* 0x000fe20000010100 */
[----:B------:R-:W-:Y:S01]  /*5650*/  FSETP.GE.FTZ.AND P0, PT, R85, RZ, PT ;  /* 0x000000ff5500720b */ /* 0x000fe20003f16000 */
[----:B------:R-:W-:Y:S01]  /*5660*/  FMUL.FTZ R74, R74, R5 ;  /* 0x000000054a4a7220 */ /* 0x000fe20000410000 */
[----:B------:R-:W-:Y:S01]  /*5670*/  FSETP.GE.FTZ.AND P1, PT, R88, RZ, PT ;  /* 0x000000ff5800720b */ /* 0x000fe20003f36000 */
[----:B------:R-:W-:Y:S01]  /*5680*/  FMUL.FTZ R12, R79, R12 ;  /* 0x0000000c4f0c7220 */ /* 0x000fe20000410000 */
[----:B------:R-:W-:Y:S01]  /*5690*/  FSETP.GE.FTZ.AND P2, PT, R75, RZ, PT ;  /* 0x000000ff4b00720b */ /* 0x000fe20003f56000 */
[----:B------:R-:W-:Y:S01]  /*56a0*/  FMUL.FTZ R8, R78, R13 ;  /* 0x0000000d4e087220 */ /* 0x000fe20000410000 */
[----:B------:R-:W-:Y:S01]  /*56b0*/  FSEL R6, R6, R68, P1 ;  /* 0x0000004406067208 */ /* 0x000fe20000800000 */
[----:B------:R-:W-:Y:S01]  /*56c0*/  FMUL.FTZ R69, R77, R69 ;  /* 0x000000454d457220 */ /* 0x000fe20000410000 */
[----:B------:R-:W-:Y:S02]  /*56d0*/  FSETP.GE.FTZ.AND P1, PT, R80, RZ, PT ;  /* 0x000000ff5000720b */ /* 0x000fe40003f36000 */
[----:B------:R-:W-:Y:S01]  /*56e0*/  FSETP.GE.FTZ.AND P3, PT, R76, RZ, PT ;  /* 0x000000ff4c00720b */ /* 0x000fe20003f76000 */
[----:B------:R-:W-:Y:S01]  /*56f0*/  FMUL.FTZ R88, R88, R6 ;  /* 0x0000000658587220 */ /* 0x000fe20000410000 */
[----:B------:R-:W-:Y:S01]  /*5700*/  F2FP.BF16.PACK_AB R9, R9, R84 ;  /* 0x000000540909723e */ /* 0x000fe200000010ff */
[----:B------:R-:W-:Y:S01]  /*5710*/  FADD.FTZ R6, -R68, R15 ;  /* 0x0000000f44067221 */ /* 0x000fe20000010100 */
[----:B------:R-:W-:Y:S01]  /*5720*/  F2FP.BF16.PACK_AB R8, R8, R12 ;  /* 0x0000000c0808723e */ /* 0x000fe200000010ff */
[----:B-1----:R-:W-:Y:S03]  /*5730*/  FADD.FTZ R4, -R68, R7 ;  /* 0x0000000744047221 */ /* 0x002fe60000010100 */
[----:B------:R-:W-:Y:S02]  /*5740*/  FSEL R6, R6, R68, P2 ;  /* 0x0000004406067208 */ /* 0x000fe40001000000 */
[----:B------:R-:W-:Y:S02]  /*5750*/  F2FP.BF16.PACK_AB R7, R69, R74 ;  /* 0x0000004a4507723e */ /* 0x000fe400000010ff */
[-C--:B------:R-:W-:Y:S01]  /*5760*/  FSEL R5, R4, R68.reuse, P0 ;  /* 0x0000004404057208 */ /* 0x080fe20000000000 */
[C---:B------:R-:W-:Y:S01]  /*5770*/  FADD.FTZ R4, -R68.reuse, R10 ;  /* 0x0000000a44047221 */ /* 0x040fe20000010100 */
[----:B------:R-:W-:Y:S01]  /*5780*/  FSETP.GE.FTZ.AND P0, PT, R83, RZ, PT ;  /* 0x000000ff5300720b */ /* 0x000fe20003f16000 */
[----:B------:R-:W-:Y:S02]  /*5790*/  FADD.FTZ R10, -R68, R14 ;  /* 0x0000000e440a7221 */ /* 0x000fe40000010100 */
[----:B------:R-:W-:Y:S01]  /*57a0*/  FMUL.FTZ R85, R85, R5 ;  /* 0x0000000555557220 */ /* 0x000fe20000410000 */
[----:B------:R-:W-:Y:S01]  /*57b0*/  FSEL R4, R4, R68, P0 ;  /* 0x0000004404047208 */ /* 0x000fe20000000000 */
[----:B------:R-:W-:Y:S01]  /*57c0*/  FADD.FTZ R5, -R68, R18 ;  /* 0x0000001244057221 */ /* 0x000fe20000010100 */
[----:B------:R-:W-:Y:S01]  /*57d0*/  FSETP.GE.FTZ.AND P0, PT, R72, RZ, PT ;  /* 0x000000ff4800720b */ /* 0x000fe20003f16000 */
[----:B------:R-:W-:Y:S01]  /*57e0*/  FMUL.FTZ R75, R75, R6 ;  /* 0x000000064b4b7220 */ /* 0x000fe20000410000 */
[----:B------:R-:W-:Y:S01]  /*57f0*/  FSEL R10, R10, R68, P3 ;  /* 0x000000440a0a7208 */ /* 0x000fe20001800000 */
[----:B------:R-:W-:Y:S01]  /*5800*/  FMUL.FTZ R83, R83, R4 ;  /* 0x0000000453537220 */ /* 0x000fe20000410000 */
[----:B------:R-:W-:Y:S02]  /*5810*/  FSEL R4, R11, R68, P1 ;  /* 0x000000440b047208 */ /* 0x000fe40000800000 */
[----:B------:R-:W-:Y:S01]  /*5820*/  FSETP.GE.FTZ.AND P1, PT, R73, RZ, PT ;  /* 0x000000ff4900720b */ /* 0x000fe20003f36000 */
[----:B------:R-:W-:Y:S02]  /*5830*/  FMUL.FTZ R10, R76, R10 ;  /* 0x0000000a4c0a7220 */ /* 0x000fe40000410000 */
[----:B------:R-:W-:Y:S01]  /*5840*/  FMUL.FTZ R80, R80, R4 ;  /* 0x0000000450507220 */ /* 0x000fe20000410000 */
[----:B------:R-:W-:Y:S02]  /*5850*/  F2FP.BF16.PACK_AB R4, R85, R88 ;  /* 0x000000585504723e */ /* 0x000fe400000010ff */
[----:B------:R-:W-:Y:S01]  /*5860*/  FSEL R5, R5, R68, P1 ;  /* 0x0000004405057208 */ /* 0x000fe20000800000 */
[----:B------:R-:W-:Y:S01]  /*5870*/  @P0 FADD.FTZ R68, -R68, R19 ;  /* 0x0000001344440221 */ /* 0x000fe20000010100 */
[----:B------:R-:W-:Y:S01]  /*5880*/  F2FP.BF16.PACK_AB R6, R80, R83 ;  /* 0x000000535006723e */ /* 0x000fe200000010ff */
[----:B------:R1:W-:Y:S01]  /*5890*/  STS [R92+0x12400], R4 ;  /* 0x012400045c007388 */ /* 0x0003e20000000800 */
[----:B------:R-:W-:Y:S01]  /*58a0*/  PLOP3.LUT P0, PT, PT, PT, UP4, 0x80, 0x0 ;  /* 0x000000000000781c */ /* 0x000fe20003f0f048 */
[----:B------:R-:W-:Y:S01]  /*58b0*/  FMUL.FTZ R73, R73, R5 ;  /* 0x0000000549497220 */ /* 0x000fe20000410000 */
[----:B------:R-:W-:Y:S01]  /*58c0*/  F2FP.BF16.PACK_AB R5, R75, R10 ;  /* 0x0000000a4b05723e */ /* 0x000fe200000010ff */
[----:B------:R-:W-:Y:S01]  /*58d0*/  STS [R91+0x12000], R9 ;  /* 0x012000095b007388 */ /* 0x000fe20000000800 */
[----:B------:R-:W-:Y:S03]  /*58e0*/  FMUL.FTZ R68, R72, R68 ;  /* 0x0000004448447220 */ /* 0x000fe60000410000 */
[----:B------:R-:W-:Y:S04]  /*58f0*/  STS [R91+0x12400], R6 ;  /* 0x012400065b007388 */ /* 0x000fe80000000800 */
[----:B------:R-:W-:Y:S04]  /*5900*/  STS [R90+0x12000], R8 ;  /* 0x012000085a007388 */ /* 0x000fe80000000800 */
[----:B------:R-:W-:Y:S04]  /*5910*/  STS [R90+0x12400], R5 ;  /* 0x012400055a007388 */ /* 0x000fe80000000800 */
[----:B------:R-:W-:Y:S01]  /*5920*/  STS [R89+0x12000], R7 ;  /* 0x0120000759007388 */ /* 0x000fe20000000800 */
[----:B-1----:R-:W-:Y:S05]  /*5930*/  F2FP.BF16.PACK_AB R4, R68, R73 ;  /* 0x000000494404723e */ /* 0x002fea00000010ff */
[----:B------:R1:W-:Y:S04]  /*5940*/  STS [R89+0x12400], R4 ;  /* 0x0124000459007388 */ /* 0x0003e80000000800 */
[----:B------:R-:W-:Y:S01]  /*5950*/  BAR.SYNC.DEFER_BLOCKING 0x0 ;  /* 0x0000000000007b1d */ /* 0x000fe20000010000 */
[----:B-1----:R-:W-:Y:S07]  /*5960*/  IMAD.MOV.U32 R89, RZ, RZ, c[0x0][0x22c] ;  /* 0x00008b00ff597624 */ /* 0x002fee00078e00ff */
[----:B------:R-:W-:Y:S01]  /*5970*/  LDSM.16.MT88.4 R4, [R3+0x14000] ;  /* 0x014000000304783b */ /* 0x000fe20000004200 */
[----:B------:R-:W-:Y:S04]  /*5980*/  IMAD R89, R89, c[0x0][0x1c0], RZ ;  /* 0x0000700059597a24 */ /* 0x000fe800078e02ff */
[----:B------:R-:W-:Y:S03]  /*5990*/  IMAD.U32 R88, R89, -0x40, RZ ;  /* 0xffffffc059587824 */ /* 0x000fe600078e00ff */
[----:B------:R-:W1:Y:S08]  /*59a0*/  LDSM.16.MT88.4 R8, [R0+0x6000] ;  /* 0x006000000008783b */ /* 0x000e700000004200 */
[----:B------:R-:W2:Y:S08]  /*59b0*/  LDSM.16.MT88.4 R12, [R2+0x14000] ;  /* 0x01400000020c783b */ /* 0x000eb00000004200 */
[----:B------:R-:W3:Y:S08]  /*59c0*/  LDSM.16.MT88.4 R16, [R0+0x8000] ;  /* 0x008000000010783b */ /* 0x000ef00000004200 */
[----:B------:R-:W4:Y:S06]  /*59d0*/  LDL.LU.64 R90, [R1+0x30] ;  /* 0x00003000015a7983 */ /* 0x000f2c0000300a00 */
[----:B------:R-:W5:Y:S08]  /*59e0*/  LDSM.16.MT88.4 R68, [R0+0xa000] ;  /* 0x00a000000044783b */ /* 0x000f700000004200 */
        /* <DEDUP_REMOVED lines=14> */
[-C--:B-----5:R-:W-:Y:S08]  /*5ad0*/  HMMA.16816.F32.BF16 R52, R4, R68.reuse, R52 ;  /* 0x000000440434723c */ /* 0x0a0ff00000041834 */
[C---:B------:R-:W-:Y:S08]  /*5ae0*/  HMMA.16816.F32.BF16 R56, R12.reuse, R68, R56 ;  /* 0x000000440c38723c */ /* 0x040ff00000041838 */
[-C--:B------:R-:W-:Y:S01]  /*5af0*/  HMMA.16816.F32.BF16 R60, R12, R70.reuse, R60 ;  /* 0x000000460c3c723c */ /* 0x080fe2000004183c */
[----:B------:R-:W-:Y:S07]  /*5b00*/  LDSM.16.MT88.4 R12, [R0+0x7000] ;  /* 0x00700000000c783b */ /* 0x000fee0000004200 */
[----:B------:R-:W-:Y:S01]  /*5b10*/  HMMA.16816.F32.BF16 R64, R4, R70, R64 ;  /* 0x000000460440723c */ /* 0x000fe20000041840 */
[----:B------:R-:W5:Y:S07]  /*5b20*/  LDSM.16.MT88.4 R4, [R3+0x15000] ;  /* 0x015000000304783b */ /* 0x000f6e0000004200 */
        /* <DEDUP_REMOVED lines=17> */
[-C--:B-----5:R-:W-:Y:S01]  /*5c40*/  HMMA.16816.F32.BF16 R20, R4, R12.reuse, R20 ;  /* 0x0000000c0414723c */ /* 0x0a0fe20000041814 */
        /* <DEDUP_REMOVED lines=14> */
[C---:B----4-:R-:W-:Y:S01]  /*5d30*/  LEA R5, P1, R88.reuse, R90, 0x2 ;  /* 0x0000005a58057211 */ /* 0x050fe200078210ff */
[-C--:B-1----:R-:W-:Y:S05]  /*5d40*/  HMMA.16816.F32.BF16 R20, R12, R16.reuse, R20 ;  /* 0x000000100c14723c */ /* 0x082fea0000041814 */
        /* <DEDUP_REMOVED lines=71> */
.L_x_536:
[----:B-1----:R-:W2:Y:S01]  /*61c0*/  LDL R5, [R1+0x1c] ;  /* 0x00001c0001057983 */ /* 0x002ea20000100800 */
[----:B------:R-:W-:Y:S03]  /*61d0*/  @UP4 UIADD3 UR13, UP1, UR8, -0x100, URZ ;  /* 0xffffff00080d4890 */ /* 0x000fe6000ff3e03f */
[----:B------:R-:W3:Y:S01]  /*61e0*/  LDL R4, [R1+0x28] ;  /* 0x0000280001047983 */ /* 0x000ee20000100800 */
[----:B------:R-:W-:Y:S02]  /*61f0*/  @UP4 UIADD3.X UR12, UR9, -0x1, URZ, UP1, !UPT ;  /* 0xffffffff090c4890 */ /* 0x000fe40008ffe43f */
[----:B------:R-:W-:Y:S01]  /*6200*/  @UP4 UIADD3 UR11, UP1, UR11, -0x100, URZ ;  /* 0xffffff000b0b4890 */ /* 0x000fe2000ff3e03f */
[----:B------:R-:W-:Y:S01]  /*6210*/  STL.64 [R1+0xd8], R38 ;  /* 0x0000d82601007387 */ /* 0x000fe20000100a00 */
[----:B------:R-:W-:Y:S02]  /*6220*/  @UP4 UMOV UR8, UR13 ;  /* 0x0000000d00084c82 */ /* 0x000fe40008000000 */
[----:B------:R-:W-:Y:S01]  /*6230*/  @UP4 UIADD3.X UR10, UR10, -0x1, URZ, UP1, !UPT ;  /* 0xffffffff0a0a4890 */ /* 0x000fe20008ffe43f */
[----:B------:R-:W-:Y:S01]  /*6240*/  LDSM.16.MT88.4 R16, [R0+0xc000] ;  /* 0x00c000000010783b */ /* 0x000fe20000004200 */
[----:B------:R-:W-:Y:S03]  /*6250*/  @UP4 UMOV UR9, UR12 ;  /* 0x0000000c00094c82 */ /* 0x000fe60008000000 */
        /* <DEDUP_REMOVED lines=76> */
[----:B------:R-:W2:Y:S06]  /*6720*/  LDL R245, [R1+0x70] ;  /* 0x0000700001f57983 */ /* 0x000eac0000100800 */
[----:B------:R-:W-:Y:S01]  /*6730*/  IMAD.MOV.U32 R244, RZ, RZ, 0x4 ;  /* 0x00000004fff47424 */ /* 0x000fe200078e00ff */
[-C--:B------:R-:W-:Y:S08]  /*6740*/  HMMA.16816.F32.BF16 R76, R28, R246.reuse, R76 ;  /* 0x000000f61c4c723c */ /* 0x080ff0000004184c */
[C---:B------:R-:W-:Y:S01]  /*6750*/  HMMA.16816.F32.BF16 R80, R248.reuse, R246, R80 ;  /* 0x000000f6f850723c */ /* 0x040fe20000041850 */
[----:B------:R1:W3:Y:S06]  /*6760*/  LDL R246, [R1+0x64] ;  /* 0x0000640001f67983 */ /* 0x0002ec0000100800 */
[----:B------:R-:W-:Y:S01]  /*6770*/  IMAD.MOV.U32 R247, RZ, RZ, c[0x0][0x22c] ;  /* 0x00008b00fff77624 */ /* 0x000fe200078e00ff */
[-C--:B------:R-:W-:Y:S04]  /*6780*/  HMMA.16816.F32.BF16 R84, R248, R24.reuse, R84 ;  /* 0x00000018f854723c */ /* 0x080fe80000041854 */
[----:B------:R-:W-:Y:S04]  /*6790*/  IMAD R247, R247, c[0x0][0x1c0], RZ ;  /* 0x00007000f7f77a24 */ /* 0x000fe800078e02ff */
[C---:B------:R-:W-:Y:S01]  /*67a0*/  HMMA.16816.F32.BF16 R88, R28.reuse, R24, R88 ;  /* 0x000000181c58723c */ /* 0x040fe20000041858 */
[----:B------:R1:W4:Y:S06]  /*67b0*/  LDL R25, [R1+0x60] ;  /* 0x0000600001197983 */ /* 0x00032c0000100800 */
[C---:B------:R-:W-:Y:S01]  /*67c0*/  IMAD.SHL.U32 R24, R247.reuse, 0x8, RZ ;  /* 0x00000008f7187824 */ /* 0x040fe200078e00ff */
        /* <DEDUP_REMOVED lines=9> */
[----:B------:R-:W-:Y:S02]  /*6860*/  IMAD.SHL.U32 R251, R250, 0x20, RZ ;  /* 0x00000020fafb7824 */ /* 0x000fe400078e00ff */
[----:B--2---:R-:W-:Y:S05]  /*6870*/  @P0 IMAD.WIDE R244, R245, R244, UR8 ;  /* 0x00000008f5f40e25 */ /* 0x004fea000f8e02f4 */
[----:B---3--:R2:W3:Y:S04]  /*6880*/  @P0 LDG.E R246, [R244.64+0x20] ;  /* 0x00002004f4f60981 */ /* 0x0084e8000c1e1900 */
[----:B----4-:R2:W4:Y:S04]  /*6890*/  @P0 LDG.E R25, [R244.64] ;  /* 0x00000004f4190981 */ /* 0x010528000c1e1900 */
[----:B------:R1:W-:Y:S01]  /*68a0*/  RED.E.ADD.F32.FTZ.RN.STRONG.GPU [R20.64], R4 ;  /* 0x000000041400798e */ /* 0x0003e2000c10e784 */
[-C--:B--2---:R-:W-:Y:S01]  /*68b0*/  LEA R244, P1, R24, R20.reuse, 0x2 ;  /* 0x0000001418f47211 */ /* 0x084fe200078210ff */
[----:B------:R-:W-:Y:S05]  /*68c0*/  IMAD.SHL.U32 R245, R247, 0x8, RZ ;  /* 0x00000008f7f57824 */ /* 0x000fea00078e00ff */
[-C--:B------:R-:W-:Y:S02]  /*68d0*/  LEA.HI.X.SX32 R245, R245, R21.reuse, 0x2, P1 ;  /* 0x00000015f5f57211 */ /* 0x080fe400008f16ff */
[CC--:B-1----:R-:W-:Y:S03]  /*68e0*/  LEA R4, P1, R249.reuse, R20.reuse, 0x2 ;  /* 0x00000014f9047211 */ /* 0x0c2fe600078210ff */
[----:B------:R1:W-:Y:S02]  /*68f0*/  RED.E.ADD.F32.FTZ.RN.STRONG.GPU [R244.64], R5 ;  /* 0x00000005f400798e */ /* 0x0003e4000c10e784 */
[-C--:B-1----:R-:W-:Y:S02]  /*6900*/  LEA.HI.X.SX32 R5, R249, R21.reuse, 0x2, P1 ;  /* 0x00000015f9057211 */ /* 0x082fe400008f16ff */
[----:B----4-:R1:W-:Y:S04]  /*6910*/  @P0 STL [R1+0x60], R25 ;  /* 0x0000601901000387 */ /* 0x0103e80000100800 */
[----:B-1----:R1:W5:Y:S04]  /*6920*/  LDL.LU.64 R24, [R1+0xa0] ;  /* 0x0000a00001187983 */ /* 0x0023680000300a00 */
[----:B---3--:R2:W-:Y:S04]  /*6930*/  @P0 STL [R1+0x64], R246 ;  /* 0x000064f601000387 */ /* 0x0085e80000100800 */
        /* <DEDUP_REMOVED lines=297> */
.L_x_537:
[----:B------:R-:W-:Y:S01]  /*7bd0*/  ISETP.LT.AND P0, PT, RZ, UR7, PT ;  /* 0x00000007ff007c0c */ /* 0x000fe2000bf01270 */
[----:B------:R-:W-:Y:S11]  /*7be0*/  UIADD3 UR7, UR7, -0x1, URZ ;  /* 0xffffffff07077890 */ /* 0x000ff6000fffe03f */
[----:B------:R-:W-:Y:S01]  /*7bf0*/  @!UPT UIADD3 URZ, URZ, URZ, URZ ;  /* 0x0000003f3f3ff290 */ /* 0x000fe2000fffe03f */
[----:B------:R-:W-:-:S05]  /*7c00*/  @P0 BRA `(.L_x_538) ;  /* 0xffffbfd000000947 */ /* 0x000fca000383ffff */
[----:B------:R-:W2:Y:S04]  /*7c10*/  LDL R85, [R1+0x80] ;  /* 0x0000800001557983 */ /* 0x000ea80000100800 */
[----:B------:R-:W3:Y:S01]  /*7c20*/  LDL R84, [R1+0x84] ;  /* 0x0000840001547983 */ /* 0x000ee20000100800 */
[----:B------:R-:W-:Y:S01]  /*7c30*/  FMUL.FTZ R15, R49, c[0x0][0x2dc] ;  /* 0x0000b700310f7a20 */ /* 0x000fe20000410000 */
[----:B------:R-:W-:Y:S01]  /*7c40*/  UISETP.NE.AND UP0, UPT, UR31, -0x1, UPT ;  /* 0xffffffff1f00788c */ /* 0x000fe2000bf05270 */
[----:B------:R-:W-:Y:S01]  /*7c50*/  FMUL.FTZ R69, R48, c[0x0][0x2dc] ;  /* 0x0000b70030457a20 */ /* 0x000fe20000410000 */
[----:B------:R-:W-:Y:S01]  /*7c60*/  ULDC.64 UR10, c[0x0][0x3a0] ;  /* 0x0000e800000a7ab9 */ /* 0x000fe20000000a00 */
[----:B------:R-:W-:Y:S02]  /*7c70*/  FMUL.FTZ R100, R100, c[0x0][0x2e0] ;  /* 0x0000b80064647a20 */ /* 0x000fe40000410000 */
[----:B------:R-:W-:Y:S01]  /*7c80*/  FMUL.FTZ R49, R101, c[0x0][0x2e0] ;  /* 0x0000b80065317a20 */ /* 0x000fe20000410000 */
[----:B------:R-:W-:Y:S01]  /*7c90*/  F2FP.BF16.PACK_AB R15, R15, R69 ;  /* 0x000000450f0f723e */ /* 0x000fe200000010ff */
[----:B------:R-:W-:Y:S01]  /*7ca0*/  FMUL.FTZ R14, R51, c[0x0][0x2dc] ;  /* 0x0000b700330e7a20 */ /* 0x000fe20000410000 */
[----:B------:R-:W-:Y:S01]  /*7cb0*/  PLOP3.LUT P0, PT, PT, PT, UP0, 0x80, 0x0 ;  /* 0x000000000000781c */ /* 0x000fe20003f0f008 */
[----:B-1----:R-:W-:Y:S01]  /*7cc0*/  FMUL.FTZ R13, R45, c[0x0][0x2dc] ;  /* 0x0000b7002d0d7a20 */ /* 0x002fe20000410000 */
[----:B------:R-:W-:Y:S01]  /*7cd0*/  F2FP.BF16.PACK_AB R49, R49, R100 ;  /* 0x000000643131723e */ /* 0x000fe200000010ff */
[----:B------:R-:W-:Y:S01]  /*7ce0*/  BAR.SYNC.DEFER_BLOCKING 0x0 ;  /* 0x0000000000007b1d */ /* 0x000fe20000010000 */
[----:B------:R-:W-:Y:S01]  /*7cf0*/  FMUL.FTZ R102, R102, c[0x0][0x2e0] ;  /* 0x0000b80066667a20 */ /* 0x000fe20000410000 */
[----:B------:R-:W-:Y:S01]  /*7d00*/  @UP0 UIADD3 UR7, UR29, UR31, URZ ;  /* 0x0000001f1d070290 */ /* 0x000fe2000fffe03f */
[----:B------:R-:W-:-:S02]  /*7d10*/  FMUL.FTZ R48, R103, c[0x0][0x2e0] ;  /* 0x0000b80067307a20 */ /* 0x000fc40000410000 */
[----:B------:R-:W-:Y:S01]  /*7d20*/  FMUL.FTZ R51, R44, c[0x0][0x2dc] ;  /* 0x0000b7002c337a20 */ /* 0x000fe20000410000 */
[----:B------:R-:W-:Y:S01]  /*7d30*/  @UP0 UIMAD.WIDE.U32 UR8, UR7, UR10, URZ ;  /* 0x0000000a070802a5 */ /* 0x000fe2000f8e003f */
[----:B------:R-:W-:Y:S01]  /*7d40*/  FMUL.FTZ R112, R112, c[0x0][0x2e0] ;  /* 0x0000b80070707a20 */ /* 0x000fe20000410000 */
[----:B------:R-:W-:Y:S01]  /*7d50*/  F2FP.BF16.PACK_AB R48, R48, R102 ;  /* 0x000000663030723e */ /* 0x000fe200000010ff */
[----:B------:R-:W-:Y:S01]  /*7d60*/  FMUL.FTZ R45, R113, c[0x0][0x2e0] ;  /* 0x0000b800712d7a20 */ /* 0x000fe20000410000 */
[----:B------:R-:W-:Y:S01]  /*7d70*/  F2FP.BF16.PACK_AB R13, R13, R51 ;  /* 0x000000330d0d723e */ /* 0x000fe200000010ff */
[----:B------:R-:W-:Y:S01]  /*7d80*/  FMUL.FTZ R68, R50, c[0x0][0x2dc] ;  /* 0x0000b70032447a20 */ /* 0x000fe20000410000 */
[----:B------:R-:W-:Y:S01]  /*7d90*/  @UP0 UIMAD UR15, UR7, UR11, UR9 ;  /* 0x0000000b070f02a4 */ /* 0x000fe2000f8e0209 */
[----:B------:R-:W-:Y:S01]  /*7da0*/  FMUL.FTZ R12, R47, c[0x0][0x2dc] ;  /* 0x0000b7002f0c7a20 */ /* 0x000fe20000410000 */
[----:B------:R-:W-:Y:S01]  /*7db0*/  F2FP.BF16.PACK_AB R45, R45, R112 ;  /* 0x000000702d2d723e */ /* 0x000fe200000010ff */
[----:B------:R-:W-:Y:S01]  /*7dc0*/  FMUL.FTZ R114, R114, c[0x0][0x2e0] ;  /* 0x0000b80072727a20 */ /* 0x000fe20000410000 */
[----:B------:R-:W-:Y:S01]  /*7dd0*/  F2FP.BF16.PACK_AB R14, R14, R68 ;  /* 0x000000440e0e723e */ /* 0x000fe200000010ff */
[----:B------:R-:W-:Y:S01]  /*7de0*/  FMUL.FTZ R44, R115, c[0x0][0x2e0] ;  /* 0x0000b800732c7a20 */ /* 0x000fe20000410000 */
[----:B------:R-:W-:Y:S01]  /*7df0*/  @UP0 UMOV UR14, UR8 ;  /* 0x00000008000e0c82 */ /* 0x000fe20008000000 */
[----:B------:R-:W-:-:S02]  /*7e00*/  FMUL.FTZ R50, R46, c[0x0][0x2dc] ;  /* 0x0000b7002e327a20 */ /* 0x000fc40000410000 */
[----:B------:R-:W-:Y:S01]  /*7e10*/  FMUL.FTZ R104, R104, c[0x0][0x2e0] ;  /* 0x0000b80068687a20 */ /* 0x000fe20000410000 */
[----:B------:R-:W-:Y:S01]  /*7e20*/  F2FP.BF16.PACK_AB R44, R44, R114 ;  /* 0x000000722c2c723e */ /* 0x000fe200000010ff */
[----:B------:R-:W-:Y:S01]  /*7e30*/  FMUL.FTZ R47, R105, c[0x0][0x2e0] ;  /* 0x0000b800692f7a20 */ /* 0x000fe20000410000 */
[----:B------:R-:W-:Y:S01]  /*7e40*/  F2FP.BF16.PACK_AB R12, R12, R50 ;  /* 0x000000320c0c723e */ /* 0x000fe200000010ff */
[----:B------:R-:W-:Y:S02]  /*7e50*/  FMUL.FTZ R16, R43, c[0x0][0x2dc] ;  /* 0x0000b7002b107a20 */ /* 0x000fe40000410000 */
[----:B------:R-:W-:Y:S01]  /*7e60*/  FMUL.FTZ R106, R106, c[0x0][0x2e0] ;  /* 0x0000b8006a6a7a20 */ /* 0x000fe20000410000 */
[----:B------:R-:W-:Y:S01]  /*7e70*/  F2FP.BF16.PACK_AB R47, R47, R104 ;  /* 0x000000682f2f723e */ /* 0x000fe200000010ff */
[----:B------:R-:W-:Y:S02]  /*7e80*/  FMUL.FTZ R46, R107, c[0x0][0x2e0] ;  /* 0x0000b8006b2e7a20 */ /* 0x000fe40000410000 */
        /* <DEDUP_REMOVED lines=14> */
[----:B-----5:R-:W-:Y:S02]  /*7f70*/  FMUL.FTZ R19, R37, c[0x0][0x2dc] ;  /* 0x0000b70025137a20 */ /* 0x020fe40000410000 */
        /* <DEDUP_REMOVED lines=15> */
[----:B------:R-:W-:Y:S02]  /*8070*/  FMUL.FTZ R120, R120, c[0x0][0x2e0] ;  /* 0x0000b80078787a20 */ /* 0x000fe40000410000 */
[----:B------:R-:W-:Y:S01]  /*8080*/  FMUL.FTZ R39, R121, c[0x0][0x2e0] ;  /* 0x0000b80079277a20 */ /* 0x000fe20000410000 */
[----:B------:R-:W-:Y:S01]  /*8090*/  F2FP.BF16.PACK_AB R18, R18, R72 ;  /* 0x000000481212723e */ /* 0x000fe200000010ff */
[----:B------:R-:W-:Y:S02]  /*80a0*/  FMUL.FTZ R22, R35, c[0x0][0x2dc] ;  /* 0x0000b70023167a20 */ /* 0x000fe40000410000 */
[----:B------:R-:W-:Y:S01]  /*80b0*/  FMUL.FTZ R122, R122, c[0x0][0x2e0] ;  /* 0x0000b8007a7a7a20 */ /* 0x000fe20000410000 */
[----:B------:R-:W-:Y:S01]  /*80c0*/  F2FP.BF16.PACK_AB R39, R39, R120 ;  /* 0x000000782727723e */ /* 0x000fe200000010ff */
[----:B------:R-:W-:-:S02]  /*80d0*/  FMUL.FTZ R38, R123, c[0x0][0x2e0] ;  /* 0x0000b8007b267a20 */ /* 0x000fc40000410000 */
[----:B------:R-:W-:Y:S02]  /*80e0*/  FMUL.FTZ R80, R23, c[0x0][0x2dc] ;  /* 0x0000b70017507a20 */ /* 0x000fe40000410000 */
        /* <DEDUP_REMOVED lines=32> */
[----:B------:R-:W-:Y:S01]  /*82f0*/  FMUL.FTZ R31, R137, c[0x0][0x2e0] ;  /* 0x0000b800891f7a20 */ /* 0x000fe20000410000 */
[----:B------:R-:W-:Y:S01]  /*8300*/  F2FP.BF16.PACK_AB R20, R20, R74 ;  /* 0x0000004a1414723e */ /* 0x000fe200000010ff */
[----:B------:R-:W-:Y:S02]  /*8310*/  FMUL.FTZ R138, R138, c[0x0][0x2e0] ;  /* 0x0000b8008a8a7a20 */ /* 0x000fe40000410000 */
[----:B------:R-:W-:Y:S01]  /*8320*/  FMUL.FTZ R30, R139, c[0x0][0x2e0] ;  /* 0x0000b8008b1e7a20 */ /* 0x000fe20000410000 */
[----:B------:R-:W-:Y:S01]  /*8330*/  F2FP.BF16.PACK_AB R31, R31, R136 ;  /* 0x000000881f1f723e */ /* 0x000fe200000010ff */
        /* <DEDUP_REMOVED lines=37> */
[----:B------:R-:W-:-:S04]  /*8590*/  F2FP.BF16.PACK_AB R5, R5, R60 ;  /* 0x0000003c0505723e */ /* 0x000fc800000010ff */
[----:B------:R-:W-:Y:S01]  /*85a0*/  F2FP.BF16.PACK_AB R4, R4, R62 ;  /* 0x0000003e0404723e */ /* 0x000fe200000010ff */
        /* <DEDUP_REMOVED lines=62> */
.L_x_539:
        /* <DEDUP_REMOVED lines=19> */
.L_x_540:
        /* <DEDUP_REMOVED lines=55> */
.L_x_542:
[----:B------:R-:W-:Y:S05]  /*8e30*/  BSYNC B0 ;  /* 0x0000000000007941 */ /* 0x000fea0003800000 */
.L_x_541:
        /* <DEDUP_REMOVED lines=19> */
.L_x_544:
[----:B------:R-:W-:Y:S05]  /*8f70*/  BSYNC B0 ;  /* 0x0000000000007941 */ /* 0x000fea0003800000 */
.L_x_543:
        /* <DEDUP_REMOVED lines=29> */
.L_x_546:
[----:B------:R-:W-:Y:S05]  /*9150*/  BSYNC B0 ;  /* 0x0000000000007941 */ /* 0x000fea0003800000 */
.L_x_545:
        /* <DEDUP_REMOVED lines=18> */
.L_x_519:
        /* <DEDUP_REMOVED lines=20> */
.L_x_548:
        /* <DEDUP_REMOVED lines=18> */
.L_x_549:
        /* <DEDUP_REMOVED lines=43> */
.L_x_551:
[----:B-1----:R-:W-:Y:S05]  /*9790*/  BSYNC B0 ;  /* 0x0000000000007941 */ /* 0x002fea0003800000 */
.L_x_550:
        /* <DEDUP_REMOVED lines=19> */
.L_x_553:
[----:B------:R-:W-:Y:S05]  /*98d0*/  BSYNC B0 ;  /* 0x0000000000007941 */ /* 0x000fea0003800000 */
.L_x_552:
        /* <DEDUP_REMOVED lines=29> */
.L_x_555:
[----:B------:R-:W-:Y:S05]  /*9ab0*/  BSYNC B0 ;  /* 0x0000000000007941 */ /* 0x000fea0003800000 */
.L_x_554:
        /* <DEDUP_REMOVED lines=16> */
.L_x_547:
[----:B------:R-:W-:Y:S05]  /*9bc0*/  BSYNC B1 ;  /* 0x0000000000017941 */ /* 0x000fea0003800000 */
.L_x_514:
        /* <DEDUP_REMOVED lines=11> */
.L_x_556:
[----:B------:R-:W-:Y:S05]  /*9c80*/  EXIT ;  /* 0x000000000000794d */ /* 0x000fea0003800000 */
.L_x_558:
        /* <DEDUP_REMOVED lines=15> */
.L_x_1591:


//--------------------- .text._ZN5flash44flash_bwd_dq_dk_dv_loop_seqk_parallel_kernelI23Flash_bwd_kernel_traitsILi192ELi64ELi64ELi8ELi4ELi2ELi2ELb1ELb1EN7cutlass10bfloat16_tE19Flash_kernel_traitsILi192ELi64ELi64ELi8ES3_EELb0ELb0ELb0ELb0ELb0ELb0ELb1EEEvNS_16Flash_bwd_paramsE --------------------------
	.section	.text._ZN5flash44flash_bwd_dq_dk_dv_loop_seqk_parallel_kernelI23Flash_bwd_kernel_traitsILi192ELi64ELi64ELi8ELi4ELi2ELi2ELb1ELb1EN7cutlass10bfloat16_tE19Flash_kernel_traitsILi192ELi64ELi64ELi8ES3_EELb0ELb0ELb0ELb0ELb0ELb0ELb1EEEvNS_16Flash_bwd_paramsE,"ax",@progbits
	.sectioninfo	@"SHI_REGISTERS=255"
	.align	128
        .global         _ZN5flash44flash_bwd_dq_dk_dv_loop_seqk_parallel_kernelI23Flash_bwd_kernel_traitsILi192ELi64ELi64ELi8ELi4ELi2ELi2ELb1ELb1EN7cutlass10bfloat16_tE19Flash_kernel_traitsILi192ELi64ELi64ELi8ES3_EELb0ELb0ELb0ELb0ELb0ELb0ELb1EEEvNS_16Flash_bwd_paramsE
        .type           _ZN5flash44flash_bwd_dq_dk_dv_loop_seqk_parallel_kernelI23Flash_bwd_kernel_traitsILi192ELi64ELi64ELi8ELi4ELi2ELi2ELb1ELb1EN7cutlass10bfloat16_tE19Flash_kernel_traitsILi192ELi64ELi64ELi8ES3_EELb0ELb0ELb0ELb0ELb0ELb0ELb1EEEvNS_16Flash_bwd_paramsE,@function
        .size           _ZN5flash44flash_bwd_dq_dk_dv_loop_seqk_parallel_kernelI23Flash_bwd_kernel_traitsILi192ELi64ELi64ELi8ELi4ELi2ELi2ELb1ELb1EN7cutlass10bfloat16_tE19Flash_kernel_traitsILi192ELi64ELi64ELi8ES3_EELb0ELb0ELb0ELb0ELb0ELb0ELb1EEEvNS_16Flash_bwd_paramsE,(.L_x_1592 - _ZN5flash44flash_bwd_dq_dk_dv_loop_seqk_parallel_kernelI23Flash_bwd_kernel_traitsILi192ELi64ELi64ELi8ELi4ELi2ELi2ELb1ELb1EN7cutlass10bfloat16_tE19Flash_kernel_traitsILi192ELi64ELi64ELi8ES3_EELb0ELb0ELb0ELb0ELb0ELb0ELb1EEEvNS_16Flash_bwd_paramsE)
        .other          _ZN5flash44flash_bwd_dq_dk_dv_loop_seqk_parallel_kernelI23Flash_bwd_kernel_traitsILi192ELi64ELi64ELi8ELi4ELi2ELi2ELb1ELb1EN7cutlass10bfloat16_tE19Flash_kernel_traitsILi192ELi64ELi64ELi8ES3_EELb0ELb0ELb0ELb0ELb0ELb0ELb1EEEvNS_16Flash_bwd_paramsE,@"STO_CUDA_ENTRY STV_DEFAULT"
_ZN5flash44flash_bwd_dq_dk_dv_loop_seqk_parallel_kernelI23Flash_bwd_kernel_traitsILi192ELi64ELi64ELi8ELi4ELi2ELi2ELb1ELb1EN7cutlass10bfloat16_tE19Flash_kernel_traitsILi192ELi64ELi64ELi8ES3_EELb0ELb0ELb0ELb0ELb0ELb0ELb1EEEvNS_16Flash_bwd_paramsE:
.text._ZN5flash44flash_bwd_dq_dk_dv_loop_seqk_parallel_kernelI23Flash_bwd_kernel_traitsILi192ELi64ELi64ELi8ELi4ELi2ELi2ELb1ELb1EN7cutlass10bfloat16_tE19Flash_kernel_traitsILi192ELi64ELi64ELi8ES3_EELb0ELb0ELb0ELb0ELb0ELb0ELb1EEEvNS_16Flash_bwd_paramsE:
        /* <DEDUP_REMOVED lines=208> */
.L_x_603:
        /* <DEDUP_REMOVED lines=53> */
.L_x_559:
        /* <DEDUP_REMOVED lines=58> */
.L_x_561:
        /* <DEDUP_REMOVED lines=18> */
.L_x_562:
        /* <DEDUP_REMOVED lines=71> */
.L_x_563:
[----:B------:R-:W-:Y:S02]  /*1980*/  UMOV UR12, UR49 ;  /* 0x00000031000c7c82 */ /* 0x000fe40008000000 */
.L_x_564:
        /* <DEDUP_REMOVED lines=141> */
.L_x_567:
[----:B------:R-:W-:Y:S05]  /*2260*/  BSYNC B0 ;  /* 0x0000000000007941 */ /* 0x000fea0003800000 */
.L_x_566:
        /* <DEDUP_REMOVED lines=42> */
.L_x_569:
[----:B------:R-:W-:Y:S05]  /*2510*/  BSYNC B0 ;  /* 0x0000000000007941 */ /* 0x000fea0003800000 */
.L_x_568:
        /* <DEDUP_REMOVED lines=29> */
.L_x_571:
[----:B------:R-:W-:Y:S05]  /*26f0*/  BSYNC B0 ;  /* 0x0000000000007941 */ /* 0x000fea0003800000 */
.L_x_570:
        /* <DEDUP_REMOVED lines=40> */
.L_x_573:
[----:B------:R-:W-:Y:S05]  /*2980*/  BSYNC B0 ;  /* 0x0000000000007941 */ /* 0x000fea0003800000 */
.L_x_572:
        /* <DEDUP_REMOVED lines=26> */
.L_x_575:
[----:B------:R-:W-:Y:S05]  /*2b30*/  BSYNC B0 ;  /* 0x0000000000007941 */ /* 0x000fea0003800000 */
.L_x_574:
        /* <DEDUP_REMOVED lines=38> */
.L_x_577:
[----:B------:R-:W-:Y:S05]  /*2da0*/  BSYNC B0 ;  /* 0x0000000000007941 */ /* 0x000fea0003800000 */
.L_x_576:
        /* <DEDUP_REMOVED lines=73> */
.L_x_579:
[----:B------:R-:W-:Y:S05]  /*3240*/  BSYNC B0 ;  /* 0x0000000000007941 */ /* 0x000fea0003800000 */
.L_x_578:
        /* <DEDUP_REMOVED lines=39> */
.L_x_581:
[----:B------:R-:W-:Y:S05]  /*34c0*/  BSYNC B0 ;  /* 0x0000000000007941 */ /* 0x000fea0003800000 */
.L_x_580:
        /* <DEDUP_REMOVED lines=87> */
.L_x_584:
[----:B------:R-:W2:Y:S01]  /*3a40*/  LDL R246, [R1] ;  /* 0x0000000001f67983 */ /* 0x000ea20000100800 */
[----:B------:R-:W-:Y:S01]  /*3a50*/  PLOP3.LUT P0, PT, PT, PT, UP0, 0x80, 0x0 ;  /* 0x000000000000781c */ /* 0x000fe20003f0f008 */
[----:B------:R-:W-:Y:S01]  /*3a60*/  UISETP.GE.AND UP5, UPT, UR7, 0x1, UPT ;  /* 0x000000010700788c */ /* 0x000fe2000bfa6270 */
[----:B------:R-:W-:Y:S01]  /*3a70*/  PLOP3.LUT P5, PT, PT, PT, UP0, 0x80, 0x0 ;  /* 0x000000000000781c */ /* 0x000fe20003faf008 */
[----:B------:R-:W4:Y:S01]  /*3a80*/  LDL R245, [R1+0x4] ;  /* 0x0000040001f57983 */ /* 0x000f220000100800 */
[----:B------:R-:W-:Y:S02]  /*3a90*/  PLOP3.LUT P1, PT, PT, PT, UP0, 0x80, 0x0 ;  /* 0x000000000000781c */ /* 0x000fe40003f2f008 */
[----:B------:R-:W-:Y:S01]  /*3aa0*/  PLOP3.LUT P4, PT, PT, PT, UP0, 0x80, 0x0 ;  /* 0x000000000000781c */ /* 0x000fe20003f8f008 */
[----:B---3--:R-:W3:Y:S01]  /*3ab0*/  LDL R244, [R1+0x10] ;  /* 0x0000100001f47983 */ /* 0x008ee20000100800 */
[----:B------:R-:W-:Y:S02]  /*3ac0*/  PLOP3.LUT P2, PT, PT, PT, UP0, 0x80, 0x0 ;  /* 0x000000000000781c */ /* 0x000fe40003f4f008 */
[----:B------:R-:W-:Y:S01]  /*3ad0*/  PLOP3.LUT P3, PT, PT, PT, UP0, 0x80, 0x0 ;  /* 0x000000000000781c */ /* 0x000fe20003f6f008 */
[----:B-1----:R1:W-:Y:S01]  /*3ae0*/  STL [R1+0xa0], R107 ;  /* 0x0000a06b01007387 */ /* 0x0023e20000100800 */
[----:B------:R-:W-:Y:S03]  /*3af0*/  PLOP3.LUT P6, PT, PT, PT, UP0, 0x80, 0x0 ;  /* 0x000000000000781c */ /* 0x000fe60003fcf008 */
[----:B------:R-:W0:Y:S08]  /*3b00*/  LDGDEPBAR ;  /* 0x00000000000079af */ /* 0x000e300000000000 */
[----:B-1----:R-:W3:Y:S04]  /*3b10*/  LDL R107, [R1+0x8] ;  /* 0x00000800016b7983 */ /* 0x002ee80000100800 */
[----:B------:R1:W-:Y:S04]  /*3b20*/  STL [R1+0x9c], R106 ;  /* 0x00009c6a01007387 */ /* 0x0003e80000100800 */
[----:B-1----:R-:W3:Y:S04]  /*3b30*/  LDL R106, [R1+0xc] ;  /* 0x00000c00016a7983 */ /* 0x002ee80000100800 */
[----:B------:R1:W-:Y:S04]  /*3b40*/  STL [R1+0x98], R105 ;  /* 0x0000986901007387 */ /* 0x0003e80000100800 */
[----:B-1----:R-:W3:Y:S04]  /*3b50*/  LDL R105, [R1+0x18] ;  /* 0x0000180001697983 */ /* 0x002ee80000100800 */
[----:B------:R1:W-:Y:S04]  /*3b60*/  STL [R1+0x94], R104 ;  /* 0x0000946801007387 */ /* 0x0003e80000100800 */
[----:B-1----:R-:W3:Y:S04]  /*3b70*/  LDL R104, [R1+0x14] ;  /* 0x0000140001687983 */ /* 0x002ee80000100800 */
[----:B------:R1:W-:Y:S04]  /*3b80*/  STL [R1+0x90], R103 ;  /* 0x0000906701007387 */ /* 0x0003e80000100800 */
[----:B------:R1:W-:Y:S04]  /*3b90*/  STL [R1+0x8c], R102 ;  /* 0x00008c6601007387 */ /* 0x0003e80000100800 */
[----:B------:R1:W-:Y:S04]  /*3ba0*/  STL [R1+0x88], R101 ;  /* 0x0000886501007387 */ /* 0x0003e80000100800 */
[----:B------:R1:W-:Y:S04]  /*3bb0*/  STL [R1+0x84], R100 ;  /* 0x0000846401007387 */ /* 0x0003e80000100800 */
[----:B-1----:R-:W3:Y:S04]  /*3bc0*/  LDL R103, [R1+0x50] ;  /* 0x0000500001677983 */ /* 0x002ee80000100800 */
[----:B------:R-:W3:Y:S04]  /*3bd0*/  LDL R102, [R1+0x5c] ;  /* 0x00005c0001667983 */ /* 0x000ee80000100800 */
[----:B------:R-:W3:Y:S04]  /*3be0*/  LDL R101, [R1+0x54] ;  /* 0x0000540001657983 */ /* 0x000ee80000100800 */
[----:B------:R-:W3:Y:S01]  /*3bf0*/  LDL R100, [R1+0x58] ;  /* 0x0000580001647983 */ /* 0x000ee20000100800 */
[----:B------:R-:W-:Y:S04]  /*3c00*/  DEPBAR.LE SB0, 0x0 ;  /* 0x000080000000791a */ /* 0x000fe80000000000 */
[----:B------:R-:W-:Y:S08]  /*3c10*/  BAR.SYNC.DEFER_BLOCKING 0x0 ;  /* 0x0000000000007b1d */ /* 0x000ff00000010000 */
[----:B------:R-:W-:Y:S08]  /*3c20*/  LDSM.16.M88.4 R88, [R252+0xc000] ;  /* 0x00c00000fc58783b */ /* 0x000ff00000000200 */
[----:B--2---:R-:W-:Y:S08]  /*3c30*/  LDSM.16.M88.4 R8, [R246+0xc000] ;  /* 0x00c00000f608783b */ /* 0x004ff00000000200 */
[----:B------:R-:W-:Y:S08]  /*3c40*/  LDSM.16.M88.4 R68, [R246+0xc800] ;  /* 0x00c80000f644783b */ /* 0x000ff00000000200 */
[----:B----4-:R-:W-:Y:S08]  /*3c50*/  LDSM.16.M88.4 R76, [R245+0xc000] ;  /* 0x00c00000f54c783b */ /* 0x010ff00000000200 */
[----:B------:R-:W-:Y:S08]  /*3c60*/  LDSM.16.M88.4 R80, [R245+0xc800] ;  /* 0x00c80000f550783b */ /* 0x000ff00000000200 */
[----:B---3--:R-:W-:Y:S08]  /*3c70*/  LDSM.16.M88.4 R96, [R244+0xc000] ;  /* 0x00c00000f460783b */ /* 0x008ff00000000200 */
[----:B------:R-:W1:Y:S08]  /*3c80*/  LDSM.16.M88.4 R16, [R107] ;  /* 0x000000006b10783b */ /* 0x000e700000000200 */
[----:B------:R-:W2:Y:S01]  /*3c90*/  LDSM.16.M88.4 R72, [R106] ;  /* 0x000000006a48783b */ /* 0x000ea20000000200 */
[C---:B-1----:R-:W-:Y:S08]  /*3ca0*/  HMMA.16816.F32.BF16 R4, R16.reuse, R8, RZ ;  /* 0x000000081004723c */ /* 0x042ff000000418ff */
[C---:B------:R-:W-:Y:S01]  /*3cb0*/  HMMA.16816.F32.BF16 R8, R16.reuse, R10, RZ ;  /* 0x0000000a1008723c */ /* 0x040fe200000418ff */
[----:B------:R-:W1:Y:S07]  /*3cc0*/  LDSM.16.M88.4 R84, [R105] ;  /* 0x000000006954783b */ /* 0x000e6e0000000200 */
[C---:B------:R-:W-:Y:S08]  /*3cd0*/  HMMA.16816.F32.BF16 R12, R16.reuse, R68, RZ ;  /* 0x00000044100c723c */ /* 0x040ff000000418ff */
[----:B------:R-:W-:Y:S01]  /*3ce0*/  HMMA.16816.F32.BF16 R16, R16, R70, RZ ;  /* 0x000000461010723c */ /* 0x000fe200000418ff */
[----:B------:R-:W3:Y:S07]  /*3cf0*/  LDSM.16.M88.4 R68, [R252+0xc800] ;  /* 0x00c80000fc44783b */ /* 0x000eee0000000200 */
[C---:B--2---:R-:W-:Y:S08]  /*3d00*/  HMMA.16816.F32.BF16 R4, R72.reuse, R76, R4 ;  /* 0x0000004c4804723c */ /* 0x044ff00000041804 */
[C---:B------:R-:W-:Y:S01]  /*3d10*/  HMMA.16816.F32.BF16 R8, R72.reuse, R78, R8 ;  /* 0x0000004e4808723c */ /* 0x040fe20000041808 */
[----:B------:R-:W-:Y:S07]  /*3d20*/  LDSM.16.M88.4 R76, [R107+0x2000] ;  /* 0x002000006b4c783b */ /* 0x000fee0000000200 */
[C---:B------:R-:W-:Y:S01]  /*3d30*/  HMMA.16816.F32.BF16 R12, R72.reuse, R80, R12 ;  /* 0x00000050480c723c */ /* 0x040fe2000004180c */
[----:B------:R-:W2:Y:S07]  /*3d40*/  LDSM.16.M88.4 R92, [R104] ;  /* 0x00000000685c783b */ /* 0x000eae0000000200 */
[----:B------:R-:W-:Y:S01]  /*3d50*/  HMMA.16816.F32.BF16 R16, R72, R82, R16 ;  /* 0x000000524810723c */ /* 0x000fe20000041810 */
[----:B------:R-:W4:Y:S07]  /*3d60*/  LDSM.16.M88.4 R72, [R244+0xc800] ;  /* 0x00c80000f448783b */ /* 0x000f2e0000000200 */
[C---:B-1----:R-:W-:Y:S01]  /*3d70*/  HMMA.16816.F32.BF16 R4, R84.reuse, R88, R4 ;  /* 0x000000585404723c */ /* 0x042fe20000041804 */
[----:B------:R-:W1:Y:S07]  /*3d80*/  LDSM.16.M88.4 R80, [R246+0xe000] ;  /* 0x00e00000f650783b */ /* 0x000e6e0000000200 */
[C---:B------:R-:W-:Y:S01]  /*3d90*/  HMMA.16816.F32.BF16 R8, R84.reuse, R90, R8 ;  /* 0x0000005a5408723c */ /* 0x040fe20000041808 */
[----:B------:R-:W-:Y:S07]  /*3da0*/  LDSM.16.M88.4 R88, [R245+0xe000] ;  /* 0x00e00000f558783b */ /* 0x000fee0000000200 */
[C---:B---3--:R-:W-:Y:S08]  /*3db0*/  HMMA.16816.F32.BF16 R12, R84.reuse, R68, R12 ;  /* 0x00000044540c723c */ /* 0x048ff0000004180c */
[----:B------:R-:W-:Y:S01]  /*3dc0*/  HMMA.16816.F32.BF16 R16, R84, R70, R16 ;  /* 0x000000465410723c */ /* 0x000fe20000041810 */
[----:B------:R-:W3:Y:S07]  /*3dd0*/  LDSM.16.M88.4 R68, [R246+0xe800] ;  /* 0x00e80000f644783b */ /* 0x000eee0000000200 */
[C---:B--2---:R-:W-:Y:S01]  /*3de0*/  HMMA.16816.F32.BF16 R4, R92.reuse, R96, R4 ;  /* 0x000000605c04723c */ /* 0x044fe20000041804 */
[----:B------:R-:W2:Y:S07]  /*3df0*/  LDSM.16.M88.4 R84, [R106+0x2000] ;  /* 0x002000006a54783b */ /* 0x000eae0000000200 */
[C---:B------:R-:W-:Y:S01]  /*3e00*/  HMMA.16816.F32.BF16 R8, R92.reuse, R98, R8 ;  /* 0x000000625c08723c */ /* 0x040fe20000041808 */
[----:B------:R-:W-:Y:S07]  /*3e10*/  LDSM.16.M88.4 R96, [R252+0xe000] ;  /* 0x00e00000fc60783b */ /* 0x000fee0000000200 */
[C---:B----4-:R-:W-:Y:S08]  /*3e20*/  HMMA.16816.F32.BF16 R12, R92.reuse, R72, R12 ;  /* 0x000000485c0c723c */ /* 0x050ff0000004180c */
        /* <DEDUP_REMOVED lines=39> */
[C---:B------:R-:W-:Y:S08]  /*40a0*/  HMMA.16816.F32.BF16 R8, R92.reuse, R98, R8 ;  /* 0x000000625c08723c */ /* 0x040ff00000041808 */
[C---:B----4-:R-:W-:Y:S01]  /*40b0*/  HMMA.16816.F32.BF16 R12, R92.reuse, R72, R12 ;  /* 0x000000485c0c723c */ /* 0x050fe2000004180c */
[----:B------:R-:W4:Y:S04]  /*40c0*/  LDL R73, [R1+0x60] ;  /* 0x0000600001497983 */ /* 0x000f280000100800 */
[----:B------:R-:W4:Y:S03]  /*40d0*/  LDL R72, [R1+0x64] ;  /* 0x0000640001487983 */ /* 0x000f260000100800 */
[----:B------:R-:W-:Y:S01]  /*40e0*/  HMMA.16816.F32.BF16 R16, R92, R74, R16 ;  /* 0x0000004a5c10723c */ /* 0x000fe20000041810 */
[----:B------:R-:W4:Y:S07]  /*40f0*/  LDL R74, [R1+0x80] ;  /* 0x00008000014a7983 */ /* 0x000f2e0000100800 */
[C---:B-1----:R-:W-:Y:S08]  /*4100*/  HMMA.16816.F32.BF16 R4, R76.reuse, R80, R4 ;  /* 0x000000504c04723c */ /* 0x042ff00000041804 */
[C---:B------:R-:W-:Y:S08]  /*4110*/  HMMA.16816.F32.BF16 R8, R76.reuse, R82, R8 ;  /* 0x000000524c08723c */ /* 0x040ff00000041808 */
[C---:B---3--:R-:W-:Y:S08]  /*4120*/  HMMA.16816.F32.BF16 R12, R76.reuse, R68, R12 ;  /* 0x000000444c0c723c */ /* 0x048ff0000004180c */
[----:B------:R-:W-:Y:S01]  /*4130*/  HMMA.16816.F32.BF16 R16, R76, R70, R16 ;  /* 0x000000464c10723c */ /* 0x000fe20000041810 */
[----:B------:R-:W1:Y:S07]  /*4140*/  LDSM.16.M88.4 R68, [R244+0x10800] ;  /* 0x01080000f444783b */ /* 0x000e6e0000000200 */
[C---:B--2---:R-:W-:Y:S08]  /*4150*/  HMMA.16816.F32.BF16 R4, R84.reuse, R88, R4 ;  /* 0x000000585404723c */ /* 0x044ff00000041804 */
[C---:B------:R-:W-:Y:S11]  /*4160*/  HMMA.16816.F32.BF16 R8, R84.reuse, R90, R8 ;  /* 0x0000005a5408723c */ /* 0x040ff60000041808 */
[----:B------:R-:W-:Y:S05]  /*4170*/  @!UPT UIADD3 URZ, URZ, URZ, URZ ;  /* 0x0000003f3f3ff290 */ /* 0x000fea000fffe03f */
[----:B------:R-:W-:Y:S02]  /*4180*/  FMUL.FTZ R6, R6, c[0x0][0x2ec] ;  /* 0x0000bb0006067a20 */ /* 0x000fe40000410000 */
[----:B------:R-:W-:Y:S02]  /*4190*/  FMUL.FTZ R4, R4, c[0x0][0x2ec] ;  /* 0x0000bb0004047a20 */ /* 0x000fe40000410000 */
[----:B------:R2:W-:Y:S01]  /*41a0*/  MUFU.TANH R91, R6 ;  /* 0x00000006005b7308 */ /* 0x0005e20000002400 */
[----:B------:R-:W-:Y:S02]  /*41b0*/  FMUL.FTZ R5, R5, c[0x0][0x2ec] ;  /* 0x0000bb0005057a20 */ /* 0x000fe40000410000 */
[----:B------:R-:W-:Y:S01]  /*41c0*/  FMUL.FTZ R7, R7, c[0x0][0x2ec] ;  /* 0x0000bb0007077a20 */ /* 0x000fe20000410000 */
[C---:B-1----:R-:W-:Y:S03]  /*41d0*/  HMMA.16816.F32.BF16 R12, R84.reuse, R68, R12 ;  /* 0x00000044540c723c */ /* 0x042fe6000004180c */
[----:B------:R-:W-:Y:S03]  /*41e0*/  FMUL.FTZ R8, R8, c[0x0][0x2ec] ;  /* 0x0000bb0008087a20 */ /* 0x000fe60000410000 */
[----:B------:R-:W-:Y:S01]  /*41f0*/  MUFU.TANH R82, R4 ;  /* 0x0000000400527308 */ /* 0x000fe20000002400 */
[----:B------:R-:W-:Y:S01]  /*4200*/  FMUL.FTZ R9, R9, c[0x0][0x2ec] ;  /* 0x0000bb0009097a20 */ /* 0x000fe20000410000 */
[----:B------:R-:W-:Y:S04]  /*4210*/  HMMA.16816.F32.BF16 R16, R84, R70, R16 ;  /* 0x000000465410723c */ /* 0x000fe80000041810 */
[----:B------:R-:W-:Y:S02]  /*4220*/  FMUL.FTZ R10, R10, c[0x0][0x2ec] ;  /* 0x0000bb000a0a7a20 */ /* 0x000fe40000410000 */
[----:B------:R-:W-:Y:S02]  /*4230*/  FMUL.FTZ R11, R11, c[0x0][0x2ec] ;  /* 0x0000bb000b0b7a20 */ /* 0x000fe40000410000 */
[----:B------:R-:W1:Y:S01]  /*4240*/  MUFU.TANH R81, R5 ;  /* 0x0000000500517308 */ /* 0x000e620000002400 */
[----:B--2---:R-:W-:Y:S07]  /*4250*/  MOV R6, UR19 ;  /* 0x0000001300067c02 */ /* 0x004fee0008000f00 */
[----:B------:R-:W-:Y:S02]  /*4260*/  FMUL.FTZ R12, R12, c[0x0][0x2ec] ;  /* 0x0000bb000c0c7a20 */ /* 0x000fe40000410000 */
[----:B------:R-:W-:Y:S01]  /*4270*/  MUFU.TANH R83, R8 ;  /* 0x0000000800537308 */ /* 0x000fe20000002400 */
[----:B------:R-:W-:Y:S02]  /*4280*/  FMUL.FTZ R13, R13, c[0x0][0x2ec] ;  /* 0x0000bb000d0d7a20 */ /* 0x000fe40000410000 */
[----:B------:R-:W-:Y:S02]  /*4290*/  FMUL.FTZ R14, R14, c[0x0][0x2ec] ;  /* 0x0000bb000e0e7a20 */ /* 0x000fe40000410000 */
[----:B------:R-:W-:Y:S02]  /*42a0*/  FMUL.FTZ R15, R15, c[0x0][0x2ec] ;  /* 0x0000bb000f0f7a20 */ /* 0x000fe40000410000 */
[----:B------:R-:W-:Y:S02]  /*42b0*/  FMUL.FTZ R16, R16, c[0x0][0x2ec] ;  /* 0x0000bb0010107a20 */ /* 0x000fe40000410000 */
[----:B------:R-:W-:Y:S01]  /*42c0*/  FMUL.FTZ R17, R17, c[0x0][0x2ec] ;  /* 0x0000bb0011117a20 */ /* 0x000fe20000410000 */
[----:B------:R1:W2:Y:S01]  /*42d0*/  MUFU.TANH R90, R7 ;  /* 0x00000007005a7308 */ /* 0x0002a20000002400 */
[----:B------:R-:W-:Y:S02]  /*42e0*/  FMUL.FTZ R18, R18, c[0x0][0x2ec] ;  /* 0x0000bb0012127a20 */ /* 0x000fe40000410000 */
[----:B------:R-:W-:Y:S07]  /*42f0*/  FMUL.FTZ R19, R19, c[0x0][0x2ec] ;  /* 0x0000bb0013137a20 */ /* 0x000fee0000410000 */
[----:B------:R3:W2:Y:S10]  /*4300*/  MUFU.TANH R80, R9 ;  /* 0x0000000900507308 */ /* 0x0006b40000002400 */
[----:B------:R-:W2:Y:S01]  /*4310*/  MUFU.TANH R89, R10 ;  /* 0x0000000a00597308 */ /* 0x000ea20000002400 */
[----:B-1----:R-:W-:Y:S09]  /*4320*/  MOV R7, R81 ;  /* 0x0000005100077202 */ /* 0x002ff20000000f00 */
[----:B------:R-:W1:Y:S10]  /*4330*/  MUFU.TANH R88, R11 ;  /* 0x0000000b00587308 */ /* 0x000e740000002400 */
[----:B------:R-:W1:Y:S10]  /*4340*/  MUFU.TANH R78, R12 ;  /* 0x0000000c004e7308 */ /* 0x000e740000002400 */
[----:B------:R-:W1:Y:S10]  /*4350*/  MUFU.TANH R79, R13 ;  /* 0x0000000d004f7308 */ /* 0x000e740000002400 */
[----:B------:R-:W1:Y:S10]  /*4360*/  MUFU.TANH R87, R14 ;  /* 0x0000000e00577308 */ /* 0x000e740000002400 */
[----:B------:R-:W-:Y:S10]  /*4370*/  MUFU.TANH R86, R15 ;  /* 0x0000000f00567308 */ /* 0x000ff40000002400 */
[----:B------:R-:W1:Y:S10]  /*4380*/  MUFU.TANH R77, R16 ;  /* 0x00000010004d7308 */ /* 0x000e740000002400 */
[----:B------:R-:W-:Y:S10]  /*4390*/  MUFU.TANH R76, R17 ;  /* 0x00000011004c7308 */ /* 0x000ff40000002400 */
[----:B------:R-:W-:Y:S10]  /*43a0*/  MUFU.TANH R85, R18 ;  /* 0x0000001200557308 */ /* 0x000ff40000002400 */
[----:B------:R-:W-:Y:S01]  /*43b0*/  MUFU.TANH R84, R19 ;  /* 0x0000001300547308 */ /* 0x000fe20000002400 */
[C---:B----4-:R-:W-:Y:S01]  /*43c0*/  FMUL.FTZ R5, R73.reuse, 1.4426950216293334961 ;  /* 0x3fb8aa3b49057820 */ /* 0x050fe20000410000 */
[----:B------:R-:W-:Y:S02]  /*43d0*/  @P0 LEA R6, R6, R74, 0x6 ;  /* 0x0000004a06060211 */ /* 0x000fe400078e30ff */
[----:B------:R-:W-:Y:S02]  /*43e0*/  PLOP3.LUT P0, PT, PT, PT, UP0, 0x80, 0x0 ;  /* 0x000000000000781c */ /* 0x000fe40003f0f008 */
[C---:B------:R-:W-:Y:S02]  /*43f0*/  @P5 ISETP.GE.AND P5, PT, R6.reuse, UR6, PT ;  /* 0x0000000606005c0c */ /* 0x040fe4000bfa6270 */
[----:B------:R-:W-:Y:S02]  /*4400*/  @P1 IADD3 R4, R6, 0x1, RZ ;  /* 0x0000000106041810 */ /* 0x000fe40007ffe0ff */
[----:B------:R-:W-:Y:S02]  /*4410*/  FSETP.NEU.FTZ.AND P1, PT, R73, -INF , PT ;  /* 0xff8000004900780b */ /* 0x000fe40003f3d000 */
[----:B------:R-:W-:Y:S01]  /*4420*/  @P4 ISETP.GE.AND P4, PT, R4, UR6, PT ;  /* 0x0000000604004c0c */ /* 0x000fe2000bf86270 */
[----:B------:R-:W4:Y:S01]  /*4430*/  LDL R73, [R1+0x74] ;  /* 0x0000740001497983 */ /* 0x000f220000100800 */
[----:B------:R-:W-:Y:S02]  /*4440*/  MOV R4, R82 ;  /* 0x0000005200047202 */ /* 0x000fe40000000f00 */
[----:B------:R-:W-:Y:S02]  /*4450*/  FSEL R5, R5, RZ, P1 ;  /* 0x000000ff05057208 */ /* 0x000fe40000800000 */
[----:B------:R-:W-:Y:S02]  /*4460*/  FSETP.NEU.FTZ.AND P1, PT, R72, -INF , PT ;  /* 0xff8000004800780b */ /* 0x000fe40003f3d000 */
[----:B------:R-:W-:Y:S02]  /*4470*/  @P0 FSEL R4, R82, -INF , !P5 ;  /* 0xff80000052040808 */ /* 0x000fe40006800000 */
[----:B------:R-:W-:Y:S02]  /*4480*/  PLOP3.LUT P0, PT, PT, PT, UP0, 0x80, 0x0 ;  /* 0x000000000000781c */ /* 0x000fe40003f0f008 */
[----:B---3--:R-:W-:Y:S01]  /*4490*/  @P3 IADD3 R9, R6, 0x8, RZ ;  /* 0x0000000806093810 */ /* 0x008fe20007ffe0ff */
[--C-:B------:R-:W-:Y:S01]  /*44a0*/  FFMA.FTZ R8, R4, c[0x0][0x23c], -R5.reuse ;  /* 0x00008f0004087a23 */ /* 0x100fe20000010805 */
[----:B------:R-:W-:Y:S01]  /*44b0*/  @P2 FSEL R7, R81, -INF , !P4 ;  /* 0xff80000051072808 */ /* 0x000fe20006000000 */
[----:B------:R-:W-:Y:S01]  /*44c0*/  FMUL.FTZ R4, R72, 1.4426950216293334961 ;  /* 0x3fb8aa3b48047820 */ /* 0x000fe20000410000 */
[----:B------:R-:W-:Y:S01]  /*44d0*/  @P6 ISETP.GE.AND P6, PT, R9, UR6, PT ;  /* 0x0000000609006c0c */ /* 0x000fe2000bfc6270 */
[----:B------:R3:W-:Y:S01]  /*44e0*/  MUFU.EX2 R99, R8 ;  /* 0x0000000800637308 */ /* 0x0007e20000000800 */
[----:B------:R-:W-:Y:S01]  /*44f0*/  PLOP3.LUT P2, PT, PT, PT, UP0, 0x80, 0x0 ;  /* 0x000000000000781c */ /* 0x000fe20003f4f008 */
[----:B------:R-:W4:Y:S01]  /*4500*/  LDL R72, [R1+0x70] ;  /* 0x0000700001487983 */ /* 0x000f220000100800 */
[----:B------:R-:W-:Y:S02]  /*4510*/  FSEL R4, R4, RZ, P1 ;  /* 0x000000ff04047208 */ /* 0x000fe40000800000 */
[----:B------:R-:W-:Y:S02]  /*4520*/  PLOP3.LUT P1, PT, PT, PT, UP0, 0x80, 0x0 ;  /* 0x000000000000781c */ /* 0x000fe40003f2f008 */
[----:B------:R-:W-:Y:S07]  /*4530*/  PLOP3.LUT P3, PT, PT, PT, UP0, 0x80, 0x0 ;  /* 0x000000000000781c */ /* 0x000fee0003f6f008 */
[----:B------:R-:W-:Y:S02]  /*4540*/  @P2 IADD3 R9, R6, 0x9, RZ ;  /* 0x0000000906092810 */ /* 0x000fe40007ffe0ff */
[----:B------:R-:W-:Y:S04]  /*4550*/  PLOP3.LUT P2, PT, PT, PT, UP0, 0x80, 0x0 ;  /* 0x000000000000781c */ /* 0x000fe80003f4f008 */
[----:B------:R-:W-:Y:S01]  /*4560*/  @P3 ISETP.GE.AND P3, PT, R9, UR6, PT ;  /* 0x0000000609003c0c */ /* 0x000fe2000bf66270 */
[--C-:B---3--:R-:W-:Y:S01]  /*4570*/  FFMA.FTZ R8, R7, c[0x0][0x23c], -R5.reuse ;  /* 0x00008f0007087a23 */ /* 0x108fe20000010805 */
[----:B------:R-:W-:Y:S02]  /*4580*/  MOV R7, R91 ;  /* 0x0000005b00077202 */ /* 0x000fe40000000f00 */
[----:B------:R-:W-:Y:S01]  /*4590*/  @P0 FSEL R7, R91, -INF , !P5 ;  /* 0xff8000005b070808 */ /* 0x000fe20006800000 */
[----:B------:R3:W-:Y:S01]  /*45a0*/  MUFU.EX2 R97, R8 ;  /* 0x0000000800617308 */ /* 0x0007e20000000800 */
[----:B------:R-:W-:Y:S02]  /*45b0*/  PLOP3.LUT P0, PT, PT, PT, UP0, 0x80, 0x0 ;  /* 0x000000000000781c */ /* 0x000fe40003f0f008 */
[----:B------:R-:W-:Y:S01]  /*45c0*/  PLOP3.LUT P5, PT, PT, PT, UP0, 0x80, 0x0 ;  /* 0x000000000000781c */ /* 0x000fe20003faf008 */
[--C-:B---3--:R-:W-:Y:S01]  /*45d0*/  FFMA.FTZ R8, R7, c[0x0][0x23c], -R4.reuse ;  /* 0x00008f0007087a23 */ /* 0x108fe20000010804 */
[----:B--2---:R-:W-:Y:S02]  /*45e0*/  MOV R7, R90 ;  /* 0x0000005a00077202 */ /* 0x004fe40000000f00 */
[----:B------:R-:W-:Y:S03]  /*45f0*/  @P1 FSEL R7, R90, -INF , !P4 ;  /* 0xff8000005a071808 */ /* 0x000fe60006000000 */
[----:B------:R2:W-:Y:S01]  /*4600*/  MUFU.EX2 R251, R8 ;  /* 0x0000000800fb7308 */ /* 0x0005e20000000800 */
[----:B------:R-:W-:Y:S02]  /*4610*/  PLOP3.LUT P1, PT, PT, PT, UP0, 0x80, 0x0 ;  /* 0x000000000000781c */ /* 0x000fe40003f2f008 */
[----:B------:R-:W-:Y:S11]  /*4620*/  PLOP3.LUT P4, PT, PT, PT, UP0, 0x80, 0x0 ;  /* 0x000000000000781c */ /* 0x000ff60003f8f008 */
[----:B------:R-:W-:Y:S02]  /*4630*/  @!UPT UIADD3 URZ, URZ, URZ, URZ ;  /* 0x0000003f3f3ff290 */ /* 0x000fe4000fffe03f */
[C---:B------:R-:W-:Y:S02]  /*4640*/  @P4 IADD3 R9, R6.reuse, 0x10, RZ ;  /* 0x0000001006094810 */ /* 0x040fe40007ffe0ff */
[----:B------:R-:W-:Y:S02]  /*4650*/  PLOP3.LUT P4, PT, PT, PT, UP0, 0x80, 0x0 ;  /* 0x000000000000781c */ /* 0x000fe40003f8f008 */
[----:B------:R-:W-:Y:S02]  /*4660*/  @P5 ISETP.GE.AND P5, PT, R9, UR6, PT ;  /* 0x0000000609005c0c */ /* 0x000fe4000bfa6270 */
[----:B------:R-:W-:Y:S01]  /*4670*/  @P2 IADD3 R9, R6, 0x11, RZ ;  /* 0x0000001106092810 */ /* 0x000fe20007ffe0ff */
[--C-:B--2---:R-:W-:Y:S01]  /*4680*/  FFMA.FTZ R8, R7, c[0x0][0x23c], -R4.reuse ;  /* 0x00008f0007087a23 */ /* 0x104fe20000010804 */
[----:B------:R-:W-:Y:S02]  /*4690*/  MOV R7, R83 ;  /* 0x0000005300077202 */ /* 0x000fe40000000f00 */
[----:B------:R-:W-:Y:S01]  /*46a0*/  @P0 FSEL R7, R83, -INF , !P6 ;  /* 0xff80000053070808 */ /* 0x000fe20007000000 */
[----:B------:R2:W-:Y:S01]  /*46b0*/  MUFU.EX2 R249, R8 ;  /* 0x0000000800f97308 */ /* 0x0005e20000000800 */
[----:B------:R-:W-:Y:S02]  /*46c0*/  PLOP3.LUT P0, PT, PT, PT, UP0, 0x80, 0x0 ;  /* 0x000000000000781c */ /* 0x000fe40003f0f008 */
[----:B------:R-:W-:Y:S01]  /*46d0*/  PLOP3.LUT P2, PT, PT, PT, UP0, 0x80, 0x0 ;  /* 0x000000000000781c */ /* 0x000fe20003f4f008 */
[--C-:B--2---:R-:W-:Y:S01]  /*46e0*/  FFMA.FTZ R8, R7, c[0x0][0x23c], -R5.reuse ;  /* 0x00008f0007087a23 */ /* 0x104fe20000010805 */
[----:B------:R-:W-:Y:S02]  /*46f0*/  MOV R7, R80 ;  /* 0x0000005000077202 */ /* 0x000fe40000000f00 */
[----:B------:R-:W-:Y:S03]  /*4700*/  @P1 FSEL R7, R80, -INF , !P3 ;  /* 0xff80000050071808 */ /* 0x000fe60005800000 */
[----:B------:R2:W-:Y:S01]  /*4710*/  MUFU.EX2 R95, R8 ;  /* 0x00000008005f7308 */ /* 0x0005e20000000800 */
[----:B------:R-:W-:Y:S01]  /*4720*/  PLOP3.LUT P1, PT, PT, PT, UP0, 0x80, 0x0 ;  /* 0x000000000000781c */ /* 0x000fe20003f2f008 */
[--C-:B--2---:R-:W-:Y:S01]  /*4730*/  FFMA.FTZ R8, R7, c[0x0][0x23c], -R5.reuse ;  /* 0x00008f0007087a23 */ /* 0x104fe20000010805 */
[----:B------:R-:W-:Y:S02]  /*4740*/  MOV R7, R89 ;  /* 0x0000005900077202 */ /* 0x000fe40000000f00 */
[----:B------:R-:W-:Y:S05]  /*4750*/  @P0 FSEL R7, R89, -INF , !P6 ;  /* 0xff80000059070808 */ /* 0x000fea0007000000 */
[----:B------:R2:W-:Y:S01]  /*4760*/  MUFU.EX2 R94, R8 ;  /* 0x00000008005e7308 */ /* 0x0005e20000000800 */
[----:B------:R-:W-:Y:S02]  /*4770*/  PLOP3.LUT P0, PT, PT, PT, UP0, 0x80, 0x0 ;  /* 0x000000000000781c */ /* 0x000fe40003f0f008 */
[----:B------:R-:W-:Y:S11]  /*4780*/  PLOP3.LUT P6, PT, PT, PT, UP0, 0x80, 0x0 ;  /* 0x000000000000781c */ /* 0x000ff60003fcf008 */
[----:B------:R-:W-:Y:S02]  /*4790*/  @!UPT UIADD3 URZ, URZ, URZ, URZ ;  /* 0x0000003f3f3ff290 */ /* 0x000fe4000fffe03f */
[----:B------:R-:W-:Y:S01]  /*47a0*/  @P6 ISETP.GE.AND P6, PT, R9, UR6, PT ;  /* 0x0000000609006c0c */ /* 0x000fe2000bfc6270 */
[--C-:B--2---:R-:W-:Y:S01]  /*47b0*/  FFMA.FTZ R8, R7, c[0x0][0x23c], -R4.reuse ;  /* 0x00008f0007087a23 */ /* 0x104fe20000010804 */
[----:B-1----:R-:W-:Y:S02]  /*47c0*/  MOV R7, R88 ;  /* 0x0000005800077202 */ /* 0x002fe40000000f00 */
[----:B------:R-:W-:Y:S01]  /*47d0*/  @P1 FSEL R7, R88, -INF , !P3 ;  /* 0xff80000058071808 */ /* 0x000fe20005800000 */
[----:B------:R1:W-:Y:S01]  /*47e0*/  MUFU.EX2 R248, R8 ;  /* 0x0000000800f87308 */ /* 0x0003e20000000800 */
[----:B------:R-:W-:Y:S02]  /*47f0*/  PLOP3.LUT P1, PT, PT, PT, UP0, 0x80, 0x0 ;  /* 0x000000000000781c */ /* 0x000fe40003f2f008 */
[----:B------:R-:W-:Y:S11]  /*4800*/  PLOP3.LUT P3, PT, PT, PT, UP0, 0x80, 0x0 ;  /* 0x000000000000781c */ /* 0x000ff60003f6f008 */
[----:B------:R-:W-:Y:S02]  /*4810*/  @!UPT UIADD3 URZ, URZ, URZ, URZ ;  /* 0x0000003f3f3ff290 */ /* 0x000fe4000fffe03f */
[C---:B------:R-:W-:Y:S02]  /*4820*/  @P3 IADD3 R9, R6.reuse, 0x18, RZ ;  /* 0x0000001806093810 */ /* 0x040fe40007ffe0ff */
[----:B------:R-:W-:Y:S01]  /*4830*/  @P4 IADD3 R6, R6, 0x19, RZ ;  /* 0x0000001906064810 */ /* 0x000fe20007ffe0ff */
[--C-:B-1----:R-:W-:Y:S01]  /*4840*/  FFMA.FTZ R8, R7, c[0x0][0x23c], -R4.reuse ;  /* 0x00008f0007087a23 */ /* 0x102fe20000010804 */
[----:B------:R-:W-:Y:S02]  /*4850*/  MOV R7, R78 ;  /* 0x0000004e00077202 */ /* 0x000fe40000000f00 */
[----:B------:R-:W-:Y:S01]  /*4860*/  @P0 FSEL R7, R78, -INF , !P5 ;  /* 0xff8000004e070808 */ /* 0x000fe20006800000 */
[----:B------:R1:W2:Y:S01]  /*4870*/  MUFU.EX2 R246, R8 ;  /* 0x0000000800f67308 */ /* 0x0002a20000000800 */
[----:B------:R-:W-:Y:S03]  /*4880*/  PLOP3.LUT P0, PT, PT, PT, UP0, 0x80, 0x0 ;  /* 0x000000000000781c */ /* 0x000fe60003f0f008 */
[--C-:B-1----:R-:W-:Y:S01]  /*4890*/  FFMA.FTZ R8, R7, c[0x0][0x23c], -R5.reuse ;  /* 0x00008f0007087a23 */ /* 0x102fe20000010805 */
[----:B------:R-:W-:Y:S02]  /*48a0*/  MOV R7, R79 ;  /* 0x0000004f00077202 */ /* 0x000fe40000000f00 */
[----:B------:R-:W-:Y:S03]  /*48b0*/  @P2 FSEL R7, R79, -INF , !P6 ;  /* 0xff8000004f072808 */ /* 0x000fe60007000000 */
[----:B------:R1:W-:Y:S01]  /*48c0*/  MUFU.EX2 R98, R8 ;  /* 0x0000000800627308 */ /* 0x0003e20000000800 */
[----:B------:R-:W-:Y:S11]  /*48d0*/  PLOP3.LUT P2, PT, PT, PT, UP0, 0x80, 0x0 ;  /* 0x000000000000781c */ /* 0x000ff60003f4f008 */
[----:B------:R-:W-:Y:S02]  /*48e0*/  @!UPT UIADD3 URZ, URZ, URZ, URZ ;  /* 0x0000003f3f3ff290 */ /* 0x000fe4000fffe03f */
[----:B------:R-:W-:Y:S02]  /*48f0*/  @P2 ISETP.GE.AND P3, PT, R9, UR6, PT ;  /* 0x0000000609002c0c */ /* 0x000fe4000bf66270 */
[----:B------:R-:W-:Y:S01]  /*4900*/  PLOP3.LUT P2, PT, PT, PT, UP0, 0x80, 0x0 ;  /* 0x000000000000781c */ /* 0x000fe20003f4f008 */
[--C-:B-1----:R-:W-:Y:S01]  /*4910*/  FFMA.FTZ R8, R7, c[0x0][0x23c], -R5.reuse ;  /* 0x00008f0007087a23 */ /* 0x102fe20000010805 */
[----:B------:R-:W-:Y:S02]  /*4920*/  MOV R7, R87 ;  /* 0x0000005700077202 */ /* 0x000fe40000000f00 */
[----:B------:R-:W-:Y:S01]  /*4930*/  @P1 FSEL R7, R87, -INF , !P5 ;  /* 0xff80000057071808 */ /* 0x000fe20006800000 */
[----:B------:R1:W3:Y:S01]  /*4940*/  MUFU.EX2 R96, R8 ;  /* 0x0000000800607308 */ /* 0x0002e20000000800 */
[----:B------:R-:W-:Y:S11]  /*4950*/  PLOP3.LUT P1, PT, PT, PT, UP0, 0x80, 0x0 ;  /* 0x000000000000781c */ /* 0x000ff60003f2f008 */
[----:B------:R-:W-:Y:S02]  /*4960*/  @!UPT UIADD3 URZ, URZ, URZ, URZ ;  /* 0x0000003f3f3ff290 */ /* 0x000fe4000fffe03f */
[----:B------:R-:W-:Y:S02]  /*4970*/  @P1 ISETP.GE.AND P1, PT, R6, UR6, PT ;  /* 0x0000000606001c0c */ /* 0x000fe4000bf26270 */
[----:B------:R-:W-:Y:S02]  /*4980*/  MOV R6, R77 ;  /* 0x0000004d00067202 */ /* 0x000fe40000000f00 */
[----:B------:R-:W-:Y:S02]  /*4990*/  @P2 FSEL R6, R77, -INF , !P3 ;  /* 0xff8000004d062808 */ /* 0x000fe40005800000 */
[----:B------:R-:W-:Y:S01]  /*49a0*/  PLOP3.LUT P2, PT, PT, PT, UP0, 0x80, 0x0 ;  /* 0x000000000000781c */ /* 0x000fe20003f4f008 */
[--C-:B-1----:R-:W-:Y:S01]  /*49b0*/  FFMA.FTZ R8, R7, c[0x0][0x23c], -R4.reuse ;  /* 0x00008f0007087a23 */ /* 0x102fe20000010804 */
[----:B------:R-:W-:Y:S02]  /*49c0*/  MOV R7, R86 ;  /* 0x0000005600077202 */ /* 0x000fe40000000f00 */
[----:B------:R-:W-:Y:S01]  /*49d0*/  @P0 FSEL R7, R86, -INF , !P6 ;  /* 0xff80000056070808 */ /* 0x000fe20007000000 */
[----:B------:R2:W-:Y:S01]  /*49e0*/  MUFU.EX2 R250, R8 ;  /* 0x0000000800fa7308 */ /* 0x0005e20000000800 */
[----:B------:R-:W-:Y:S03]  /*49f0*/  PLOP3.LUT P0, PT, PT, PT, UP0, 0x80, 0x0 ;  /* 0x000000000000781c */ /* 0x000fe60003f0f008 */
[--C-:B------:R-:W-:Y:S06]  /*4a00*/  FFMA.FTZ R7, R7, c[0x0][0x23c], -R4.reuse ;  /* 0x00008f0007077a23 */ /* 0x100fec0000010804 */
[----:B------:R1:W1:Y:S01]  /*4a10*/  MUFU.EX2 R247, R7 ;  /* 0x0000000700f77308 */ /* 0x0002620000000800 */
[----:B--2---:R-:W-:Y:S01]  /*4a20*/  F2FP.BF16.PACK_AB R8, R246, R248 ;  /* 0x000000f8f608723e */ /* 0x004fe200000010ff */
[--C-:B-1----:R-:W-:Y:S01]  /*4a30*/  FFMA.FTZ R7, R6, c[0x0][0x23c], -R5.reuse ;  /* 0x00008f0006077a23 */ /* 0x102fe20000010805 */
[----:B------:R-:W-:Y:S02]  /*4a40*/  MOV R6, R76 ;  /* 0x0000004c00067202 */ /* 0x000fe40000000f00 */
[----:B------:R-:W-:Y:S05]  /*4a50*/  @P0 FSEL R6, R76, -INF , !P1 ;  /* 0xff8000004c060808 */ /* 0x000fea0004800000 */
[----:B------:R3:W-:Y:S01]  /*4a60*/  MUFU.EX2 R93, R7 ;  /* 0x00000007005d7308 */ /* 0x0007e20000000800 */
[----:B------:R-:W-:Y:S01]  /*4a70*/  PLOP3.LUT P0, PT, PT, PT, UP0, 0x80, 0x0 ;  /* 0x000000000000781c */ /* 0x000fe20003f0f008 */
[----:B------:R-:W-:Y:S01]  /*4a80*/  FFMA.FTZ R5, R6, c[0x0][0x23c], -R5 ;  /* 0x00008f0006057a23 */ /* 0x000fe20000010805 */
[----:B------:R-:W-:Y:S02]  /*4a90*/  MOV R6, R85 ;  /* 0x0000005500067202 */ /* 0x000fe40000000f00 */
[----:B------:R-:W-:Y:S05]  /*4aa0*/  @P2 FSEL R6, R85, -INF , !P3 ;  /* 0xff80000055062808 */ /* 0x000fea0005800000 */
[----:B------:R1:W2:Y:S01]  /*4ab0*/  MUFU.EX2 R92, R5 ;  /* 0x00000005005c7308 */ /* 0x0002a20000000800 */
[--C-:B------:R-:W-:Y:S09]  /*4ac0*/  FFMA.FTZ R6, R6, c[0x0][0x23c], -R4.reuse ;  /* 0x00008f0006067a23 */ /* 0x100ff20000010804 */
[----:B------:R2:W-:Y:S01]  /*4ad0*/  MUFU.EX2 R245, R6 ;  /* 0x0000000600f57308 */ /* 0x0005e20000000800 */
[----:B---3--:R-:W-:Y:S02]  /*4ae0*/  F2FP.BF16.PACK_AB R7, R96, R98 ;  /* 0x000000626007723e */ /* 0x008fe400000010ff */
[----:B-1----:R-:W-:Y:S02]  /*4af0*/  MOV R5, R84 ;  /* 0x0000005400057202 */ /* 0x002fe40000000f00 */
[----:B------:R-:W-:Y:S02]  /*4b00*/  @P0 FSEL R5, R84, -INF , !P1 ;  /* 0xff80000054050808 */ /* 0x000fe40004800000 */
[----:B----4-:R-:W-:Y:S03]  /*4b10*/  IADD3 R74, P0, R73, UR11, RZ ;  /* 0x0000000b494a7c10 */ /* 0x010fe6000ff1e0ff */
[----:B------:R-:W-:Y:S01]  /*4b20*/  FFMA.FTZ R4, R5, c[0x0][0x23c], -R4 ;  /* 0x00008f0005047a23 */ /* 0x000fe20000010804 */
[----:B------:R-:W-:Y:S02]  /*4b30*/  F2FP.BF16.PACK_AB R5, R249, R251 ;  /* 0x000000fbf905723e */ /* 0x000fe400000010ff */
[----:B--2---:R-:W-:Y:S01]  /*4b40*/  F2FP.BF16.PACK_AB R6, R97, R99 ;  /* 0x000000636106723e */ /* 0x004fe200000010ff */
[----:B------:R1:W3:Y:S01]  /*4b50*/  MUFU.EX2 R244, R4 ;  /* 0x0000000400f47308 */ /* 0x0002e20000000800 */
[----:B------:R-:W-:Y:S02]  /*4b60*/  IADD3.X R75, R72, UR10, RZ, P0, !PT ;  /* 0x0000000a484b7c10 */ /* 0x000fe400087fe4ff */
[----:B------:R-:W-:Y:S01]  /*4b70*/  PLOP3.LUT P0, PT, PT, PT, UP5, 0x80, 0x0 ;  /* 0x000000000000781c */ /* 0x000fe20003f0f058 */
[----:B------:R3:W-:Y:S04]  /*4b80*/  STS [R103+0x14000], R6 ;  /* 0x0140000667007388 */ /* 0x0007e80000000800 */
[----:B------:R4:W-:Y:S04]  /*4b90*/  STS [R103+0x14400], R5 ;  /* 0x0144000567007388 */ /* 0x0009e80000000800 */
[----:B------:R-:W2:Y:S04]  /*4ba0*/  LDG.E R73, [R74.64] ;  /* 0x000000044a497981 */ /* 0x000ea8000c1e1900 */
[----:B------:R-:W2:Y:S01]  /*4bb0*/  LDG.E R72, [R74.64+0x20] ;  /* 0x000020044a487981 */ /* 0x000ea2000c1e1900 */
[----:B-1----:R-:W-:Y:S05]  /*4bc0*/  F2FP.BF16.PACK_AB R4, R94, R95 ;  /* 0x0000005f5e04723e */ /* 0x002fea00000010ff */
[----:B------:R1:W-:Y:S01]  /*4bd0*/  STS [R102+0x14000], R4 ;  /* 0x0140000466007388 */ /* 0x0003e20000000800 */
[----:B---3--:R-:W-:Y:S03]  /*4be0*/  F2FP.BF16.PACK_AB R6, R247, R250 ;  /* 0x000000faf706723e */ /* 0x008fe600000010ff */
[----:B------:R-:W-:Y:S01]  /*4bf0*/  STS [R102+0x14400], R8 ;  /* 0x0144000866007388 */ /* 0x000fe20000000800 */
[----:B----4-:R-:W-:Y:S03]  /*4c00*/  F2FP.BF16.PACK_AB R5, R92, R93 ;  /* 0x0000005d5c05723e */ /* 0x010fe600000010ff */
[----:B------:R-:W-:Y:S04]  /*4c10*/  STS [R101+0x14000], R7 ;  /* 0x0140000765007388 */ /* 0x000fe80000000800 */
[----:B------:R-:W-:Y:S04]  /*4c20*/  STS [R101+0x14400], R6 ;  /* 0x0144000665007388 */ /* 0x000fe80000000800 */
[----:B------:R-:W-:Y:S01]  /*4c30*/  STS [R100+0x14000], R5 ;  /* 0x0140000564007388 */ /* 0x000fe20000000800 */
[----:B-1----:R-:W-:Y:S05]  /*4c40*/  F2FP.BF16.PACK_AB R4, R244, R245 ;  /* 0x000000f5f404723e */ /* 0x002fea00000010ff */
[----:B------:R-:W-:Y:S04]  /*4c50*/  STS [R100+0x14400], R4 ;  /* 0x0144000464007388 */ /* 0x000fe80000000800 */
[----:B------:R-:W1:Y:S08]  /*4c60*/  LDSM.16.M88.4 R16, [R107+0x6000] ;  /* 0x006000006b10783b */ /* 0x000e700000000200 */
        /* <DEDUP_REMOVED lines=39> */
[----:B------:R1:W3:Y:S08]  /*4ee0*/  LDSM.16.M88.4 R68, [R107+0xa000] ;  /* 0x00a000006b44783b */ /* 0x0002f00000000200 */
[----:B-1----:R1:W5:Y:S01]  /*4ef0*/  LDL.LU R107, [R1+0xa0] ;  /* 0x0000a000016b7983 */ /* 0x0023620000300800 */
[C---:B---3--:R-:W-:Y:S08]  /*4f00*/  HMMA.16816.F32.BF16 R4, R68.reuse, R212, R4 ;  /* 0x000000d44404723c */ /* 0x048ff00000041804 */
[C---:B------:R-:W-:Y:S08]  /*4f10*/  HMMA.16816.F32.BF16 R8, R68.reuse, R214, R8 ;  /* 0x000000d64408723c */ /* 0x040ff00000041808 */
[C---:B------:R-:W-:Y:S08]  /*4f20*/  HMMA.16816.F32.BF16 R12, R68.reuse, R216, R12 ;  /* 0x000000d8440c723c */ /* 0x040ff0000004180c */
[----:B------:R-:W-:Y:S01]  /*4f30*/  HMMA.16816.F32.BF16 R16, R68, R218, R16 ;  /* 0x000000da4410723c */ /* 0x000fe20000041810 */
[----:B------:R3:W4:Y:S08]  /*4f40*/  LDSM.16.M88.4 R68, [R106+0xa000] ;  /* 0x00a000006a44783b */ /* 0x0007300000000200 */
[----:B---3--:R1:W5:Y:S01]  /*4f50*/  LDL.LU R106, [R1+0x9c] ;  /* 0x00009c00016a7983 */ /* 0x0083620000300800 */
[C---:B----4-:R-:W-:Y:S08]  /*4f60*/  HMMA.16816.F32.BF16 R4, R68.reuse, R220, R4 ;  /* 0x000000dc4404723c */ /* 0x050ff00000041804 */
        /* <DEDUP_REMOVED lines=14> */
[----:B------:R-:W-:Y:S04]  /*5050*/  HMMA.16816.F32.BF16 R16, R68, R242, R16 ;  /* 0x000000f24410723c */ /* 0x000fe80000041810 */
[C---:B--2---:R-:W-:Y:S02]  /*5060*/  FADD.FTZ R4, -R73.reuse, R4 ;  /* 0x0000000449047221 */ /* 0x044fe40000010100 */
[----:B------:R-:W-:Y:S02]  /*5070*/  FADD.FTZ R5, -R73, R5 ;  /* 0x0000000549057221 */ /* 0x000fe40000010100 */
[----:B------:R-:W-:Y:S01]  /*5080*/  FMUL.FTZ R68, R99, R4 ;  /* 0x0000000463447220 */ /* 0x000fe20000410000 */
[----:B------:R-:W-:Y:S03]  /*5090*/  MOV R99, c[0x0][0x22c] ;  /* 0x00008b0000637a02 */ /* 0x000fe60000000f00 */
[----:B------:R-:W-:Y:S02]  /*50a0*/  FFMA.FTZ R4, -R82, R82, 1 ;  /* 0x3f80000052047423 */ /* 0x000fe40000010152 */
[----:B------:R-:W-:Y:S02]  /*50b0*/  FMUL.FTZ R69, R97, R5 ;  /* 0x0000000561457220 */ /* 0x000fe40000410000 */
[----:B------:R-:W-:Y:S02]  /*50c0*/  FFMA.FTZ R5, -R81, R81, 1 ;  /* 0x3f80000051057423 */ /* 0x000fe40000010151 */
[----:B------:R-:W-:Y:S02]  /*50d0*/  FADD.FTZ R70, -R73, R8 ;  /* 0x0000000849467221 */ /* 0x000fe40000010100 */
[----:B------:R-:W-:Y:S02]  /*50e0*/  FMUL.FTZ R8, R4, c[0x0][0x2ec] ;  /* 0x0000bb0004087a20 */ /* 0x000fe40000410000 */
[----:B------:R-:W-:Y:S02]  /*50f0*/  FMUL.FTZ R4, R5, c[0x0][0x2ec] ;  /* 0x0000bb0005047a20 */ /* 0x000fe40000410000 */
[----:B------:R-:W-:Y:S02]  /*5100*/  FMUL.FTZ R8, R68, R8 ;  /* 0x0000000844087220 */ /* 0x000fe40000410000 */
[----:B------:R-:W-:Y:S02]  /*5110*/  FMUL.FTZ R4, R69, R4 ;  /* 0x0000000445047220 */ /* 0x000fe40000410000 */
[----:B------:R-:W-:Y:S02]  /*5120*/  FADD.FTZ R9, -R73, R9 ;  /* 0x0000000949097221 */ /* 0x000fe40000010100 */
[----:B------:R-:W-:Y:S01]  /*5130*/  FFMA.FTZ R5, -R83, R83, 1 ;  /* 0x3f80000053057423 */ /* 0x000fe20000010153 */
[----:B------:R-:W-:Y:S01]  /*5140*/  F2FP.BF16.PACK_AB R4, R4, R8 ;  /* 0x000000080404723e */ /* 0x000fe200000010ff */
[----:B------:R-:W-:Y:S02]  /*5150*/  FMUL.FTZ R71, R94, R9 ;  /* 0x000000095e477220 */ /* 0x000fe40000410000 */
[----:B------:R-:W-:Y:S02]  /*5160*/  FFMA.FTZ R9, -R80, R80, 1 ;  /* 0x3f80000050097423 */ /* 0x000fe40000010150 */
[----:B------:R2:W-:Y:S01]  /*5170*/  STS [R103+0x12000], R4 ;  /* 0x0120000467007388 */ /* 0x0005e20000000800 */
[C---:B------:R-:W-:Y:S02]  /*5180*/  FADD.FTZ R12, -R73.reuse, R12 ;  /* 0x0000000c490c7221 */ /* 0x040fe40000010100 */
[----:B------:R-:W-:Y:S02]  /*5190*/  FADD.FTZ R16, -R73, R16 ;  /* 0x0000001049107221 */ /* 0x000fe40000010100 */
[----:B------:R-:W-:Y:S02]  /*51a0*/  FMUL.FTZ R70, R95, R70 ;  /* 0x000000465f467220 */ /* 0x000fe40000410000 */
[----:B------:R-:W-:Y:S02]  /*51b0*/  FMUL.FTZ R5, R5, c[0x0][0x2ec] ;  /* 0x0000bb0005057a20 */ /* 0x000fe40000410000 */
[----:B------:R-:W-:Y:S02]  /*51c0*/  FMUL.FTZ R9, R9, c[0x0][0x2ec] ;  /* 0x0000bb0009097a20 */ /* 0x000fe40000410000 */
[----:B------:R-:W-:Y:S02]  /*51d0*/  FMUL.FTZ R68, R93, R16 ;  /* 0x000000105d447220 */ /* 0x000fe40000410000 */
[----:B------:R-:W-:Y:S02]  /*51e0*/  FFMA.FTZ R16, -R76, R76, 1 ;  /* 0x3f8000004c107423 */ /* 0x000fe4000001014c */
[----:B------:R-:W-:Y:S02]  /*51f0*/  FADD.FTZ R69, -R73, R17 ;  /* 0x0000001149457221 */ /* 0x000fe40000010100 */
[----:B------:R-:W-:Y:S02]  /*5200*/  FMUL.FTZ R17, R98, R12 ;  /* 0x0000000c62117220 */ /* 0x000fe40000410000 */
[----:B------:R-:W-:Y:S02]  /*5210*/  FFMA.FTZ R12, -R77, R77, 1 ;  /* 0x3f8000004d0c7423 */ /* 0x000fe4000001014d */
[----:B------:R-:W-:Y:S02]  /*5220*/  FMUL.FTZ R5, R70, R5 ;  /* 0x0000000546057220 */ /* 0x000fe40000410000 */
[----:B------:R-:W-:Y:S02]  /*5230*/  FMUL.FTZ R9, R71, R9 ;  /* 0x0000000947097220 */ /* 0x000fe40000410000 */
[----:B------:R-:W-:Y:S02]  /*5240*/  FMUL.FTZ R69, R92, R69 ;  /* 0x000000455c457220 */ /* 0x000fe40000410000 */
[----:B------:R-:W-:Y:S01]  /*5250*/  FMUL.FTZ R12, R12, c[0x0][0x2ec] ;  /* 0x0000bb000c0c7a20 */ /* 0x000fe20000410000 */
[----:B------:R-:W-:Y:S01]  /*5260*/  F2FP.BF16.PACK_AB R9, R9, R5 ;  /* 0x000000050909723e */ /* 0x000fe200000010ff */
[----:B------:R-:W-:Y:S02]  /*5270*/  FMUL.FTZ R16, R16, c[0x0][0x2ec] ;  /* 0x0000bb0010107a20 */ /* 0x000fe40000410000 */
[----:B------:R-:W-:Y:S02]  /*5280*/  FMUL.FTZ R12, R68, R12 ;  /* 0x0000000c440c7220 */ /* 0x000fe40000410000 */
[----:B------:R-:W-:Y:S02]  /*5290*/  FMUL.FTZ R5, R69, R16 ;  /* 0x0000001045057220 */ /* 0x000fe40000410000 */
[C---:B--2---:R-:W-:Y:S02]  /*52a0*/  FADD.FTZ R4, -R72.reuse, R7 ;  /* 0x0000000748047221 */ /* 0x044fe40000010100 */
[----:B------:R-:W-:Y:S01]  /*52b0*/  FADD.FTZ R13, -R73, R13 ;  /* 0x0000000d490d7221 */ /* 0x000fe20000010100 */
[----:B------:R-:W-:Y:S01]  /*52c0*/  F2FP.BF16.PACK_AB R7, R5, R12 ;  /* 0x0000000c0507723e */ /* 0x000fe200000010ff */
[----:B------:R-:W-:Y:S02]  /*52d0*/  FADD.FTZ R6, -R72, R6 ;  /* 0x0000000648067221 */ /* 0x000fe40000010100 */
[----:B------:R-:W-:Y:S02]  /*52e0*/  FFMA.FTZ R5, -R90, R90, 1 ;  /* 0x3f8000005a057423 */ /* 0x000fe4000001015a */
[----:B------:R-:W-:Y:S02]  /*52f0*/  FMUL.FTZ R12, R249, R4 ;  /* 0x00000004f90c7220 */ /* 0x000fe40000410000 */
[----:B------:R-:W-:Y:S02]  /*5300*/  FFMA.FTZ R4, -R91, R91, 1 ;  /* 0x3f8000005b047423 */ /* 0x000fe4000001015b */
[----:B------:R-:W-:Y:S02]  /*5310*/  FMUL.FTZ R73, R96, R13 ;  /* 0x0000000d60497220 */ /* 0x000fe40000410000 */
[----:B------:R-:W-:Y:S02]  /*5320*/  FFMA.FTZ R13, -R78, R78, 1 ;  /* 0x3f8000004e0d7423 */ /* 0x000fe4000001014e */
[----:B------:R-:W-:Y:S02]  /*5330*/  FFMA.FTZ R8, -R79, R79, 1 ;  /* 0x3f8000004f087423 */ /* 0x000fe4000001014f */
[----:B------:R-:W-:Y:S02]  /*5340*/  FADD.FTZ R16, -R72, R10 ;  /* 0x0000000a48107221 */ /* 0x000fe40000010100 */
[----:B------:R-:W-:Y:S02]  /*5350*/  FMUL.FTZ R6, R251, R6 ;  /* 0x00000006fb067220 */ /* 0x000fe40000410000 */
[----:B------:R-:W-:Y:S02]  /*5360*/  FMUL.FTZ R10, R4, c[0x0][0x2ec] ;  /* 0x0000bb00040a7a20 */ /* 0x000fe40000410000 */
[----:B------:R-:W-:Y:S02]  /*5370*/  FMUL.FTZ R4, R5, c[0x0][0x2ec] ;  /* 0x0000bb0005047a20 */ /* 0x000fe40000410000 */
[----:B------:R-:W-:Y:S02]  /*5380*/  FMUL.FTZ R8, R8, c[0x0][0x2ec] ;  /* 0x0000bb0008087a20 */ /* 0x000fe40000410000 */
[----:B------:R-:W-:Y:S02]  /*5390*/  FMUL.FTZ R13, R13, c[0x0][0x2ec] ;  /* 0x0000bb000d0d7a20 */ /* 0x000fe40000410000 */
[----:B------:R-:W-:Y:S02]  /*53a0*/  FMUL.FTZ R10, R6, R10 ;  /* 0x0000000a060a7220 */ /* 0x000fe40000410000 */
[----:B------:R-:W-:Y:S02]  /*53b0*/  FMUL.FTZ R4, R12, R4 ;  /* 0x000000040c047220 */ /* 0x000fe40000410000 */
[----:B------:R-:W-:Y:S02]  /*53c0*/  FMUL.FTZ R8, R73, R8 ;  /* 0x0000000849087220 */ /* 0x000fe40000410000 */
[----:B------:R-:W-:Y:S01]  /*53d0*/  FMUL.FTZ R13, R17, R13 ;  /* 0x0000000d110d7220 */ /* 0x000fe20000410000 */
[----:B------:R-:W-:Y:S01]  /*53e0*/  F2FP.BF16.PACK_AB R4, R4, R10 ;  /* 0x0000000a0404723e */ /* 0x000fe200000010ff */
[----:B------:R-:W-:Y:S02]  /*53f0*/  FFMA.FTZ R5, -R89, R89, 1 ;  /* 0x3f80000059057423 */ /* 0x000fe40000010159 */
[----:B------:R-:W-:Y:S01]  /*5400*/  FFMA.FTZ R6, -R88, R88, 1 ;  /* 0x3f80000058067423 */ /* 0x000fe20000010158 */
[----:B------:R-:W-:Y:S01]  /*5410*/  F2FP.BF16.PACK_AB R8, R8, R13 ;  /* 0x0000000d0808723e */ /* 0x000fe200000010ff */
[----:B------:R-:W-:Y:S01]  /*5420*/  FADD.FTZ R13, -R72, R11 ;  /* 0x0000000b480d7221 */ /* 0x000fe20000010100 */
[----:B------:R2:W-:Y:S01]  /*5430*/  STS [R103+0x12400], R4 ;  /* 0x0124000467007388 */ /* 0x0005e20000000800 */
[----:B------:R-:W-:Y:S02]  /*5440*/  FMUL.FTZ R11, R248, R16 ;  /* 0x00000010f80b7220 */ /* 0x000fe40000410000 */
[----:B------:R-:W-:Y:S01]  /*5450*/  FMUL.FTZ R13, R246, R13 ;  /* 0x0000000df60d7220 */ /* 0x000fe20000410000 */
[----:B------:R-:W-:Y:S01]  /*5460*/  STS [R102+0x12000], R9 ;  /* 0x0120000966007388 */ /* 0x000fe20000000800 */
[----:B------:R-:W-:Y:S02]  /*5470*/  FMUL.FTZ R5, R5, c[0x0][0x2ec] ;  /* 0x0000bb0005057a20 */ /* 0x000fe40000410000 */
[----:B------:R-:W-:Y:S02]  /*5480*/  FMUL.FTZ R6, R6, c[0x0][0x2ec] ;  /* 0x0000bb0006067a20 */ /* 0x000fe40000410000 */
[C---:B------:R-:W-:Y:S02]  /*5490*/  FADD.FTZ R14, -R72.reuse, R14 ;  /* 0x0000000e480e7221 */ /* 0x040fe40000010100 */
[----:B------:R-:W-:Y:S02]  /*54a0*/  FADD.FTZ R15, -R72, R15 ;  /* 0x0000000f480f7221 */ /* 0x000fe40000010100 */
[----:B------:R-:W-:Y:S02]  /*54b0*/  FFMA.FTZ R10, -R86, R86, 1 ;  /* 0x3f800000560a7423 */ /* 0x000fe40000010156 */
[----:B------:R-:W-:Y:S02]  /*54c0*/  FMUL.FTZ R5, R11, R5 ;  /* 0x000000050b057220 */ /* 0x000fe40000410000 */
[----:B------:R-:W-:Y:S02]  /*54d0*/  FFMA.FTZ R11, -R87, R87, 1 ;  /* 0x3f800000570b7423 */ /* 0x000fe40000010157 */
[----:B------:R-:W-:Y:S02]  /*54e0*/  FMUL.FTZ R6, R13, R6 ;  /* 0x000000060d067220 */ /* 0x000fe40000410000 */
[----:B------:R-:W-:Y:S02]  /*54f0*/  FMUL.FTZ R16, R250, R14 ;  /* 0x0000000efa107220 */ /* 0x000fe40000410000 */
[----:B------:R-:W-:Y:S01]  /*5500*/  FMUL.FTZ R17, R247, R15 ;  /* 0x0000000ff7117220 */ /* 0x000fe20000410000 */
[----:B------:R-:W-:Y:S01]  /*5510*/  F2FP.BF16.PACK_AB R6, R6, R5 ;  /* 0x000000050606723e */ /* 0x000fe200000010ff */
[----:B------:R-:W-:Y:S01]  /*5520*/  FMUL.FTZ R11, R11, c[0x0][0x2ec] ;  /* 0x0000bb000b0b7a20 */ /* 0x000fe20000410000 */
[----:B--2---:R1:W5:Y:S01]  /*5530*/  LDL.LU R103, [R1+0x90] ;  /* 0x0000900001677983 */ /* 0x0043620000300800 */
[----:B------:R-:W-:Y:S02]  /*5540*/  FMUL.FTZ R10, R10, c[0x0][0x2ec] ;  /* 0x0000bb000a0a7a20 */ /* 0x000fe40000410000 */
[C---:B------:R-:W-:Y:S01]  /*5550*/  FADD.FTZ R18, -R72.reuse, R18 ;  /* 0x0000001248127221 */ /* 0x040fe20000010100 */
[----:B------:R2:W-:Y:S01]  /*5560*/  STS [R102+0x12400], R6 ;  /* 0x0124000666007388 */ /* 0x0005e20000000800 */
[----:B------:R-:W-:Y:S02]  /*5570*/  FADD.FTZ R19, -R72, R19 ;  /* 0x0000001348137221 */ /* 0x000fe40000010100 */
[----:B------:R-:W-:Y:S01]  /*5580*/  FFMA.FTZ R13, -R85, R85, 1 ;  /* 0x3f800000550d7423 */ /* 0x000fe20000010155 */
[----:B------:R-:W-:Y:S01]  /*5590*/  STS [R101+0x12000], R8 ;  /* 0x0120000865007388 */ /* 0x000fe20000000800 */
[----:B------:R-:W-:Y:S02]  /*55a0*/  FFMA.FTZ R12, -R84, R84, 1 ;  /* 0x3f800000540c7423 */ /* 0x000fe40000010154 */
[----:B------:R-:W-:Y:S02]  /*55b0*/  FMUL.FTZ R11, R16, R11 ;  /* 0x0000000b100b7220 */ /* 0x000fe40000410000 */
[----:B------:R-:W-:Y:S02]  /*55c0*/  FMUL.FTZ R10, R17, R10 ;  /* 0x0000000a110a7220 */ /* 0x000fe40000410000 */
[----:B------:R-:W-:Y:S02]  /*55d0*/  FMUL.FTZ R14, R245, R18 ;  /* 0x00000012f50e7220 */ /* 0x000fe40000410000 */
[----:B------:R-:W-:Y:S01]  /*55e0*/  FMUL.FTZ R15, R244, R19 ;  /* 0x00000013f40f7220 */ /* 0x000fe20000410000 */
[----:B------:R-:W-:Y:S01]  /*55f0*/  F2FP.BF16.PACK_AB R5, R10, R11 ;  /* 0x0000000b0a05723e */ /* 0x000fe200000010ff */
[----:B------:R-:W-:Y:S02]  /*5600*/  FMUL.FTZ R13, R13, c[0x0][0x2ec] ;  /* 0x0000bb000d0d7a20 */ /* 0x000fe40000410000 */
[----:B------:R-:W-:Y:S02]  /*5610*/  FMUL.FTZ R12, R12, c[0x0][0x2ec] ;  /* 0x0000bb000c0c7a20 */ /* 0x000fe40000410000 */
[----:B------:R-:W-:Y:S01]  /*5620*/  FMUL.FTZ R13, R14, R13 ;  /* 0x0000000d0e0d7220 */ /* 0x000fe20000410000 */
[----:B------:R-:W-:Y:S01]  /*5630*/  STS [R101+0x12400], R5 ;  /* 0x0124000565007388 */ /* 0x000fe20000000800 */
[----:B------:R-:W-:Y:S02]  /*5640*/  FMUL.FTZ R12, R15, R12 ;  /* 0x0000000c0f0c7220 */ /* 0x000fe40000410000 */
[----:B------:R-:W-:Y:S01]  /*5650*/  IMAD R99, R99, c[0x0][0x1c0], RZ ;  /* 0x0000700063637a24 */ /* 0x000fe200078e02ff */
[----:B------:R-:W-:Y:S02]  /*5660*/  STS [R100+0x12000], R7 ;  /* 0x0120000764007388 */ /* 0x000fe40000000800 */
[----:B------:R-:W-:Y:S02]  /*5670*/  F2FP.BF16.PACK_AB R4, R12, R13 ;  /* 0x0000000d0c04723e */ /* 0x000fe400000010ff */
[----:B--2---:R1:W5:Y:S01]  /*5680*/  LDL.LU R102, [R1+0x8c] ;  /* 0x00008c0001667983 */ /* 0x0043620000300800 */
[----:B------:R-:W-:Y:S03]  /*5690*/  LEA R92, -R99, RZ, 0x6 ;  /* 0x000000ff635c7211 */ /* 0x000fe600078e31ff */
[----:B------:R-:W-:Y:S04]  /*56a0*/  STS [R100+0x12400], R4 ;  /* 0x0124000464007388 */ /* 0x000fe80000000800 */
[----:B------:R-:W-:Y:S08]  /*56b0*/  BAR.SYNC.DEFER_BLOCKING 0x0 ;  /* 0x0000000000007b1d */ /* 0x000ff00000010000 */
[----:B------:R-:W-:Y:S08]  /*56c0*/  LDSM.16.MT88.4 R4, [R3+0x14000] ;  /* 0x014000000304783b */ /* 0x000ff00000004200 */
[----:B------:R-:W2:Y:S08]  /*56d0*/  LDSM.16.MT88.4 R8, [R0+0x6000] ;  /* 0x006000000008783b */ /* 0x000eb00000004200 */
[----:B------:R-:W3:Y:S08]  /*56e0*/  LDSM.16.MT88.4 R12, [R2+0x14000] ;  /* 0x01400000020c783b */ /* 0x000ef00000004200 */
[----:B------:R-:W4:Y:S08]  /*56f0*/  LDSM.16.MT88.4 R16, [R0+0x8000] ;  /* 0x008000000010783b */ /* 0x000f300000004200 */
[----:B------:R-:W1:Y:S08]  /*5700*/  LDSM.16.MT88.4 R68, [R0+0xa000] ;  /* 0x00a000000044783b */ /* 0x000e700000004200 */
[----:B------:R-:W-:Y:S01]  /*5710*/  LDSM.16.MT88.4 R72, [R3+0x14800] ;  /* 0x014800000348783b */ /* 0x000fe20000004200 */
[-C--:B--2---:R-:W-:Y:S07]  /*5720*/  HMMA.16816.F32.BF16 R20, R4, R8.reuse, R20 ;  /* 0x000000080414723c */ /* 0x084fee0000041814 */
[----:B------:R-:W2:Y:S01]  /*5730*/  LDSM.16.MT88.4 R76, [R0+0x6800] ;  /* 0x00680000004c783b */ /* 0x000ea20000004200 */
[C---:B---3--:R-:W-:Y:S07]  /*5740*/  HMMA.16816.F32.BF16 R24, R12.reuse, R8, R24 ;  /* 0x000000080c18723c */ /* 0x048fee0000041818 */
[----:B------:R-:W3:Y:S01]  /*5750*/  LDSM.16.MT88.4 R80, [R2+0x14800] ;  /* 0x014800000250783b */ /* 0x000ee20000004200 */
[-C--:B------:R-:W-:Y:S07]  /*5760*/  HMMA.16816.F32.BF16 R28, R12, R10.reuse, R28 ;  /* 0x0000000a0c1c723c */ /* 0x080fee000004181c */
[----:B------:R-:W1:Y:S01]  /*5770*/  LDSM.16.MT88.4 R84, [R0+0x8800] ;  /* 0x008800000054783b */ /* 0x000e620000004200 */
[C---:B------:R-:W-:Y:S07]  /*5780*/  HMMA.16816.F32.BF16 R32, R4.reuse, R10, R32 ;  /* 0x0000000a0420723c */ /* 0x040fee0000041820 */
[----:B------:R-:W2:Y:S01]  /*5790*/  LDSM.16.MT88.4 R8, [R0+0xa800] ;  /* 0x00a800000008783b */ /* 0x000ea20000004200 */
[-C--:B----4-:R-:W-:Y:S07]  /*57a0*/  HMMA.16816.F32.BF16 R36, R4, R16.reuse, R36 ;  /* 0x000000100424723c */ /* 0x090fee0000041824 */
[----:B------:R-:W-:Y:S01]  /*57b0*/  LDSM.16.MT88.4 R88, [R2+0x15800] ;  /* 0x015800000258783b */ /* 0x000fe20000004200 */
[C---:B------:R-:W-:Y:S07]  /*57c0*/  HMMA.16816.F32.BF16 R40, R12.reuse, R16, R40 ;  /* 0x000000100c28723c */ /* 0x040fee0000041828 */
[----:B------:R4:W5:Y:S04]  /*57d0*/  LDL.LU R101, [R1+0x88] ;  /* 0x0000880001657983 */ /* 0x0009680000300800 */
[----:B------:R4:W5:Y:S01]  /*57e0*/  LDL.LU R100, [R1+0x84] ;  /* 0x0000840001647983 */ /* 0x0009620000300800 */
[-C--:B------:R-:W-:Y:S03]  /*57f0*/  HMMA.16816.F32.BF16 R44, R12, R18.reuse, R44 ;  /* 0x000000120c2c723c */ /* 0x080fe6000004182c */
[----:B------:R-:W4:Y:S05]  /*5800*/  LDL.LU.64 R94, [R1+0x30] ;  /* 0x00003000015e7983 */ /* 0x000f2a0000300a00 */
[C---:B------:R-:W-:Y:S01]  /*5810*/  HMMA.16816.F32.BF16 R48, R4.reuse, R18, R48 ;  /* 0x000000120430723c */ /* 0x040fe20000041830 */
[----:B------:R-:W-:Y:S07]  /*5820*/  LDSM.16.MT88.4 R16, [R2+0x15000] ;  /* 0x015000000210783b */ /* 0x000fee0000004200 */
[-C--:B-1----:R-:W-:Y:S08]  /*5830*/  HMMA.16816.F32.BF16 R52, R4, R68.reuse, R52 ;  /* 0x000000440434723c */ /* 0x082ff00000041834 */
[C---:B------:R-:W-:Y:S08]  /*5840*/  HMMA.16816.F32.BF16 R56, R12.reuse, R68, R56 ;  /* 0x000000440c38723c */ /* 0x040ff00000041838 */
[-C--:B------:R-:W-:Y:S01]  /*5850*/  HMMA.16816.F32.BF16 R60, R12, R70.reuse, R60 ;  /* 0x000000460c3c723c */ /* 0x080fe2000004183c */
[----:B------:R-:W-:Y:S07]  /*5860*/  LDSM.16.MT88.4 R12, [R0+0x7000] ;  /* 0x00700000000c783b */ /* 0x000fee0000004200 */
[----:B------:R-:W-:Y:S01]  /*5870*/  HMMA.16816.F32.BF16 R64, R4, R70, R64 ;  /* 0x000000460440723c */ /* 0x000fe20000041840 */
[----:B------:R-:W1:Y:S07]  /*5880*/  LDSM.16.MT88.4 R4, [R3+0x15000] ;  /* 0x015000000304783b */ /* 0x000e6e0000004200 */
[-C--:B--2---:R-:W-:Y:S01]  /*5890*/  HMMA.16816.F32.BF16 R20, R72, R76.reuse, R20 ;  /* 0x0000004c4814723c */ /* 0x084fe20000041814 */
[----:B------:R-:W2:Y:S07]  /*58a0*/  LDSM.16.MT88.4 R68, [R0+0x9000] ;  /* 0x009000000044783b */ /* 0x000eae0000004200 */
        /* <DEDUP_REMOVED lines=12> */
[----:B------:R-:W2:Y:S07]  /*5970*/  LDSM.16.MT88.4 R80, [R3+0x15800] ;  /* 0x015800000350783b */ /* 0x000eae0000004200 */
[----:B------:R-:W-:Y:S01]  /*5980*/  HMMA.16816.F32.BF16 R64, R72, R10, R64 ;  /* 0x0000000a4840723c */ /* 0x000fe20000041840 */
[----:B------:R-:W3:Y:S07]  /*5990*/  LDSM.16.MT88.4 R8, [R0+0x9800] ;  /* 0x009800000008783b */ /* 0x000eee0000004200 */
[-C--:B-1----:R-:W-:Y:S01]  /*59a0*/  HMMA.16816.F32.BF16 R20, R4, R12.reuse, R20 ;  /* 0x0000000c0414723c */ /* 0x082fe20000041814 */
[----:B------:R-:W1:Y:S07]  /*59b0*/  LDSM.16.MT88.4 R72, [R0+0xb800] ;  /* 0x00b800000048783b */ /* 0x000e6e0000004200 */
[C---:B------:R-:W-:Y:S01]  /*59c0*/  HMMA.16816.F32.BF16 R24, R16.reuse, R12, R24 ;  /* 0x0000000c1018723c */ /* 0x040fe20000041818 */
[----:B------:R-:W-:Y:S07]  /*59d0*/  BAR.SYNC.DEFER_BLOCKING 0x0 ;  /* 0x0000000000007b1d */ /* 0x000fee0000010000 */
[-C--:B------:R-:W-:Y:S08]  /*59e0*/  HMMA.16816.F32.BF16 R28, R16, R14.reuse, R28 ;  /* 0x0000000e101c723c */ /* 0x080ff0000004181c */
[C---:B------:R-:W-:Y:S08]  /*59f0*/  HMMA.16816.F32.BF16 R32, R4.reuse, R14, R32 ;  /* 0x0000000e0420723c */ /* 0x040ff00000041820 */
[-C--:B--2---:R-:W-:Y:S08]  /*5a00*/  HMMA.16816.F32.BF16 R36, R4, R68.reuse, R36 ;  /* 0x000000440424723c */ /* 0x084ff00000041824 */
[C---:B------:R-:W-:Y:S08]  /*5a10*/  HMMA.16816.F32.BF16 R40, R16.reuse, R68, R40 ;  /* 0x000000441028723c */ /* 0x040ff00000041828 */
[-C--:B------:R-:W-:Y:S08]  /*5a20*/  HMMA.16816.F32.BF16 R44, R16, R70.reuse, R44 ;  /* 0x00000046102c723c */ /* 0x080ff0000004182c */
[C---:B------:R-:W-:Y:S08]  /*5a30*/  HMMA.16816.F32.BF16 R48, R4.reuse, R70, R48 ;  /* 0x000000460430723c */ /* 0x040ff00000041830 */
[-C--:B---3--:R-:W-:Y:S08]  /*5a40*/  HMMA.16816.F32.BF16 R52, R4, R76.reuse, R52 ;  /* 0x0000004c0434723c */ /* 0x088ff00000041834 */
[C---:B------:R-:W-:Y:S08]  /*5a50*/  HMMA.16816.F32.BF16 R56, R16.reuse, R76, R56 ;  /* 0x0000004c1038723c */ /* 0x040ff00000041838 */
[-C--:B------:R-:W-:Y:S08]  /*5a60*/  HMMA.16816.F32.BF16 R60, R16, R78.reuse, R60 ;  /* 0x0000004e103c723c */ /* 0x080ff0000004183c */
[----:B------:R-:W-:Y:S08]  /*5a70*/  HMMA.16816.F32.BF16 R64, R4, R78, R64 ;  /* 0x0000004e0440723c */ /* 0x000ff00000041840 */
[-C--:B------:R-:W-:Y:S08]  /*5a80*/  HMMA.16816.F32.BF16 R20, R80, R84.reuse, R20 ;  /* 0x000000545014723c */ /* 0x080ff00000041814 */
[C---:B------:R-:W-:Y:S08]  /*5a90*/  HMMA.16816.F32.BF16 R24, R88.reuse, R84, R24 ;  /* 0x000000545818723c */ /* 0x040ff00000041818 */
[-C--:B------:R-:W-:Y:S08]  /*5aa0*/  HMMA.16816.F32.BF16 R28, R88, R86.reuse, R28 ;  /* 0x00000056581c723c */ /* 0x080ff0000004181c */
[C---:B------:R-:W-:Y:S08]  /*5ab0*/  HMMA.16816.F32.BF16 R32, R80.reuse, R86, R32 ;  /* 0x000000565020723c */ /* 0x040ff00000041820 */
[-C--:B------:R-:W-:Y:S08]  /*5ac0*/  HMMA.16816.F32.BF16 R36, R80, R8.reuse, R36 ;  /* 0x000000085024723c */ /* 0x080ff00000041824 */
[C---:B------:R-:W-:Y:S08]  /*5ad0*/  HMMA.16816.F32.BF16 R40, R88.reuse, R8, R40 ;  /* 0x000000085828723c */ /* 0x040ff00000041828 */
[-C--:B------:R-:W-:Y:S08]  /*5ae0*/  HMMA.16816.F32.BF16 R44, R88, R10.reuse, R44 ;  /* 0x0000000a582c723c */ /* 0x080ff0000004182c */
[C---:B------:R-:W-:Y:S04]  /*5af0*/  HMMA.16816.F32.BF16 R48, R80.reuse, R10, R48 ;  /* 0x0000000a5030723c */ /* 0x040fe80000041830 */
[C---:B----4-:R-:W-:Y:S04]  /*5b00*/  LEA R5, P1, R92.reuse, R94, 0x2 ;  /* 0x0000005e5c057211 */ /* 0x050fe800078210ff */
[-C--:B-1----:R-:W-:Y:S04]  /*5b10*/  HMMA.16816.F32.BF16 R52, R80, R72.reuse, R52 ;  /* 0x000000485034723c */ /* 0x082fe80000041834 */
[----:B------:R-:W-:Y:S04]  /*5b20*/  LEA.HI.X.SX32 R4, R92, R95, 0x2, P1 ;  /* 0x0000005f5c047211 */ /* 0x000fe800008f16ff */
[C---:B------:R-:W-:Y:S04]  /*5b30*/  HMMA.16816.F32.BF16 R56, R88.reuse, R72, R56 ;  /* 0x000000485838723c */ /* 0x040fe80000041838 */
[-C--:B------:R-:W-:Y:S04]  /*5b40*/  LOP3.LUT R5, R5, R4.reuse, RZ, 0x3c, !PT ;  /* 0x0000000405057212 */ /* 0x080fe800078e3cff */
[-C--:B------:R-:W-:Y:S04]  /*5b50*/  HMMA.16816.F32.BF16 R60, R88, R74.reuse, R60 ;  /* 0x0000004a583c723c */ /* 0x080fe8000004183c */
[C---:B------:R-:W-:Y:S04]  /*5b60*/  LOP3.LUT R4, R5.reuse, R4, RZ, 0x3c, !PT ;  /* 0x0000000405047212 */ /* 0x040fe800078e3cff */
[----:B------:R-:W-:Y:S04]  /*5b70*/  HMMA.16816.F32.BF16 R64, R80, R74, R64 ;  /* 0x0000004a5040723c */ /* 0x000fe80000041840 */
[----:B------:R-:W-:Y:S05]  /*5b80*/  LOP3.LUT R5, R5, R4, RZ, 0x3c, !PT ;  /* 0x0000000405057212 */ /* 0x000fea00078e3cff */
[----:B------:R1:W-:Y:S01]  /*5b90*/  STL.64 [R1+0x30], R4 ;  /* 0x0000300401007387 */ /* 0x0003e20000100a00 */
[----:B------:R-:W-:-:S05]  /*5ba0*/  @!P0 BRA `(.L_x_582) ;  /* 0x0000036000008947 */ /* 0x000fca0003800000 */
[----:B------:R-:W2:Y:S01]  /*5bb0*/  LDL.64 R96, [R1+0x48] ;  /* 0x0000480001607983 */ /* 0x000ea20000100a00 */
[----:B------:R-:W-:Y:S02]  /*5bc0*/  IMAD.MOV.U32 R13, RZ, RZ, c[0x0][0x370] ;  /* 0x0000dc00ff0d7624 */ /* 0x000fe400078e00ff */
[----:B------:R-:W-:Y:S01]  /*5bd0*/  IMAD.MOV.U32 R14, RZ, RZ, c[0x0][0x374] ;  /* 0x0000dd00ff0e7624 */ /* 0x000fe200078e00ff */
[----:B------:R-:W3:Y:S01]  /*5be0*/  LDL R98, [R1+0x68] ;  /* 0x0000680001627983 */ /* 0x000ee20000100800 */
[C---:B-1----:R-:W-:Y:S03]  /*5bf0*/  IMAD.U32 R5, R13.reuse, -0x40, RZ ;  /* 0xffffffc00d057824 */ /* 0x042fe600078e00ff */
[----:B------:R-:W4:Y:S02]  /*5c00*/  LDL R93, [R1+0x6c] ;  /* 0x00006c00015d7983 */ /* 0x000f240000100800 */
[----:B------:R-:W-:Y:S02]  /*5c10*/  SHF.R.S32.HI R7, RZ, 0x1f, R5 ;  /* 0x0000001fff077819 */ /* 0x000fe40000011405 */
[----:B------:R-:W4:Y:S01]  /*5c20*/  LDL.LU.64 R94, [R1+0x38] ;  /* 0x00003800015e7983 */ /* 0x000f220000300a00 */
[C---:B------:R-:W-:Y:S03]  /*5c30*/  LEA R6, P5, R13.reuse, R5, 0x5 ;  /* 0x000000050d067211 */ /* 0x040fe600078a28ff */
[----:B------:R-:W4:Y:S01]  /*5c40*/  LDL R92, [R1+0x2c] ;  /* 0x00002c00015c7983 */ /* 0x000f220000100800 */
[--C-:B------:R-:W-:Y:S02]  /*5c50*/  LEA.HI.X R7, R13, R7, R14.reuse, 0x5, P5 ;  /* 0x000000070d077211 */ /* 0x100fe400028f2c0e */
[----:B--2---:R-:W-:Y:S02]  /*5c60*/  ISETP.GE.AND P4, PT, R96, c[0x0][0x220], PT ;  /* 0x0000880060007a0c */ /* 0x004fe40003f86270 */
[----:B---3--:R-:W-:Y:S02]  /*5c70*/  ISETP.GE.AND P3, PT, R98, c[0x0][0x220], PT ;  /* 0x0000880062007a0c */ /* 0x008fe40003f66270 */
[----:B----4-:R-:W-:Y:S02]  /*5c80*/  ISETP.GE.AND P2, PT, R93, c[0x0][0x220], PT ;  /* 0x000088005d007a0c */ /* 0x010fe40003f46270 */
[C---:B------:R-:W-:Y:S07]  /*5c90*/  LEA R4, P1, R5.reuse, R94, 0x1 ;  /* 0x0000005e05047211 */ /* 0x040fee00078208ff */
        /* <DEDUP_REMOVED lines=39> */
.L_x_582:
        /* <DEDUP_REMOVED lines=307> */
[----:B------:R2:W5:Y:S02]  /*7240*/  LDL.LU.64 R20, [R1+0x88] ;  /* 0x0000880001147983 */ /* 0x0005640000300a00 */
[-C--:B-1---5:R-:W-:Y:S08]  /*7250*/  HMMA.16816.F32.BF16 R100, R4, R8.reuse, R100 ;  /* 0x000000080464723c */ /* 0x0a2ff00000041864 */
        /* <DEDUP_REMOVED lines=109> */
.L_x_583:
[----:B------:R-:W-:Y:S01]  /*7930*/  ISETP.LT.AND P0, PT, RZ, UR7, PT ;  /* 0x00000007ff007c0c */ /* 0x000fe2000bf01270 */
[----:B------:R-:W-:Y:S11]  /*7940*/  UIADD3 UR7, UR7, -0x1, URZ ;  /* 0xffffffff07077890 */ /* 0x000ff6000fffe03f */
[----:B------:R-:W-:Y:S01]  /*7950*/  @!UPT UIADD3 URZ, URZ, URZ, URZ ;  /* 0x0000003f3f3ff290 */ /* 0x000fe2000fffe03f */
[----:B------:R-:W-:-:S05]  /*7960*/  @P0 BRA `(.L_x_584) ;  /* 0xffffc0d000000947 */ /* 0x000fca000383ffff */
[----:B------:R-:W2:Y:S04]  /*7970*/  LDL R73, [R1+0x78] ;  /* 0x0000780001497983 */ /* 0x000ea80000100800 */
[----:B------:R-:W3:Y:S01]  /*7980*/  LDL R72, [R1+0x7c] ;  /* 0x00007c0001487983 */ /* 0x000ee20000100800 */
        /* <DEDUP_REMOVED lines=165> */
.L_x_585:
        /* <DEDUP_REMOVED lines=18> */
.L_x_586:
        /* <DEDUP_REMOVED lines=55> */
.L_x_588:
[----:B------:R-:W-:Y:S05]  /*8870*/  BSYNC B0 ;  /* 0x0000000000007941 */ /* 0x000fea0003800000 */
.L_x_587:
        /* <DEDUP_REMOVED lines=19> */
.L_x_590:
[----:B------:R-:W-:Y:S05]  /*89b0*/  BSYNC B0 ;  /* 0x0000000000007941 */ /* 0x000fea0003800000 */
.L_x_589:
        /* <DEDUP_REMOVED lines=29> */
.L_x_592:
[----:B------:R-:W-:Y:S05]  /*8b90*/  BSYNC B0 ;  /* 0x0000000000007941 */ /* 0x000fea0003800000 */
.L_x_591:
        /* <DEDUP_REMOVED lines=18> */
.L_x_565:
        /* <DEDUP_REMOVED lines=20> */
.L_x_594:
        /* <DEDUP_REMOVED lines=18> */
.L_x_595:
        /* <DEDUP_REMOVED lines=43> */
.L_x_597:
[----:B-1----:R-:W-:Y:S05]  /*91d0*/  BSYNC B0 ;  /* 0x0000000000007941 */ /* 0x002fea0003800000 */
.L_x_596:
        /* <DEDUP_REMOVED lines=19> */
.L_x_599:
[----:B------:R-:W-:Y:S05]  /*9310*/  BSYNC B0 ;  /* 0x0000000000007941 */ /* 0x000fea0003800000 */
.L_x_598:
        /* <DEDUP_REMOVED lines=29> */
.L_x_601:
[----:B------:R-:W-:Y:S05]  /*94f0*/  BSYNC B0 ;  /* 0x0000000000007941 */ /* 0x000fea0003800000 */
.L_x_600:
        /* <DEDUP_REMOVED lines=16> */
.L_x_593:
[----:B------:R-:W-:Y:S05]  /*9600*/  BSYNC B1 ;  /* 0x0000000000017941 */ /* 0x000fea0003800000 */
.L_x_560:
        /* <DEDUP_REMOVED lines=11> */
.L_x_602:
[----:B------:R-:W-:Y:S05]  /*96c0*/  EXIT ;  /* 0x000000000000794d */ /* 0x000fea0003800000 */
.L_x_604:
        /* <DEDUP_REMOVED lines=11> */
.L_x_1592:


//--------------------- .text._ZN5flash44flash_bwd_dq_dk_dv_loop_seqk_parallel_kernelI23Flash_bwd_kernel_traitsILi192ELi64ELi64ELi8ELi4ELi2ELi2ELb1ELb1EN7cutlass10bfloat16_tE19Flash_kernel_traitsILi192ELi64ELi64ELi8ES3_EELb1ELb0ELb1ELb0ELb0ELb0ELb0EEEvNS_16Flash_bwd_paramsE --------------------------
	.section	.text._ZN5flash44flash_bwd_dq_dk_dv_loop_seqk_parallel_kernelI23Flash_bwd_kernel_traitsILi192ELi64ELi64ELi8ELi4ELi2ELi2ELb1ELb1EN7cutlass10bfloat16_tE19Flash_kernel_traitsILi192ELi64ELi64ELi8ES3_EELb1ELb0ELb1ELb0ELb0ELb0ELb0EEEvNS_16Flash_bwd_paramsE,"ax",@progbits
	.sectioninfo	@"SHI_REGISTERS=255"
	.align	128
        .global         _ZN5flash44flash_bwd_dq_dk_dv_loop_seqk_parallel_kernelI23Flash_bwd_kernel_traitsILi192ELi64ELi64ELi8ELi4ELi2ELi2ELb1ELb1EN7cutlass10bfloat16_tE19Flash_kernel_traitsILi192ELi64ELi64ELi8ES3_EELb1ELb0ELb1ELb0ELb0ELb0ELb0EEEvNS_16Flash_bwd_paramsE
        .type           _ZN5flash44flash_bwd_dq_dk_dv_loop_seqk_parallel_kernelI23Flash_bwd_kernel_traitsILi192ELi64ELi64ELi8ELi4ELi2ELi2ELb1ELb1EN7cutlass10bfloat16_tE19Flash_kernel_traitsILi192ELi64ELi64ELi8ES3_EELb1ELb0ELb1ELb0ELb0ELb0ELb0EEEvNS_16Flash_bwd_paramsE,@function
        .size           _ZN5flash44flash_bwd_dq_dk_dv_loop_seqk_parallel_kernelI23Flash_bwd_kernel_traitsILi192ELi64ELi64ELi8ELi4ELi2ELi2ELb1ELb1EN7cutlass10bfloat16_tE19Flash_kernel_traitsILi192ELi64ELi64ELi8ES3_EELb1ELb0ELb1ELb0ELb0ELb0ELb0EEEvNS_16Flash_bwd_paramsE,(.L_x_1593 - _ZN5flash44flash_bwd_dq_dk_dv_loop_seqk_parallel_kernelI23Flash_bwd_kernel_traitsILi192ELi64ELi64ELi8ELi4ELi2ELi2ELb1ELb1EN7cutlass10bfloat16_tE19Flash_kernel_traitsILi192ELi64ELi64ELi8ES3_EELb1ELb0ELb1ELb0ELb0ELb0ELb0EEEvNS_16Flash_bwd_paramsE)
        .other          _ZN5flash44flash_bwd_dq_dk_dv_loop_seqk_parallel_kernelI23Flash_bwd_kernel_traitsILi192ELi64ELi64ELi8ELi4ELi2ELi2ELb1ELb1EN7cutlass10bfloat16_tE19Flash_kernel_traitsILi192ELi64ELi64ELi8ES3_EELb1ELb0ELb1ELb0ELb0ELb0ELb0EEEvNS_16Flash_bwd_paramsE,@"STO_CUDA_ENTRY STV_DEFAULT"
_ZN5flash44flash_bwd_dq_dk_dv_loop_seqk_parallel_kernelI23Flash_bwd_kernel_traitsILi192ELi64ELi64ELi8ELi4ELi2ELi2ELb1ELb1EN7cutlass10bfloat16_tE19Flash_kernel_traitsILi192ELi64ELi64ELi8ES3_EELb1ELb0ELb1ELb0ELb0ELb0ELb0EEEvNS_16Flash_bwd_paramsE:
.text._ZN5flash44flash_bwd_dq_dk_dv_loop_seqk_parallel_kernelI23Flash_bwd_kernel_traitsILi192ELi64ELi64ELi8ELi4ELi2ELi2ELb1ELb1EN7cutlass10bfloat16_tE19Flash_kernel_traitsILi192ELi64ELi64ELi8ES3_EELb1ELb0ELb1ELb0ELb0ELb0ELb0EEEvNS_16Flash_bwd_paramsE:
        /* <DEDUP_REMOVED lines=15> */
[----:B------:R-:W-:Y:S02]  /*00f0*/  UMOV UR9, 0x80 ;  /* 0x0000008000097882 */ /* 0x000fe40000000000 */
[----:B------:R-:W-:Y:S01]  /*0100*/  ULDC UR7, c[0x0][0x210] ;  /* 0x0000840000077ab9 */ /* 0x000fe20000000800 */
[----:B------:R-:W3:Y:S01]  /*0110*/  S2UR UR40, SR_CTAID.Y ;  /* 0x00000000002879c3 */ /* 0x000ee20000002600 */
[----:B------:R-:W-:-:S02]  /*0120*/  ULDC UR61, c[0x0][0x234] ;  /* 0x00008d00003d7ab9 */ /* 0x000fc40000000800 */
[----:B------:R-:W-:Y:S02]  /*0130*/  UISETP.NE.AND UP5, UPT, UR10, URZ, UPT ;  /* 0x0000003f0a00728c */ /* 0x000fe4000bfa5270 */
[----:B------:R-:W-:Y:S02]  /*0140*/  UIMAD UR61, UR9, UR7, UR61 ;  /* 0x00000007093d72a4 */ /* 0x000fe4000f8e023d */
[----:B------:R-:W-:Y:S02]  /*0150*/  ULDC UR16, c[0x0][0x224] ;  /* 0x0000890000107ab9 */ /* 0x000fe40000000800 */
[----:B------:R-:W-:Y:S02]  /*0160*/  ULDC UR51, c[0x0][0x22c] ;  /* 0x00008b0000337ab9 */ /* 0x000fe40000000800 */
[----:B------:R-:W-:Y:S02]  /*0170*/  ULDC UR42, c[0x0][0x1c0] ;  /* 0x00007000002a7ab9 */ /* 0x000fe40000000800 */
[----:B------:R-:W-:Y:S01]  /*0180*/  ULDC UR13, c[0x0][0x1c0] ;  /* 0x00007000000d7ab9 */ /* 0x000fe20000000800 */
[----:B-1----:R-:W-:Y:S01]  /*0190*/  SHF.R.S32.HI R5, RZ, 0x1f, R6 ;  /* 0x0000001fff057819 */ /* 0x002fe20000011406 */
[----:B--2---:R-:W-:-:S02]  /*01a0*/  ULOP3.LUT UR8, UR41, UR6, URZ, 0x3c, !UPT ;  /* 0x0000000629087292 */ /* 0x004fc4000f8e3c3f */
[----:B------:R-:W-:Y:S01]  /*01b0*/  USHF.R.S32.HI UR6, URZ, 0x1f, UR41 ;  /* 0x0000001f3f067899 */ /* 0x000fe20008011429 */
[CC--:B------:R-:W-:Y:S01]  /*01c0*/  LEA.HI R3, R5.reuse, R6.reuse, RZ, 0x5 ;  /* 0x0000000605037211 */ /* 0x0c0fe200078f28ff */
[----:B------:R-:W-:Y:S01]  /*01d0*/  USHF.R.S32.HI UR9, URZ, 0x1f, UR41 ;  /* 0x0000001f3f097899 */ /* 0x000fe20008011429 */
[-C--:B------:R-:W-:Y:S01]  /*01e0*/  LEA.HI R10, R5, R6.reuse, RZ, 0x3 ;  /* 0x00000006050a7211 */ /* 0x080fe200078f18ff */
[----:B------:R-:W-:Y:S01]  /*01f0*/  ULDC UR14, c[0x0][0x1c0] ;  /* 0x00007000000e7ab9 */ /* 0x000fe20000000800 */
[----:B------:R-:W-:Y:S01]  /*0200*/  LOP3.LUT R4, R3, 0xffffffe0, RZ, 0xc0, !PT ;  /* 0xffffffe003047812 */ /* 0x000fe200078ec0ff */
[----:B---3--:R-:W-:Y:S01]  /*0210*/  USHF.R.S32.HI UR10, URZ, 0x1f, UR40 ;  /* 0x0000001f3f0a7899 */ /* 0x008fe20008011428 */
[--C-:B------:R-:W-:Y:S01]  /*0220*/  SHF.R.S32.HI R0, RZ, 0x5, R3.reuse ;  /* 0x00000005ff007819 */ /* 0x100fe20000011403 */
[----:B------:R-:W-:Y:S01]  /*0230*/  UIMAD.WIDE UR42, UR51, UR42, URZ ;  /* 0x0000002a332a72a5 */ /* 0x000fe2000f8e023f */
[----:B------:R-:W-:Y:S01]  /*0240*/  SHF.R.S32.HI R12, RZ, 0x1f, R3 ;  /* 0x0000001fff0c7819 */ /* 0x000fe20000011403 */
[----:B------:R-:W-:Y:S01]  /*0250*/  IMAD.IADD R9, R6, 0x1, -R4 ;  /* 0x0000000106097824 */ /* 0x000fe200078e0a04 */
[CC--:B------:R-:W-:Y:S01]  /*0260*/  LEA.HI R2, R5.reuse, R6.reuse, RZ, 0x4 ;  /* 0x0000000605027211 */ /* 0x0c0fe200078f20ff */
[----:B------:R-:W-:Y:S01]  /*0270*/  UIMAD UR52, UR41, UR51, URZ ;  /* 0x00000033293472a4 */ /* 0x000fe2000f8e023f */
[CC--:B------:R-:W-:Y:S01]  /*0280*/  LEA.HI R14, R5.reuse, R6.reuse, RZ, 0x7 ;  /* 0x00000006050e7211 */ /* 0x0c0fe200078f38ff */
[----:B------:R-:W-:Y:S01]  /*0290*/  UIMAD UR51, UR51, UR13, URZ ;  /* 0x0000000d333372a4 */ /* 0x000fe2000f8e023f */
[CC--:B------:R-:W-:Y:S01]  /*02a0*/  LEA.HI R15, R5.reuse, R6.reuse, RZ, 0x6 ;  /* 0x00000006050f7211 */ /* 0x0c0fe200078f30ff */
[----:B------:R-:W-:Y:S01]  /*02b0*/  ULDC UR15, c[0x0][0x1c0] ;  /* 0x00007000000f7ab9 */ /* 0x000fe20000000800 */
[----:B------:R-:W-:Y:S01]  /*02c0*/  LEA.HI R5, R5, R6, RZ, 0x2 ;  /* 0x0000000605057211 */ /* 0x000fe200078f10ff */
[----:B------:R-:W-:Y:S01]  /*02d0*/  ULDC UR12, c[0x0][0x1c0] ;  /* 0x00007000000c7ab9 */ /* 0x000fe20000000800 */
[-C--:B------:R-:W-:Y:S01]  /*02e0*/  LEA.HI R4, R12, R0.reuse, RZ, 0x2 ;  /* 0x000000000c047211 */ /* 0x080fe200078f10ff */
[----:B------:R-:W-:Y:S01]  /*02f0*/  UIMAD.WIDE.U32 UR48, UR40, UR16, URZ ;  /* 0x00000010283072a5 */ /* 0x000fe2000f8e003f */
[----:B------:R-:W-:Y:S01]  /*0300*/  LEA.HI R3, R3, R0, RZ, 0x1 ;  /* 0x0000000003037211 */ /* 0x000fe200078f08ff */
[----:B------:R-:W-:Y:S01]  /*0310*/  UIMAD UR7, UR40, UR12, UR41 ;  /* 0x0000000c280772a4 */ /* 0x000fe2000f8e0229 */
[----:B------:R-:W-:Y:S01]  /*0320*/  LOP3.LUT R7, R10, 0xfffffff8, RZ, 0xc0, !PT ;  /* 0xfffffff80a077812 */ /* 0x000fe200078ec0ff */
[----:B------:R-:W-:Y:S01]  /*0330*/  USHF.L.U32 UR50, UR51, 0x6, URZ ;  /* 0x0000000633327899 */ /* 0x000fe2000800063f */
[----:B------:R-:W-:Y:S01]  /*0340*/  LOP3.LUT R8, R2, 0xfffffff0, RZ, 0xc0, !PT ;  /* 0xfffffff002087812 */ /* 0x000fe200078ec0ff */
[----:B------:R-:W-:Y:S01]  /*0350*/  ULDC UR55, c[0x0][0x214] ;  /* 0x0000850000377ab9 */ /* 0x000fe20000000800 */
        /* <DEDUP_REMOVED lines=13> */
[----:B------:R-:W-:Y:S01]  /*0430*/  STL [R1+0x84], R18 ;  /* 0x0000841201007387 */ /* 0x000fe20000100800 */
[----:B------:R-:W-:Y:S01]  /*0440*/  LEA.HI R2, R2, R6, RZ, 0x1 ;  /* 0x0000000602027211 */ /* 0x000fe200078f08ff */
[----:B------:R-:W-:Y:S01]  /*0450*/  ULDC.U8 UR11, c[0x0][0x3d0] ;  /* 0x0000f400000b7ab9 */ /* 0x000fe20000000000 */
[----:B------:R-:W-:Y:S01]  /*0460*/  LEA.HI R0, R0, R3, RZ, 0x3 ;  /* 0x0000000300007211 */ /* 0x000fe200078f18ff */
[----:B------:R-:W-:Y:S01]  /*0470*/  STL [R1+0x48], R20 ;  /* 0x0000481401007387 */ /* 0x000fe20000100800 */
[----:B------:R-:W-:Y:S01]  /*0480*/  LOP3.LUT R2, R2, 0xfffffffe, RZ, 0xc0, !PT ;  /* 0xfffffffe02027812 */ /* 0x000fe200078ec0ff */
[----:B------:R-:W-:Y:S01]  /*0490*/  ULDC UR56, c[0x0][0x224] ;  /* 0x0000890000387ab9 */ /* 0x000fe20000000800 */
[----:B------:R-:W-:Y:S01]  /*04a0*/  LOP3.LUT R0, R0, 0xfffffff8, RZ, 0xc0, !PT ;  /* 0xfffffff800007812 */ /* 0x000fe200078ec0ff */
[----:B------:R-:W-:Y:S01]  /*04b0*/  @UP5 UIMAD UR60, UR40, UR55, URZ ;  /* 0x00000037283c52a4 */ /* 0x000fe2000f8e023f */
[----:B------:R-:W-:Y:S01]  /*04c0*/  LOP3.LUT P4, RZ, R7, 0x4, RZ, 0xc0, !PT ;  /* 0x0000000407ff7812 */ /* 0x000fe2000788c0ff */
[----:B------:R-:W-:Y:S01]  /*04d0*/  IMAD.IADD R11, R6, 0x1, -R2 ;  /* 0x00000001060b7824 */ /* 0x000fe200078e0a02 */
[----:B------:R-:W-:Y:S01]  /*04e0*/  SHF.R.S32.HI R2, RZ, 0x1f, R9 ;  /* 0x0000001fff027819 */ /* 0x000fe20000011409 */
[----:B------:R-:W-:Y:S01]  /*04f0*/  IMAD.IADD R6, R3, 0x1, -R0 ;  /* 0x0000000103067824 */ /* 0x000fe200078e0a00 */
[----:B------:R-:W-:Y:S01]  /*0500*/  SHF.R.S32.HI R3, RZ, 0x1f, R8 ;  /* 0x0000001fff037819 */ /* 0x000fe20000011408 */
[----:B------:R-:W-:Y:S01]  /*0510*/  IMAD.SHL.U32 R0, R17, 0x40, RZ ;  /* 0x0000004011007824 */ /* 0x000fe200078e00ff */
[----:B------:R-:W-:Y:S01]  /*0520*/  LEA.HI R17, R2, R9, RZ, 0x2 ;  /* 0x0000000902117211 */ /* 0x000fe200078f10ff */
[----:B------:R-:W-:Y:S01]  /*0530*/  ULDC.64 UR4, c[0x0][0x118] ;  /* 0x0000460000047ab9 */ /* 0x000fe20000000a00 */
[----:B------:R-:W-:Y:S01]  /*0540*/  LEA.HI R12, R3, R8, RZ, 0x3 ;  /* 0x00000008030c7211 */ /* 0x000fe200078f18ff */
[----:B------:R-:W-:Y:S01]  /*0550*/  IMAD.U32 R3, RZ, RZ, UR6 ;  /* 0x00000006ff037e24 */ /* 0x000fe2000f8e00ff */
[----:B------:R-:W-:Y:S01]  /*0560*/  LOP3.LUT R0, R0, 0x1c0, RZ, 0xc0, !PT ;  /* 0x000001c000007812 */ /* 0x000fe200078ec0ff */
[----:B------:R-:W-:Y:S01]  /*0570*/  IMAD.SHL.U32 R3, R11, 0x200, RZ ;  /* 0x000002000b037824 */ /* 0x000fe200078e00ff */
[----:B------:R-:W-:Y:S01]  /*0580*/  LOP3.LUT R4, R6, 0x1, RZ, 0xc0, !PT ;  /* 0x0000000106047812 */ /* 0x000fe200078ec0ff */
[----:B------:R-:W-:Y:S01]  /*0590*/  USHF.L.U32 UR6, UR40, 0x7, URZ ;  /* 0x0000000728067899 */ /* 0x000fe2000800063f */
[----:B------:R-:W-:Y:S01]  /*05a0*/  LOP3.LUT R2, R0, 0x38, R20, 0xf8, !PT ;  /* 0x0000003800027812 */ /* 0x000fe200078ef814 */
[----:B------:R-:W-:Y:S01]  /*05b0*/  ULDC UR44, c[0x0][0x2e8] ;  /* 0x0000ba00002c7ab9 */ /* 0x000fe20000000800 */
[----:B------:R-:W-:Y:S01]  /*05c0*/  SHF.R.U32.HI R0, RZ, 0x3, R0 ;  /* 0x00000003ff007819 */ /* 0x000fe20000011600 */
[----:B------:R-:W-:Y:S01]  /*05d0*/  UISETP.NE.AND UP6, UPT, UR11, URZ, UPT ;  /* 0x0000003f0b00728c */ /* 0x000fe2000bfc5270 */
[C---:B------:R-:W-:Y:S01]  /*05e0*/  LOP3.LUT P3, RZ, R7.reuse, 0x2, RZ, 0xc0, !PT ;  /* 0x0000000207ff7812 */ /* 0x040fe2000786c0ff */
[----:B------:R-:W-:Y:S01]  /*05f0*/  UIMAD.WIDE.U32 UR46, UR42, UR48, URZ ;  /* 0x000000302a2e72a5 */ /* 0x000fe2000f8e003f */
[----:B------:R-:W-:Y:S01]  /*0600*/  LOP3.LUT R9, R2, R0, RZ, 0x3c, !PT ;  /* 0x0000000002097212 */ /* 0x000fe200078e3cff */
[----:B------:R-:W-:Y:S01]  /*0610*/  IMAD.SHL.U32 R0, R7, 0x40, RZ ;  /* 0x0000004007007824 */ /* 0x000fe200078e00ff */
[----:B------:R-:W-:Y:S01]  /*0620*/  LOP3.LUT R2, R12, 0xfffffff8, RZ, 0xc0, !PT ;  /* 0xfffffff80c027812 */ /* 0x000fe200078ec0ff */
[----:B------:R-:W-:Y:S01]  /*0630*/  UIMAD UR57, UR43, UR48, URZ ;  /* 0x000000302b3972a4 */ /* 0x000fe2000f8e023f */
[----:B------:R-:W-:Y:S01]  /*0640*/  SHF.R.S32.HI R7, RZ, 0x7, R14 ;  /* 0x00000007ff077819 */ /* 0x000fe2000001140e */
[----:B------:R-:W-:Y:S01]  /*0650*/  USHF.R.S32.HI UR59, URZ, 0x1f, UR52 ;  /* 0x0000001f3f3b7899 */ /* 0x000fe20008011434 */
[----:B------:R-:W-:Y:S01]  /*0660*/  LOP3.LUT R0, R0, 0x1c0, RZ, 0xc0, !PT ;  /* 0x000001c000007812 */ /* 0x000fe200078ec0ff */
[----:B------:R-:W-:Y:S01]  /*0670*/  IMAD.IADD R8, R8, 0x1, -R2 ;  /* 0x0000000108087824 */ /* 0x000fe200078e0a02 */
[----:B------:R-:W-:Y:S01]  /*0680*/  ISETP.NE.U32.AND P0, PT, R4, 0x1, PT ;  /* 0x000000010400780c */ /* 0x000fe20003f05070 */
[----:B------:R-:W-:Y:S01]  /*0690*/  IMAD.U32 R2, RZ, RZ, UR8 ;  /* 0x00000008ff027e24 */ /* 0x000fe2000f8e00ff */
[----:B------:R-:W-:Y:S01]  /*06a0*/  LOP3.LUT R252, R0, 0x8, R10, 0xf8, !PT ;  /* 0x0000000800fc7812 */ /* 0x000fe200078ef80a */
[----:B------:R-:W-:Y:S01]  /*06b0*/  USHF.R.S32.HI UR8, URZ, 0x1f, UR16 ;  /* 0x0000001f3f087899 */ /* 0x000fe20008011410 */
[----:B------:R-:W-:Y:S01]  /*06c0*/  R2P PR, R6, 0x6 ;  /* 0x0000000606007804 */ /* 0x000fe20000000000 */
[----:B------:R-:W-:Y:S01]  /*06d0*/  UIMAD UR56, UR7, UR56, URZ ;  /* 0x00000038073872a4 */ /* 0x000fe2000f8e023f */
[----:B------:R1:W-:Y:S01]  /*06e0*/  STL [R1+0x8c], R2 ;  /* 0x00008c0201007387 */ /* 0x0003e20000100800 */
[C---:B------:R-:W-:Y:S01]  /*06f0*/  LOP3.LUT P6, RZ, R8.reuse, 0x4, RZ, 0xc0, !PT ;  /* 0x0000000408ff7812 */ /* 0x040fe200078cc0ff */
[----:B------:R-:W-:Y:S01]  /*0700*/  UIMAD UR58, UR8, UR40, URZ ;  /* 0x00000028083a72a4 */ /* 0x000fe2000f8e023f */
[----:B------:R-:W-:Y:S01]  /*0710*/  LOP3.LUT P5, RZ, R8, 0x2, RZ, 0xc0, !PT ;  /* 0x0000000208ff7812 */ /* 0x000fe200078ac0ff */
[----:B------:R-:W-:-:S02]  /*0720*/  @!UP5 UIMAD UR8, UR40, UR15, UR41 ;  /* 0x0000000f2808d2a4 */ /* 0x000fc4000f8e0229 */
[----:B------:R-:W-:Y:S02]  /*0730*/  USHF.R.S32.HI UR54, URZ, 0x1f, UR50 ;  /* 0x0000001f3f367899 */ /* 0x000fe40008011432 */
[----:B------:R-:W-:Y:S02]  /*0740*/  @!UP5 UIMAD UR55, UR8, UR55, URZ ;  /* 0x000000370837d2a4 */ /* 0x000fe4000f8e023f */
[----:B------:R-:W-:Y:S01]  /*0750*/  ULDC.U8 UR36, c[0x0][0x2d8] ;  /* 0x0000b60000247ab9 */ /* 0x000fe20000000000 */
[----:B-1----:R-:W-:-:S05]  /*0760*/  IMAD.SHL.U32 R2, R13, 0x10, RZ ;  /* 0x000000100d027824 */ /* 0x002fca00078e00ff */
[----:B------:R-:W-:Y:S01]  /*0770*/  LOP3.LUT R5, R0, 0x10, R2, 0xf8, !PT ;  /* 0x0000001000057812 */ /* 0x000fe200078ef802 */
[----:B------:R-:W-:Y:S01]  /*0780*/  IMAD R2, R7, 0x800, R3 ;  /* 0x0000080007027824 */ /* 0x000fe200078e0203 */
[----:B------:R-:W-:Y:S02]  /*0790*/  SHF.R.U32.HI R0, RZ, 0x3, R0 ;  /* 0x00000003ff007819 */ /* 0x000fe40000011600 */
[----:B------:R-:W-:Y:S01]  /*07a0*/  LOP3.LUT R4, R5, 0x8, R10, 0xf8, !PT ;  /* 0x0000000805047812 */ /* 0x000fe200078ef80a */
[----:B------:R-:W-:Y:S01]  /*07b0*/  IMAD.SHL.U32 R5, R11, 0x20, RZ ;  /* 0x000000200b057824 */ /* 0x000fe200078e00ff */
[----:B------:R-:W-:Y:S01]  /*07c0*/  LOP3.LUT R252, R252, R0, RZ, 0x3c, !PT ;  /* 0x00000000fcfc7212 */ /* 0x000fe200078e3cff */
[----:B------:R-:W-:Y:S01]  /*07d0*/  IMAD.SHL.U32 R10, R7, 0x20, RZ ;  /* 0x00000020070a7824 */ /* 0x000fe200078e00ff */
[----:B------:R-:W-:Y:S01]  /*07e0*/  LOP3.LUT R3, R3, R4, R0, 0xf6, !PT ;  /* 0x0000000403037212 */ /* 0x000fe200078ef600 */
[----:B------:R-:W-:Y:S01]  /*07f0*/  IMAD.SHL.U32 R4, R6, 0x40, RZ ;  /* 0x0000004006047824 */ /* 0x000fe200078e00ff */
[----:B------:R-:W-:Y:S01]  /*0800*/  SHF.R.S32.HI R0, RZ, 0x6, R15 ;  /* 0x00000006ff007819 */ /* 0x000fe2000001140f */
[----:B------:R-:W-:Y:S01]  /*0810*/  IMAD.IADD R252, R2, 0x1, R252 ;  /* 0x0000000102fc7824 */ /* 0x000fe200078e02fc */
[----:B------:R1:W-:Y:S01]  /*0820*/  STL [R1+0x88], R10 ;  /* 0x0000880a01007387 */ /* 0x0003e20000100800 */
[----:B------:R-:W-:Y:S01]  /*0830*/  IMAD.U32 R2, RZ, RZ, UR6 ;  /* 0x00000006ff027e24 */ /* 0x000fe2000f8e00ff */
[----:B------:R-:W-:Y:S01]  /*0840*/  UIMAD UR6, UR40, UR14, UR41 ;  /* 0x0000000e280672a4 */ /* 0x000fe2000f8e0229 */
[----:B------:R-:W-:-:S02]  /*0850*/  IMAD R15, R0, 0x200, R9 ;  /* 0x00000200000f7824 */ /* 0x000fc400078e0209 */
[----:B------:R-:W-:Y:S01]  /*0860*/  IMAD.SHL.U32 R2, R0, 0x8, RZ ;  /* 0x0000000800027824 */ /* 0x000fe200078e00ff */
[----:B------:R-:W-:Y:S01]  /*0870*/  LOP3.LUT R0, R4, 0x1c0, RZ, 0xc0, !PT ;  /* 0x000001c004007812 */ /* 0x000fe200078ec0ff */
[----:B------:R-:W-:Y:S01]  /*0880*/  IMAD.SHL.U32 R6, R8, 0x40, RZ ;  /* 0x0000004008067824 */ /* 0x000fe200078e00ff */
[----:B------:R-:W-:Y:S02]  /*0890*/  USHF.L.U32 UR45, UR6, 0x5, URZ ;  /* 0x00000005062d7899 */ /* 0x000fe4000800063f */
[----:B------:R-:W-:Y:S02]  /*08a0*/  LOP3.LUT R2, R2, 0x18, RZ, 0xc0, !PT ;  /* 0x0000001802027812 */ /* 0x000fe400078ec0ff */
[----:B------:R-:W-:Y:S01]  /*08b0*/  SHF.R.U32.HI R4, RZ, 0x3, R0 ;  /* 0x00000003ff047819 */ /* 0x000fe20000011600 */
[----:B------:R-:W-:Y:S01]  /*08c0*/  USHF.R.S32.HI UR53, URZ, 0x1f, UR45 ;  /* 0x0000001f3f357899 */ /* 0x000fe2000801142d */
[----:B------:R-:W-:Y:S02]  /*08d0*/  LOP3.LUT R9, R2, 0x20, R5, 0xf8, !PT ;  /* 0x0000002002097812 */ /* 0x000fe400078ef805 */
[----:B------:R-:W-:-:S02]  /*08e0*/  LOP3.LUT R7, R4, R0, R2, 0x1e, !PT ;  /* 0x0000000004077212 */ /* 0x000fc400078e1e02 */
[----:B------:R-:W-:Y:S01]  /*08f0*/  LOP3.LUT R2, R0, 0x20, R10, 0xf8, !PT ;  /* 0x0000002000027812 */ /* 0x000fe200078ef80a */
[----:B------:R-:W-:Y:S01]  /*0900*/  IMAD.SHL.U32 R0, R16, 0x2, RZ ;  /* 0x0000000210007824 */ /* 0x000fe200078e00ff */
[----:B------:R-:W-:Y:S02]  /*0910*/  IADD3 R16, R20, 0x40, RZ ;  /* 0x0000004014107810 */ /* 0x000fe40007ffe0ff */
[----:B------:R-:W-:Y:S01]  /*0920*/  LOP3.LUT R4, R2, R4, RZ, 0x3c, !PT ;  /* 0x0000000402047212 */ /* 0x000fe200078e3cff */
[--C-:B------:R-:W-:Y:S02]  /*0930*/  IMAD R5, R18, 0x400, R0.reuse ;  /* 0x0000040012057824 */ /* 0x100fe400078e0200 */
[----:B------:R-:W-:Y:S01]  /*0940*/  IMAD.U32 R2, RZ, RZ, UR10 ;  /* 0x0000000aff027e24 */ /* 0x000fe2000f8e00ff */
[----:B------:R-:W-:Y:S01]  /*0950*/  STL [R1+0x6c], R16 ;  /* 0x00006c1001007387 */ /* 0x000fe20000100800 */
[----:B------:R-:W-:Y:S02]  /*0960*/  IMAD.U32 R2, RZ, RZ, UR9 ;  /* 0x00000009ff027e24 */ /* 0x000fe4000f8e00ff */
[----:B------:R-:W-:Y:S01]  /*0970*/  IMAD R2, R13, 0x400, R0 ;  /* 0x000004000d027824 */ /* 0x000fe200078e0200 */
[----:B------:R-:W-:Y:S01]  /*0980*/  LOP3.LUT R0, R6, 0x1c0, RZ, 0xc0, !PT ;  /* 0x000001c006007812 */ /* 0x000fe200078ec0ff */
[----:B------:R-:W-:-:S02]  /*0990*/  IMAD.IADD R14, R5, 0x1, R4 ;  /* 0x00000001050e7824 */ /* 0x000fc400078e0204 */
[----:B------:R-:W-:Y:S02]  /*09a0*/  IMAD.SHL.U32 R4, R11, 0x8, RZ ;  /* 0x000000080b047824 */ /* 0x000fe400078e00ff */
[----:B-1----:R-:W-:Y:S01]  /*09b0*/  IMAD.IADD R10, R2, 0x1, R7 ;  /* 0x00000001020a7824 */ /* 0x002fe200078e0207 */
[----:B------:R-:W-:Y:S01]  /*09c0*/  SHF.R.U32.HI R2, RZ, 0x3, R0 ;  /* 0x00000003ff027819 */ /* 0x000fe20000011600 */
[----:B------:R-:W-:Y:S01]  /*09d0*/  IMAD.SHL.U32 R7, R12, 0x40, RZ ;  /* 0x000000400c077824 */ /* 0x000fe200078e00ff */
[----:B------:R-:W-:Y:S01]  /*09e0*/  LOP3.LUT R4, R0, 0x8, R4, 0xf8, !PT ;  /* 0x0000000800047812 */ /* 0x000fe200078ef804 */
[----:B------:R-:W-:Y:S01]  /*09f0*/  IMAD.MOV.U32 R5, RZ, RZ, 0x20 ;  /* 0x00000020ff057424 */ /* 0x000fe200078e00ff */
[----:B------:R-:W-:Y:S01]  /*0a00*/  LOP3.LUT R0, R2, R9, R0, 0x1e, !PT ;  /* 0x0000000902007212 */ /* 0x000fe200078e1e00 */
[----:B------:R-:W-:Y:S01]  /*0a10*/  IMAD.MOV.U32 R11, RZ, RZ, 0x40 ;  /* 0x00000040ff0b7424 */ /* 0x000fe200078e00ff */
[----:B------:R-:W-:Y:S01]  /*0a20*/  LOP3.LUT R7, R7, 0xfffffe00, RZ, 0xc0, !PT ;  /* 0xfffffe0007077812 */ /* 0x000fe200078ec0ff */
[----:B------:R-:W-:Y:S01]  /*0a30*/  IMAD.MOV.U32 R9, RZ, RZ, -0x10 ;  /* 0xfffffff0ff097424 */ /* 0x000fe200078e00ff */
[----:B------:R-:W-:-:S02]  /*0a40*/  LOP3.LUT R2, R4, R2, RZ, 0x3c, !PT ;  /* 0x0000000204027212 */ /* 0x000fc400078e3cff */
        /* <DEDUP_REMOVED lines=12> */
[----:B------:R2:W-:Y:S01]  /*0b10*/  STL [R1+0x50], R12 ;  /* 0x0000500c01007387 */ /* 0x0005e20000100800 */
[----:B------:R-:W-:Y:S01]  /*0b20*/  IMAD.IADD R8, R2, 0x1, R8 ;  /* 0x0000000102087824 */ /* 0x000fe200078e0208 */
[----:B------:R-:W-:-:S02]  /*0b30*/  SEL R2, R11, 0xffffffc0, !P4 ;  /* 0xffffffc00b027807 */ /* 0x000fc40006000000 */
[----:B------:R3:W-:Y:S01]  /*0b40*/  STL [R1+0x2c], R4 ;  /* 0x00002c0401007387 */ /* 0x0007e20000100800 */
[----:B------:R-:W-:Y:S02]  /*0b50*/  SEL R5, R5, 0xffffffe0, !P5 ;  /* 0xffffffe005057807 */ /* 0x000fe40006800000 */
[----:B------:R-:W-:Y:S01]  /*0b60*/  LEA R8, R8, 0x12000, 0x1 ;  /* 0x0001200008087811 */ /* 0x000fe200078e08ff */
[----:B------:R-:W-:Y:S01]  /*0b70*/  STL [R1], R0 ;  /* 0x0000000001007387 */ /* 0x000fe20000100800 */
[----:B-1----:R-:W-:-:S04]  /*0b80*/  LEA R13, R10, 0xc000, 0x1 ;  /* 0x0000c0000a0d7811 */ /* 0x002fc800078e08ff */
[C---:B--2---:R-:W-:Y:S02]  /*0b90*/  IADD3 R12, R13.reuse, 0x40, RZ ;  /* 0x000000400d0c7810 */ /* 0x044fe40007ffe0ff */
[----:B------:R-:W-:Y:S01]  /*0ba0*/  @P2 IADD3 R12, R13, -0x40, RZ ;  /* 0xffffffc00d0c2810 */ /* 0x000fe20007ffe0ff */
[C---:B---3--:R-:W-:Y:S02]  /*0bb0*/  IMAD.SHL.U32 R4, R252.reuse, 0x2, RZ ;  /* 0x00000002fc047824 */ /* 0x048fe400078e00ff */
[----:B------:R-:W-:-:S03]  /*0bc0*/  IMAD R252, R252, 0x2, R2 ;  /* 0x00000002fcfc7824 */ /* 0x000fc600078e0202 */
[----:B------:R1:W-:Y:S02]  /*0bd0*/  STL [R1+0x4], R4 ;  /* 0x0000040401007387 */ /* 0x0003e40000100800 */
[----:B-1----:R-:W-:Y:S01]  /*0be0*/  SEL R4, R11, 0xffffffc0, !P6 ;  /* 0xffffffc00b047807 */ /* 0x002fe20007000000 */
[----:B------:R-:W-:Y:S02]  /*0bf0*/  IMAD.IADD R11, R2, 0x1, R0 ;  /* 0x00000001020b7824 */ /* 0x000fe400078e0200 */
[----:B------:R-:W-:Y:S02]  /*0c00*/  IMAD.SHL.U32 R0, R14, 0x2, RZ ;  /* 0x000000020e007824 */ /* 0x000fe400078e00ff */
[C---:B------:R-:W-:Y:S01]  /*0c10*/  IMAD R2, R3.reuse, 0x2, R2 ;  /* 0x0000000203027824 */ /* 0x040fe200078e0202 */
[----:B------:R1:W-:Y:S01]  /*0c20*/  STL [R1+0x10], R11 ;  /* 0x0000100b01007387 */ /* 0x0003e20000100800 */
[C---:B------:R-:W-:Y:S02]  /*0c30*/  IMAD.IADD R10, R0.reuse, 0x1, R9 ;  /* 0x00000001000a7824 */ /* 0x040fe400078e0209 */
[----:B------:R-:W-:Y:S01]  /*0c40*/  IMAD.SHL.U32 R3, R3, 0x2, RZ ;  /* 0x0000000203037824 */ /* 0x000fe200078e00ff */
[----:B------:R2:W-:Y:S04]  /*0c50*/  STL [R1+0x54], R0 ;  /* 0x0000540001007387 */ /* 0x0005e80000100800 */
[----:B------:R-:W-:Y:S04]  /*0c60*/  STL [R1+0x74], R13 ;  /* 0x0000740d01007387 */ /* 0x000fe80000100800 */
[----:B------:R3:W-:Y:S01]  /*0c70*/  STL [R1+0x60], R10 ;  /* 0x0000600a01007387 */ /* 0x0007e20000100800 */
[----:B-1----:R-:W-:-:S02]  /*0c80*/  IADD3 R11, R0, 0x20, RZ ;  /* 0x00000020000b7810 */ /* 0x002fc40007ffe0ff */
[----:B------:R-:W-:Y:S01]  /*0c90*/  @P1 IADD3 R11, R0, -0x20, RZ ;  /* 0xffffffe0000b1810 */ /* 0x000fe20007ffe0ff */
[----:B--2---:R-:W-:Y:S02]  /*0ca0*/  IMAD.SHL.U32 R0, R7, 0x2, RZ ;  /* 0x0000000207007824 */ /* 0x004fe400078e00ff */
[----:B---3--:R-:W-:Y:S02]  /*0cb0*/  IMAD.SHL.U32 R10, R6, 0x2, RZ ;  /* 0x00000002060a7824 */ /* 0x008fe400078e00ff */
        /* <DEDUP_REMOVED lines=18> */
.L_x_651:
        /* <DEDUP_REMOVED lines=12> */
[----:B-123--:R-:W-:Y:S01]  /*0ea0*/  IMAD.U32 R4, RZ, RZ, UR6 ;  /* 0x00000006ff047e24 */ /* 0x00efe2000f8e00ff */
[----:B------:R-:W-:Y:S01]  /*0eb0*/  ULDC.U8 UR14, c[0x0][0x312] ;  /* 0x0000c480000e7ab9 */ /* 0x000fe20000000000 */
[----:B------:R-:W-:Y:S01]  /*0ec0*/  PLOP3.LUT P0, PT, PT, PT, UP3, 0x80, 0x0 ;  /* 0x000000000000781c */ /* 0x000fe20003f0f038 */
[----:B------:R-:W-:Y:S01]  /*0ed0*/  ULDC.64 UR8, c[0x0][0x248] ;  /* 0x0000920000087ab9 */ /* 0x000fe20000000a00 */
[----:B------:R-:W-:Y:S01]  /*0ee0*/  IMAD.U32 R5, RZ, RZ, UR7 ;  /* 0x00000007ff057e24 */ /* 0x000fe2000f8e00ff */
[----:B------:R-:W-:Y:S02]  /*0ef0*/  UISETP.NE.AND UP4, UPT, UR14, URZ, UPT ;  /* 0x0000003f0e00728c */ /* 0x000fe4000bf85270 */
[----:B------:R-:W-:-:S02]  /*0f00*/  @UP3 UIADD3 UR6, UP0, UR13, UR10, URZ ;  /* 0x0000000a0d063290 */ /* 0x000fc4000ff1e03f */
        /* <DEDUP_REMOVED lines=34> */
.L_x_605:
        /* <DEDUP_REMOVED lines=21> */
[----:B------:R-:W-:Y:S02]  /*1280*/  UIADD3 UR9, UR14, 0x3f, URZ ;  /* 0x0000003f0e097890 */ /* 0x000fe4000fffe03f */
[----:B------:R-:W-:Y:S02]  /*1290*/  ULDC.64 UR10, c[0x0][0x178] ;  /* 0x00005e00000a7ab9 */ /* 0x000fe40000000a00 */
[----:B------:R-:W-:Y:S02]  /*12a0*/  UIMAD UR12, UR32, UR10, URZ ;  /* 0x0000000a200c72a4 */ /* 0x000fe4000f8e023f */
[----:B------:R-:W-:Y:S02]  /*12b0*/  USHF.R.S32.HI UR13, URZ, 0x1f, UR9 ;  /* 0x0000001f3f0d7899 */ /* 0x000fe40008011409 */
[----:B------:R-:W-:Y:S02]  /*12c0*/  UIMAD UR16, UR40, UR11, UR12 ;  /* 0x0000000b281072a4 */ /* 0x000fe4000f8e020c */
[----:B------:R-:W-:-:S02]  /*12d0*/  ULEA.HI UR17, UR13, UR9, URZ, 0x6 ;  /* 0x000000090d117291 */ /* 0x000fc4000f8f303f */
[----:B------:R-:W-:Y:S02]  /*12e0*/  UIMAD.WIDE.U32 UR6, UR40, UR10, URZ ;  /* 0x0000000a280672a5 */ /* 0x000fe4000f8e003f */
[----:B------:R-:W-:Y:S02]  /*12f0*/  ULDC.64 UR12, c[0x0][0x190] ;  /* 0x00006400000c7ab9 */ /* 0x000fe40000000a00 */
[----:B------:R-:W-:Y:S02]  /*1300*/  UISETP.NE.AND UP3, UPT, UR15, -0x1, UPT ;  /* 0xffffffff0f00788c */ /* 0x000fe4000bf65270 */
[----:B------:R-:W-:Y:S02]  /*1310*/  UIMAD.WIDE.U32 UR10, UR15, UR12, URZ ;  /* 0x0000000c0f0a72a5 */ /* 0x000fe4000f8e003f */
[----:B------:R-:W-:Y:S02]  /*1320*/  ULDC UR18, c[0x0][0x2e4] ;  /* 0x0000b90000127ab9 */ /* 0x000fe40000000800 */
[----:B------:R-:W-:-:S02]  /*1330*/  USEL UR31, UR6, UR10, !UP3 ;  /* 0x0000000a061f7287 */ /* 0x000fc4000d800000 */
[----:B------:R-:W-:Y:S02]  /*1340*/  UIADD3 UR6, UR14, 0x40, UR38 ;  /* 0x000000400e067890 */ /* 0x000fe4000fffe026 */
[----:B------:R-:W-:Y:S02]  /*1350*/  UIADD3 UR30, UR7, UR16, URZ ;  /* 0x00000010071e7290 */ /* 0x000fe4000fffe03f */
[----:B------:R-:W-:Y:S02]  /*1360*/  UIADD3 UR6, UR6, UR18, -UR8 ;  /* 0x0000001206067290 */ /* 0x000fe4000fffe808 */
[----:B-1----:R-:W-:Y:S02]  /*1370*/  UISETP.NE.AND UP0, UPT, UR39, -0x1, UPT ;  /* 0xffffffff2700788c */ /* 0x002fe4000bf05270 */
[----:B------:R-:W-:Y:S02]  /*1380*/  UIADD3 UR6, UR6, 0x3f, URZ ;  /* 0x0000003f06067890 */ /* 0x000fe4000fffe03f */
[----:B------:R-:W-:-:S02]  /*1390*/  UIMAD UR9, UR15, UR13, URZ ;  /* 0x0000000d0f0972a4 */ /* 0x000fc4000f8e023f */
[----:B------:R-:W-:Y:S01]  /*13a0*/  USHF.R.S32.HI UR7, URZ, 0x1f, UR6 ;  /* 0x0000001f3f077899 */ /* 0x000fe20008011406 */
[----:B------:R-:W-:Y:S01]  /*13b0*/  PLOP3.LUT P0, PT, PT, PT, UP0, 0x80, 0x0 ;  /* 0x000000000000781c */ /* 0x000fe20003f0f008 */
[----:B------:R-:W-:Y:S02]  /*13c0*/  @UP3 UIADD3 UR30, UR11, UR9, URZ ;  /* 0x000000090b1e3290 */ /* 0x000fe4000fffe03f */
[----:B------:R-:W-:Y:S02]  /*13d0*/  ULEA.HI UR6, UR7, UR6, URZ, 0x6 ;  /* 0x0000000607067291 */ /* 0x000fe4000f8f303f */
[----:B------:R-:W-:Y:S02]  /*13e0*/  USHF.R.S32.HI UR7, URZ, 0x6, UR17 ;  /* 0x000000063f077899 */ /* 0x000fe40008011411 */
[----:B------:R-:W-:Y:S02]  /*13f0*/  USHF.R.S32.HI UR6, URZ, 0x6, UR6 ;  /* 0x000000063f067899 */ /* 0x000fe40008011406 */
[----:B------:R-:W-:-:S02]  /*1400*/  @UP0 UIADD3 UR9, UR37, UR39, URZ ;  /* 0x0000002725090290 */ /* 0x000fc4000fffe03f */
[----:B------:R-:W-:Y:S02]  /*1410*/  UISETP.LT.AND UP2, UPT, UR7, UR6, UPT ;  /* 0x000000060700728c */ /* 0x000fe4000bf41270 */
[----:B------:R-:W-:Y:S02]  /*1420*/  ULDC.64 UR10, c[0x0][0x198] ;  /* 0x00006600000a7ab9 */ /* 0x000fe40000000a00 */
[----:B------:R-:W-:Y:S02]  /*1430*/  USEL UR28, UR7, UR6, UP2 ;  /* 0x00000006071c7287 */ /* 0x000fe40009000000 */
[----:B------:R-:W-:Y:S02]  /*1440*/  @UP0 UIMAD.WIDE.U32 UR6, UR9, UR10, URZ ;  /* 0x0000000a090602a5 */ /* 0x000fe4000f8e003f */
[----:B------:R-:W-:Y:S02]  /*1450*/  ULEA UR16, UR28, 0xffffffc0, 0x6 ;  /* 0xffffffc01c107891 */ /* 0x000fe4000f8e303f */
[----:B------:R-:W-:-:S02]  /*1460*/  @UP0 UIMAD UR24, UR9, UR11, UR7 ;  /* 0x0000000b091802a4 */ /* 0x000fc4000f8e0207 */
[----:B------:R-:W-:Y:S02]  /*1470*/  USHF.R.S32.HI UR26, URZ, 0x1f, UR16 ;  /* 0x0000001f3f1a7899 */ /* 0x000fe40008011410 */
[----:B------:R-:W-:Y:S01]  /*1480*/  @UP0 UMOV UR23, UR6 ;  /* 0x0000000600170c82 */ /* 0x000fe20008000000 */
[----:B------:R-:W-:Y:S05]  /*1490*/  @P0 BRA `(.L_x_607) ;  /* 0x000000c000000947 */ /* 0x000fea0003800000 */
[----:B------:R-:W-:Y:S02]  /*14a0*/  USHF.R.S32.HI UR9, URZ, 0x1f, UR37 ;  /* 0x0000001f3f097899 */ /* 0x000fe40008011425 */
[----:B------:R-:W-:Y:S02]  /*14b0*/  ULDC.64 UR6, c[0x0][0x198] ;  /* 0x0000660000067ab9 */ /* 0x000fe40000000a00 */
[----:B------:R-:W-:Y:S02]  /*14c0*/  UIMAD UR9, UR9, UR6, URZ ;  /* 0x00000006090972a4 */ /* 0x000fe4000f8e023f */
[----:B------:R-:W-:Y:S02]  /*14d0*/  ULDC.64 UR10, c[0x0][0x180] ;  /* 0x00006000000a7ab9 */ /* 0x000fe40000000a00 */
[----:B------:R-:W-:-:S02]  /*14e0*/  UIMAD UR9, UR37, UR7, UR9 ;  /* 0x00000007250972a4 */ /* 0x000fc4000f8e0209 */
[----:B------:R-:W-:-:S04]  /*14f0*/  UIMAD UR7, UR32, UR10, URZ ;  /* 0x0000000a200772a4 */ /* 0x000fc8000f8e023f */
[----:B------:R-:W-:Y:S02]  /*1500*/  UIMAD UR11, UR40, UR11, UR7 ;  /* 0x0000000b280b72a4 */ /* 0x000fe4000f8e0207 */
[----:B------:R-:W-:-:S04]  /*1510*/  UIMAD.WIDE.U32 UR6, UR37, UR6, URZ ;  /* 0x00000006250672a5 */ /* 0x000fc8000f8e003f */
[----:B------:R-:W-:-:S04]  /*1520*/  UIADD3 UR7, UR7, UR9, URZ ;  /* 0x0000000907077290 */ /* 0x000fc8000fffe03f */
[----:B------:R-:W-:-:S04]  /*1530*/  UIMAD.WIDE.U32 UR6, UR40, UR10, UR6 ;  /* 0x0000000a280672a5 */ /* 0x000fc8000f8e0006 */
[----:B------:R-:W-:-:S03]  /*1540*/  UIADD3 UR24, UR7, UR11, URZ ;  /* 0x0000000b07187290 */ /* 0x000fc6000fffe03f */
[----:B------:R-:W-:Y:S02]  /*1550*/  UMOV UR23, UR6 ;  /* 0x0000000600177c82 */ /* 0x000fe40008000000 */
.L_x_607:
        /* <DEDUP_REMOVED lines=11> */
[----:B------:R-:W-:-:S04]  /*1610*/  UIMAD UR7, UR32, UR10, URZ ;  /* 0x0000000a200772a4 */ /* 0x000fc8000f8e023f */
[----:B------:R-:W-:Y:S02]  /*1620*/  UIMAD UR11, UR40, UR11, UR7 ;  /* 0x0000000b280b72a4 */ /* 0x000fe4000f8e0207 */
[----:B------:R-:W-:-:S04]  /*1630*/  UIMAD.WIDE.U32 UR6, UR37, UR6, URZ ;  /* 0x00000006250672a5 */ /* 0x000fc8000f8e003f */
[----:B------:R-:W-:-:S04]  /*1640*/  UIADD3 UR7, UR7, UR9, URZ ;  /* 0x0000000907077290 */ /* 0x000fc8000fffe03f */
[----:B------:R-:W-:-:S04]  /*1650*/  UIMAD.WIDE.U32 UR6, UR40, UR10, UR6 ;  /* 0x0000000a280672a5 */ /* 0x000fc8000f8e0006 */
[----:B------:R-:W-:-:S03]  /*1660*/  UIADD3 UR29, UR7, UR11, URZ ;  /* 0x0000000b071d7290 */ /* 0x000fc6000fffe03f */
[----:B------:R-:W-:Y:S02]  /*1670*/  UMOV UR27, UR6 ;  /* 0x00000006001b7c82 */ /* 0x000fe40008000000 */
.L_x_608:
[----:B------:R-:W3:Y:S01]  /*1680*/  LDL R4, [R1+0x8c] ;  /* 0x00008c0001047983 */ /* 0x000ee20000100800 */
[----:B------:R-:W-:Y:S01]  /*1690*/  ULDC.64 UR10, c[0x0][0x370] ;  /* 0x0000dc00000a7ab9 */ /* 0x000fe20000000a00 */
[----:B------:R-:W-:Y:S01]  /*16a0*/  IABS R8, c[0x0][0x1c8] ;  /* 0x0000720000087a13 */ /* 0x000fe20000000000 */
[----:B------:R-:W-:Y:S01]  /*16b0*/  @UP3 UIMAD.WIDE.U32 UR6, UR15, UR10, URZ ;  /* 0x0000000a0f0632a5 */ /* 0x000fe2000f8e003f */
[----:B--2---:R-:W-:Y:S01]  /*16c0*/  IABS R7, UR41 ;  /* 0x0000002900077c13 */ /* 0x004fe20008000000 */
[----:B------:R-:W-:Y:S01]  /*16d0*/  ULDC UR12, c[0x0][0x224] ;  /* 0x00008900000c7ab9 */ /* 0x000fe20000000800 */
[----:B------:R-:W1:Y:S01]  /*16e0*/  S2UR UR17, SR_CTAID.X ;  /* 0x00000000001179c3 */ /* 0x000e620000002500 */
[----:B------:R-:W-:Y:S01]  /*16f0*/  @UP3 UIMAD UR25, UR15, UR11, UR7 ;  /* 0x0000000b0f1932a4 */ /* 0x000fe2000f8e0207 */
[----:B------:R-:W-:Y:S01]  /*1700*/  ISETP.NE.AND P2, PT, RZ, c[0x0][0x1c8], PT ;  /* 0x00007200ff007a0c */ /* 0x000fe20003f45270 */
[----:B------:R-:W-:Y:S02]  /*1710*/  USHF.L.U32 UR18, UR40, 0x7, URZ ;  /* 0x0000000728127899 */ /* 0x000fe4000800063f */
[----:B------:R-:W-:-:S02]  /*1720*/  @UP3 UMOV UR22, UR6 ;  /* 0x0000000600163c82 */ /* 0x000fc40008000000 */
[----:B------:R-:W-:Y:S02]  /*1730*/  ULDC.64 UR6, c[0x0][0x368] ;  /* 0x0000da0000067ab9 */ /* 0x000fe40000000a00 */
[----:B------:R-:W-:Y:S02]  /*1740*/  @!UP3 UIMAD UR9, UR32, UR6, URZ ;  /* 0x000000062009b2a4 */ /* 0x000fe4000f8e023f */
[----:B------:R-:W-:Y:S02]  /*1750*/  ULDC.64 UR10, c[0x0][0x3d8] ;  /* 0x0000f600000a7ab9 */ /* 0x000fe40000000a00 */
[----:B------:R-:W-:Y:S02]  /*1760*/  @!UP3 UIMAD UR9, UR40, UR7, UR9 ;  /* 0x000000072809b2a4 */ /* 0x000fe4000f8e0209 */
[----:B------:R-:W-:-:S04]  /*1770*/  @!UP3 UIMAD.WIDE.U32 UR6, UR40, UR6, URZ ;  /* 0x000000062806b2a5 */ /* 0x000fc8000f8e003f */
[----:B------:R-:W-:Y:S02]  /*1780*/  @!UP3 UIADD3 UR25, UR7, UR9, URZ ;  /* 0x000000090719b290 */ /* 0x000fe4000fffe03f */
[----:B------:R-:W-:Y:S02]  /*1790*/  UIMAD UR9, UR43, UR15, URZ ;  /* 0x0000000f2b0972a4 */ /* 0x000fe4000f8e023f */
[----:B------:R-:W-:Y:S02]  /*17a0*/  @!UP3 UMOV UR22, UR6 ;  /* 0x000000060016bc82 */ /* 0x000fe40008000000 */
[----:B------:R-:W-:-:S04]  /*17b0*/  UIMAD UR6, UR32, UR12, UR58 ;  /* 0x0000000c200672a4 */ /* 0x000fc8000f8e023a */
[----:B------:R-:W-:-:S04]  /*17c0*/  UIADD3 UR6, UR49, UR6, URZ ;  /* 0x0000000631067290 */ /* 0x000fc8000fffe03f */
[----:B------:R-:W-:-:S04]  /*17d0*/  UIMAD UR6, UR42, UR6, UR57 ;  /* 0x000000062a0672a4 */ /* 0x000fc8000f8e0239 */
[----:B------:R-:W-:Y:S02]  /*17e0*/  UIADD3 UR13, UR47, UR6, URZ ;  /* 0x000000062f0d7290 */ /* 0x000fe4000fffe03f */
[----:B------:R-:W-:-:S04]  /*17f0*/  UIMAD.WIDE.U32 UR6, UR42, UR15, URZ ;  /* 0x0000000f2a0672a5 */ /* 0x000fc8000f8e003f */
[----:B------:R-:W-:Y:S02]  /*1800*/  @UP3 UIADD3 UR13, UR7, UR9, URZ ;  /* 0x00000009070d3290 */ /* 0x000fe4000fffe03f */
[----:B------:R-:W-:Y:S02]  /*1810*/  USEL UR19, UR46, UR6, !UP3 ;  /* 0x000000062e137287 */ /* 0x000fe4000d800000 */
[----:B-1----:R-:W-:-:S03]  /*1820*/  UIMAD.WIDE.U32 UR6, UR17, UR10, URZ ;  /* 0x0000000a110672a5 */ /* 0x002fc6000f8e003f */
[----:B------:R-:W-:Y:S02]  /*1830*/  ULDC UR10, c[0x0][0x234] ;  /* 0x00008d00000a7ab9 */ /* 0x000fe40000000800 */
[----:B------:R-:W-:Y:S02]  /*1840*/  UIMAD UR11, UR17, UR11, UR7 ;  /* 0x0000000b110b72a4 */ /* 0x000fe4000f8e0207 */
[----:B------:R-:W-:Y:S02]  /*1850*/  USEL UR17, UR6, URZ, UP6 ;  /* 0x0000003f06117287 */ /* 0x000fe4000b000000 */
[----:B------:R-:W-:Y:S02]  /*1860*/  USHF.L.U64.HI UR6, UR40, 0x7, UR32 ;  /* 0x0000000728067899 */ /* 0x000fe40008010220 */
[----:B------:R-:W-:Y:S02]  /*1870*/  USEL UR11, UR11, URZ, UP6 ;  /* 0x0000003f0b0b7287 */ /* 0x000fe4000b000000 */
[----:B------:R-:W-:-:S02]  /*1880*/  USEL UR7, UR6, URZ, UP1 ;  /* 0x0000003f06077287 */ /* 0x000fc40008800000 */
[----:B------:R-:W-:Y:S02]  /*1890*/  USEL UR6, UR18, URZ, UP1 ;  /* 0x0000003f12067287 */ /* 0x000fe40008800000 */
[----:B------:R-:W-:Y:S02]  /*18a0*/  USHF.R.S32.HI UR18, URZ, 0x1f, UR38 ;  /* 0x0000001f3f127899 */ /* 0x000fe40008011426 */
[----:B------:R-:W-:-:S04]  /*18b0*/  UIADD3 UR6, UP1, UR16, UR6, URZ ;  /* 0x0000000610067290 */ /* 0x000fc8000ff3e03f */
[----:B------:R-:W-:Y:S02]  /*18c0*/  UIADD3.X UR9, UR26, UR7, URZ, UP1, !UPT ;  /* 0x000000071a097290 */ /* 0x000fe40008ffe43f */
[----:B------:R-:W-:-:S04]  /*18d0*/  UIMAD UR7, UR43, UR6, URZ ;  /* 0x000000062b0772a4 */ /* 0x000fc8000f8e023f */
[----:B------:R-:W-:Y:S02]  /*18e0*/  UIMAD UR9, UR42, UR9, UR7 ;  /* 0x000000092a0972a4 */ /* 0x000fe4000f8e0207 */
[----:B------:R-:W-:Y:S01]  /*18f0*/  @UP5 USEL UR7, UR60, UR15, !UP3 ;  /* 0x0000000f3c075287 */ /* 0x000fe2000d800000 */
[----:B---3--:R1:W2:Y:S02]  /*1900*/  R2UR UR12, R4 ;  /* 0x00000000040c73c2 */ /* 0x0082a400000e0000 */
[----:B-1----:R-:W1:Y:S08]  /*1910*/  I2F.RP R4, R8 ;  /* 0x0000000800047306 */ /* 0x002e700000209400 */
[----:B-1----:R-:W1:Y:S02]  /*1920*/  MUFU.RCP R4, R4 ;  /* 0x0000000400047308 */ /* 0x002e640000001000 */
[----:B-1----:R-:W-:-:S06]  /*1930*/  IADD3 R4, R4, 0xffffffe, RZ ;  /* 0x0ffffffe04047810 */ /* 0x002fcc0007ffe0ff */
[----:B------:R-:W1:Y:S02]  /*1940*/  F2I.FTZ.U32.TRUNC.NTZ R5, R4 ;  /* 0x0000000400057305 */ /* 0x000e64000021f000 */
[----:B-1----:R-:W-:-:S04]  /*1950*/  IMAD.MOV R4, RZ, RZ, -R5 ;  /* 0x000000ffff047224 */ /* 0x002fc800078e0a05 */
[----:B------:R-:W-:Y:S02]  /*1960*/  IMAD R6, R4, R8, RZ ;  /* 0x0000000804067224 */ /* 0x000fe400078e02ff */
[----:B------:R-:W-:-:S04]  /*1970*/  IMAD.MOV.U32 R4, RZ, RZ, RZ ;  /* 0x000000ffff047224 */ /* 0x000fc800078e00ff */
[----:B------:R-:W-:-:S04]  /*1980*/  IMAD.HI.U32 R4, R5, R6, R4 ;  /* 0x0000000605047227 */ /* 0x000fc800078e0004 */
[----:B------:R-:W-:-:S04]  /*1990*/  IMAD.MOV.U32 R5, RZ, RZ, R7 ;  /* 0x000000ffff057224 */ /* 0x000fc800078e0007 */
[----:B------:R-:W-:-:S04]  /*19a0*/  IMAD.HI.U32 R4, R4, R5, RZ ;  /* 0x0000000504047227 */ /* 0x000fc800078e00ff */
[----:B------:R-:W-:-:S04]  /*19b0*/  IMAD.MOV R6, RZ, RZ, -R4 ;  /* 0x000000ffff067224 */ /* 0x000fc800078e0a04 */
[----:B------:R-:W-:-:S05]  /*19c0*/  IMAD R5, R8, R6, R5 ;  /* 0x0000000608057224 */ /* 0x000fca00078e0205 */
[----:B------:R-:W-:-:S13]  /*19d0*/  ISETP.GT.U32.AND P1, PT, R8, R5, PT ;  /* 0x000000050800720c */ /* 0x000fda0003f24070 */
[----:B------:R-:W-:Y:S01]  /*19e0*/  @!P1 IMAD.IADD R5, R5, 0x1, -R8 ;  /* 0x0000000105059824 */ /* 0x000fe200078e0a08 */
[----:B------:R-:W-:Y:S02]  /*19f0*/  @!P1 IADD3 R4, R4, 0x1, RZ ;  /* 0x0000000104049810 */ /* 0x000fe40007ffe0ff */
[----:B--2---:R-:W-:Y:S01]  /*1a00*/  ISETP.LE.AND P1, PT, RZ, UR12, PT ;  /* 0x0000000cff007c0c */ /* 0x004fe2000bf23270 */
[----:B------:R-:W-:Y:S01]  /*1a10*/  @UP5 UIMAD UR12, UR41, UR10, UR7 ;  /* 0x0000000a290c52a4 */ /* 0x000fe2000f8e0207 */
[----:B------:R-:W-:Y:S01]  /*1a20*/  ISETP.GE.U32.AND P3, PT, R5, R8, PT ;  /* 0x000000080500720c */ /* 0x000fe20003f66070 */
[----:B------:R-:W-:-:S04]  /*1a30*/  UIMAD.WIDE.U32 UR6, UR42, UR6, URZ ;  /* 0x000000062a0672a5 */ /* 0x000fc8000f8e003f */
[----:B------:R-:W-:Y:S02]  /*1a40*/  UIADD3 UR10, UR7, UR9, URZ ;  /* 0x00000009070a7290 */ /* 0x000fe4000fffe03f */
[----:B------:R-:W-:-:S06]  /*1a50*/  @!UP5 UMOV UR12, UR55 ;  /* 0x00000037000cdc82 */ /* 0x000fcc0008000000 */
        /* <DEDUP_REMOVED lines=12> */
.L_x_609:
[----:B------:R-:W-:Y:S02]  /*1b20*/  UMOV UR9, UR56 ;  /* 0x0000003800097c82 */ /* 0x000fe40008000000 */
.L_x_610:
[----:B------:R-:W2:Y:S04]  /*1b30*/  LDL.64 R4, [R1+0x48] ;  /* 0x0000480001047983 */ /* 0x000ea80000100a00 */
[----:B------:R1:W2:Y:S01]  /*1b40*/  LDL.64 R28, [R1+0x48] ;  /* 0x00004800011c7983 */ /* 0x0002a20000100a00 */
[----:B------:R-:W-:Y:S01]  /*1b50*/  UIADD3 UR6, UP4, UP3, UR6, UR50, UR52 ;  /* 0x0000003206067290 */ /* 0x000fe2000fb9e034 */
[----:B------:R-:W-:Y:S01]  /*1b60*/  IMAD.U32 R10, RZ, RZ, UR16 ;  /* 0x00000010ff0a7e24 */ /* 0x000fe2000f8e00ff */
[----:B------:R-:W-:Y:S01]  /*1b70*/  USHF.R.S32.HI UR15, URZ, 0x1f, UR41 ;  /* 0x0000001f3f0f7899 */ /* 0x000fe20008011429 */
[----:B------:R-:W3:Y:S01]  /*1b80*/  S2R R27, SR_TID.X ;  /* 0x00000000001b7919 */ /* 0x000ee20000002100 */
[----:B------:R-:W-:Y:S01]  /*1b90*/  UIADD3 UR21, UP2, UP1, UR17, UR6, UR19 ;  /* 0x0000000611157290 */ /* 0x000fe2000f95e013 */
[----:B------:R-:W-:Y:S01]  /*1ba0*/  BSSY B1, `(.L_x_606) ;  /* 0x0000823000017945 */ /* 0x000fe20003800000 */
[----:B------:R-:W-:Y:S01]  /*1bb0*/  UIADD3.X UR6, UR10, UR54, UR59, UP4, UP3 ;  /* 0x000000360a067290 */ /* 0x000fe2000a7e643b */
[----:B------:R-:W4:Y:S01]  /*1bc0*/  S2R R30, SR_TID.X ;  /* 0x00000000001e7919 */ /* 0x000f220000002100 */
[----:B------:R-:W-:-:S02]  /*1bd0*/  UMOV UR33, 0x4 ;  /* 0x0000000400217882 */ /* 0x000fc40000000000 */
[----:B------:R-:W-:Y:S01]  /*1be0*/  UIADD3.X UR20, UR11, UR6, UR13, UP2, UP1 ;  /* 0x000000060b147290 */ /* 0x000fe200097e240d */
[----:B------:R-:W5:Y:S01]  /*1bf0*/  S2R R24, SR_TID.X ;  /* 0x0000000000187919 */ /* 0x000f620000002100 */
[----:B------:R-:W-:Y:S02]  /*1c00*/  UIADD3 UR11, UR16, UR12, URZ ;  /* 0x0000000c100b7290 */ /* 0x000fe4000fffe03f */
[----:B------:R-:W-:Y:S02]  /*1c10*/  ULDC.64 UR6, c[0x0][0x1a8] ;  /* 0x00006a0000067ab9 */ /* 0x000fe40000000a00 */
[----:B------:R-:W-:Y:S02]  /*1c20*/  UIMAD UR6, UR15, UR6, URZ ;  /* 0x000000060f0672a4 */ /* 0x000fe4000f8e023f */
[----:B------:R-:W-:Y:S02]  /*1c30*/  ULDC UR17, c[0x0][0x2e8] ;  /* 0x0000ba0000117ab9 */ /* 0x000fe40000000800 */
[----:B------:R-:W-:-:S03]  /*1c40*/  UIMAD UR19, UR41, UR7, UR6 ;  /* 0x00000007291372a4 */ /* 0x000fc6000f8e0206 */
[----:B------:R-:W-:Y:S02]  /*1c50*/  ULDC.64 UR6, c[0x0][0x378] ;  /* 0x0000de0000067ab9 */ /* 0x000fe40000000a00 */
[----:B------:R-:W-:Y:S01]  /*1c60*/  UIMAD UR6, UR15, UR6, URZ ;  /* 0x000000060f0672a4 */ /* 0x000fe2000f8e023f */
[----:B---3--:R-:W-:-:S03]  /*1c70*/  SHF.R.S32.HI R27, RZ, 0x1f, R27 ;  /* 0x0000001fff1b7819 */ /* 0x008fc6000001141b */
[----:B------:R-:W-:Y:S01]  /*1c80*/  UIMAD UR13, UR41, UR7, UR6 ;  /* 0x00000007290d72a4 */ /* 0x000fe2000f8e0206 */
[----:B----4-:R-:W-:Y:S02]  /*1c90*/  LEA.HI R27, R27, R30, RZ, 0x3 ;  /* 0x0000001e1b1b7211 */ /* 0x010fe400078f18ff */
[----:B------:R-:W-:Y:S02]  /*1ca0*/  ULDC.64 UR6, c[0x0][0x370] ;  /* 0x0000dc0000067ab9 */ /* 0x000fe40000000a00 */
[----:B------:R-:W-:Y:S01]  /*1cb0*/  UIMAD UR6, UR26, UR6, URZ ;  /* 0x000000061a0672a4 */ /* 0x000fe2000f8e023f */
[----:B------:R-:W-:Y:S02]  /*1cc0*/  SHF.R.S32.HI R27, RZ, 0x3, R27 ;  /* 0x00000003ff1b7819 */ /* 0x000fe4000001141b */
[----:B-----5:R-:W-:Y:S01]  /*1cd0*/  SHF.R.S32.HI R25, RZ, 0x1f, R24 ;  /* 0x0000001fff197819 */ /* 0x020fe20000011418 */
[----:B------:R-:W-:Y:S01]  /*1ce0*/  UIMAD UR10, UR16, UR7, UR6 ;  /* 0x00000007100a72a4 */ /* 0x000fe2000f8e0206 */
[----:B------:R-:W-:Y:S01]  /*1cf0*/  SHF.R.S32.HI R23, RZ, 0x1f, R27 ;  /* 0x0000001fff177819 */ /* 0x000fe2000001141b */
[----:B------:R-:W-:Y:S01]  /*1d00*/  UIADD3 UR6, UR16, UR9, URZ ;  /* 0x0000000910067290 */ /* 0x000fe2000fffe03f */
[----:B------:R-:W-:Y:S01]  /*1d10*/  IADD3 R6, P1, R27, UR16, RZ ;  /* 0x000000101b067c10 */ /* 0x000fe2000ff3e0ff */
[----:B------:R-:W-:-:S03]  /*1d20*/  UIADD3 UR9, UR28, -0x1, URZ ;  /* 0xffffffff1c097890 */ /* 0x000fc6000fffe03f */
[----:B------:R-:W-:-:S05]  /*1d30*/  IADD3.X R7, R23, UR26, RZ, P1, !PT ;  /* 0x0000001a17077c10 */ /* 0x000fca0008ffe4ff */
[----:B------:R-:W-:Y:S02]  /*1d40*/  IMAD R7, R7, c[0x0][0x190], RZ ;  /* 0x0000640007077a24 */ /* 0x000fe400078e02ff */
[----:B--2---:R-:W-:-:S05]  /*1d50*/  IMAD.MOV.U32 R28, RZ, RZ, R4 ;  /* 0x000000ffff1c7224 */ /* 0x004fca00078e0004 */
[----:B------:R-:W-:-:S05]  /*1d60*/  SHF.R.S32.HI R29, RZ, 0x1f, R28 ;  /* 0x0000001fff1d7819 */ /* 0x000fca000001141c */
[C---:B------:R-:W-:Y:S01]  /*1d70*/  IMAD.WIDE.U32 R4, R6.reuse, c[0x0][0x190], R28 ;  /* 0x0000640006047a25 */ /* 0x040fe200078e001c */
[----:B------:R1:W-:Y:S03]  /*1d80*/  STL [R1+0x4c], R29 ;  /* 0x00004c1d01007387 */ /* 0x0003e60000100800 */
[----:B------:R-:W-:Y:S01]  /*1d90*/  IMAD R6, R6, c[0x0][0x194], R7 ;  /* 0x0000650006067a24 */ /* 0x000fe200078e0207 */
[----:B------:R-:W-:-:S04]  /*1da0*/  IADD3 R8, P1, R4, UR31, RZ ;  /* 0x0000001f04087c10 */ /* 0x000fc8000ff3e0ff */
[----:B------:R-:W-:Y:S01]  /*1db0*/  IADD3.X R9, R5, UR30, R6, P1, !PT ;  /* 0x0000001e05097c10 */ /* 0x000fe20008ffe406 */
[----:B------:R-:W-:Y:S01]  /*1dc0*/  ULDC.64 UR30, c[0x0][0x3c8] ;  /* 0x0000f200001e7ab9 */ /* 0x000fe20000000a00 */
[----:B------:R-:W-:Y:S01]  /*1dd0*/  LEA.HI R6, R25, R24, RZ, 0x5 ;  /* 0x0000001819067211 */ /* 0x000fe200078f28ff */
[----:B------:R-:W-:Y:S01]  /*1de0*/  UIMAD.WIDE UR6, UR6, UR33, UR30 ;  /* 0x00000021060672a5 */ /* 0x000fe2000f8e021e */
[----:B------:R-:W-:Y:S02]  /*1df0*/  IADD3 R4, P1, R28, UR22, RZ ;  /* 0x000000161c047c10 */ /* 0x000fe4000ff3e0ff */
[----:B------:R-:W-:Y:S01]  /*1e00*/  LOP3.LUT R7, R6, 0xffffffe0, RZ, 0xc0, !PT ;  /* 0xffffffe006077812 */ /* 0x000fe200078ec0ff */
[----:B------:R-:W-:Y:S01]  /*1e10*/  ULDC.64 UR30, c[0x0][0x200] ;  /* 0x00008000001e7ab9 */ /* 0x000fe20000000a00 */
[----:B------:R-:W-:Y:S02]  /*1e20*/  SHF.R.S32.HI R6, RZ, 0x5, R6 ;  /* 0x00000005ff067819 */ /* 0x000fe40000011406 */
[----:B------:R-:W-:Y:S01]  /*1e30*/  IADD3.X R5, R29, UR25, RZ, P1, !PT ;  /* 0x000000191d057c10 */ /* 0x000fe20008ffe4ff */
[----:B------:R-:W-:Y:S01]  /*1e40*/  IMAD.IADD R21, R24, 0x1, -R7 ;  /* 0x0000000118157824 */ /* 0x000fe200078e0a07 */
[----:B------:R-:W-:-:S02]  /*1e50*/  UMOV UR16, UR6 ;  /* 0x0000000600107c82 */ /* 0x000fc40008000000 */
[----:B------:R-:W-:Y:S01]  /*1e60*/  UIADD3 UR6, -UR8, UR14, UR38 ;  /* 0x0000000e08067290 */ /* 0x000fe2000fffe126 */
[----:B------:R-:W-:Y:S01]  /*1e70*/  IMAD R6, R6, UR51, R21 ;  /* 0x0000003306067c24 */ /* 0x000fe2000f8e0215 */
[----:B------:R-:W-:Y:S01]  /*1e80*/  UMOV UR15, UR7 ;  /* 0x00000007000f7c82 */ /* 0x000fe20008000000 */
[----:B------:R-:W-:Y:S01]  /*1e90*/  IMAD.WIDE.U32 R4, R10, c[0x0][0x370], R4 ;  /* 0x0000dc000a047a25 */ /* 0x000fe200078e0004 */
[----:B------:R-:W-:Y:S02]  /*1ea0*/  UIADD3 UR6, UR6, -UR17, URZ ;  /* 0x8000001106067290 */ /* 0x000fe4000fffe03f */
[C---:B------:R-:W-:Y:S02]  /*1eb0*/  IADD3 R11, P1, R6.reuse, UR21, RZ ;  /* 0x00000015060b7c10 */ /* 0x040fe4000ff3e0ff */
[----:B------:R-:W-:Y:S01]  /*1ec0*/  IADD3 R5, R5, UR10, RZ ;  /* 0x0000000a05057c10 */ /* 0x000fe2000fffe0ff */
[----:B------:R-:W-:Y:S01]  /*1ed0*/  USHF.R.S32.HI UR17, URZ, 0x1f, UR6 ;  /* 0x0000001f3f117899 */ /* 0x000fe20008011406 */
[----:B------:R-:W-:Y:S01]  /*1ee0*/  LEA.HI.X.SX32 R10, R6, UR20, 0x1, P1 ;  /* 0x00000014060a7c11 */ /* 0x000fe200088f0eff */
[----:B------:R-:W-:Y:S01]  /*1ef0*/  IMAD.U32 R6, RZ, RZ, UR41 ;  /* 0x00000029ff067e24 */ /* 0x000fe2000f8e00ff */
[----:B------:R-:W-:Y:S01]  /*1f00*/  LEA R12, P1, R11, c[0x0][0x350], 0x2 ;  /* 0x0000d4000b0c7a11 */ /* 0x000fe200078210ff */
[----:B------:R-:W-:-:S02]  /*1f10*/  ULEA.HI UR17, UR17, UR6, URZ, 0x6 ;  /* 0x0000000611117291 */ /* 0x000fc4000f8f303f */
[----:B------:R-:W-:Y:S01]  /*1f20*/  IMAD.WIDE.U32 R4, R6, c[0x0][0x378], R4 ;  /* 0x0000de0006047a25 */ /* 0x000fe200078e0004 */
[----:B------:R-:W-:Y:S01]  /*1f30*/  LEA.HI.X R13, R11, c[0x0][0x354], R10, 0x2, P1 ;  /* 0x0000d5000b0d7a11 */ /* 0x000fe200008f140a */
[----:B------:R-:W-:Y:S02]  /*1f40*/  USHF.R.S32.HI UR17, URZ, 0x6, UR17 ;  /* 0x000000063f117899 */ /* 0x000fe40008011411 */
[----:B------:R-:W-:Y:S01]  /*1f50*/  IMAD.MOV.U32 R6, RZ, RZ, R4 ;  /* 0x000000ffff067224 */ /* 0x000fe200078e0004 */
[----:B------:R-:W-:Y:S01]  /*1f60*/  IADD3 R7, R5, UR13, RZ ;  /* 0x0000000d05077c10 */ /* 0x000fe2000fffe0ff */
[----:B------:R-:W-:Y:S01]  /*1f70*/  IMAD.U32 R5, RZ, RZ, UR41 ;  /* 0x00000029ff057e24 */ /* 0x000fe2000f8e00ff */
[----:B------:R-:W-:Y:S01]  /*1f80*/  UISETP.LT.AND UP1, UPT, URZ, UR17, UPT ;  /* 0x000000113f00728c */ /* 0x000fe2000bf21270 */
[----:B------:R1:W-:Y:S01]  /*1f90*/  STL.64 [R1+0x30], R12 ;  /* 0x0000300c01007387 */ /* 0x0003e20000100a00 */
[----:B------:R-:W-:Y:S01]  /*1fa0*/  UIMAD.WIDE UR6, UR11, UR33, UR30 ;  /* 0x000000210b0672a5 */ /* 0x000fe2000f8e021e */
[----:B------:R-:W-:Y:S01]  /*1fb0*/  IMAD.WIDE.U32 R8, R5, c[0x0][0x1a8], R8 ;  /* 0x00006a0005087a25 */ /* 0x000fe200078e0008 */
[----:B------:R-:W-:-:S03]  /*1fc0*/  USEL UR17, URZ, UR17, !UP1 ;  /* 0x000000113f117287 */ /* 0x000fc6000c800000 */
[----:B------:R-:W-:Y:S01]  /*1fd0*/  IMAD R5, R23, c[0x0][0x370], RZ ;  /* 0x0000dc0017057a24 */ /* 0x000fe200078e02ff */
[----:B------:R-:W-:Y:S01]  /*1fe0*/  IADD3 R20, R9, UR19, RZ ;  /* 0x0000001309147c10 */ /* 0x000fe2000fffe0ff */
[C---:B------:R-:W-:Y:S01]  /*1ff0*/  IMAD.WIDE.U32 R6, R27.reuse, c[0x0][0x370], R6 ;  /* 0x0000dc001b067a25 */ /* 0x040fe200078e0006 */
[----:B------:R-:W-:Y:S01]  /*2000*/  LEA R30, P3, R8, c[0x0][0x160], 0x1 ;  /* 0x00005800081e7a11 */ /* 0x000fe200078608ff */
[----:B------:R-:W-:Y:S02]  /*2010*/  UISETP.GT.AND UP1, UPT, UR28, UR17, UPT ;  /* 0x000000111c00728c */ /* 0x000fe4000bf24270 */
        /* <DEDUP_REMOVED lines=8> */
[----:B------:R-:W-:Y:S05]  /*20a0*/  @P1 BRA `(.L_x_611) ;  /* 0x000008e000001947 */ /* 0x000fea0003800000 */
        /* <DEDUP_REMOVED lines=18> */
.L_x_612:
        /* <DEDUP_REMOVED lines=16> */
[----:B------:R-:W-:-:S03]  /*22d0*/  UIADD3 UR11, UR7, UR9, URZ ;  /* 0x00000009070b7290 */ /* 0x000fc6000fffe03f */
[----:B------:R-:W-:Y:S02]  /*22e0*/  UMOV UR9, UR6 ;  /* 0x0000000600097c82 */ /* 0x000fe40008000000 */
.L_x_613:
[----:B-1----:R1:W5:Y:S01]  /*22f0*/  LDL R13, [R1+0x6c] ;  /* 0x00006c00010d7983 */ /* 0x0023620000100800 */
[----:B------:R-:W-:-:S03]  /*2300*/  ULDC.64 UR6, c[0x0][0x3a0] ;  /* 0x0000e80000067ab9 */ /* 0x000fc60000000a00 */
[----:B------:R1:W5:Y:S01]  /*2310*/  LDL R12, [R1+0x70] ;  /* 0x00007000010c7983 */ /* 0x0003620000100800 */
[----:B------:R-:W-:Y:S01]  /*2320*/  IMAD.U32 R4, RZ, RZ, UR38 ;  /* 0x00000026ff047e24 */ /* 0x000fe2000f8e00ff */
[----:B------:R-:W-:Y:S01]  /*2330*/  UIMAD UR6, UR18, UR6, URZ ;  /* 0x00000006120672a4 */ /* 0x000fe2000f8e023f */
[----:B------:R-:W-:Y:S01]  /*2340*/  BSSY B0, `(.L_x_614) ;  /* 0x000001e000007945 */ /* 0x000fe20003800000 */
[----:B------:R-:W-:Y:S01]  /*2350*/  UIMAD UR8, UR35, -0x40, UR8 ;  /* 0xffffffc0230878a4 */ /* 0x000fe2000f8e0208 */
[----:B------:R-:W-:Y:S01]  /*2360*/  IMAD.WIDE.U32 R4, R4, c[0x0][0x3a0], R28 ;  /* 0x0000e80004047a25 */ /* 0x000fe200078e001c */
[----:B------:R-:W-:Y:S02]  /*2370*/  UIMAD UR6, UR38, UR7, UR6 ;  /* 0x00000007260672a4 */ /* 0x000fe4000f8e0206 */
[----:B------:R-:W-:Y:S02]  /*2380*/  USHF.R.S32.HI UR10, URZ, 0x1f, UR41 ;  /* 0x0000001f3f0a7899 */ /* 0x000fe40008011429 */
[----:B------:R-:W-:-:S02]  /*2390*/  IADD3 R6, P0, R4, UR14, RZ ;  /* 0x0000000e04067c10 */ /* 0x000fc4000ff1e0ff */
[----:B------:R-:W-:Y:S01]  /*23a0*/  MOV R4, UR6 ;  /* 0x0000000600047c02 */ /* 0x000fe20008000f00 */
[----:B------:R-:W-:Y:S01]  /*23b0*/  ULDC.64 UR6, c[0x0][0x3b8] ;  /* 0x0000ee0000067ab9 */ /* 0x000fe20000000a00 */
[----:B------:R-:W-:Y:S01]  /*23c0*/  ISETP.GE.AND P4, PT, R27, UR8, PT ;  /* 0x000000081b007c0c */ /* 0x000fe2000bf86270 */
[----:B------:R-:W-:Y:S01]  /*23d0*/  UIMAD UR6, UR10, UR6, URZ ;  /* 0x000000060a0672a4 */ /* 0x000fe2000f8e023f */
[----:B------:R-:W-:Y:S01]  /*23e0*/  IADD3.X R7, R5, UR15, R4, P0, !PT ;  /* 0x0000000f05077c10 */ /* 0x000fe200087fe404 */
[----:B------:R-:W-:Y:S02]  /*23f0*/  IMAD.U32 R4, RZ, RZ, UR41 ;  /* 0x00000029ff047e24 */ /* 0x000fe4000f8e00ff */
[----:B------:R-:W-:Y:S02]  /*2400*/  UIMAD UR6, UR41, UR7, UR6 ;  /* 0x00000007290672a4 */ /* 0x000fe4000f8e0206 */
        /* <DEDUP_REMOVED lines=17> */
.L_x_615:
[----:B-1----:R-:W-:Y:S05]  /*2520*/  BSYNC B0 ;  /* 0x0000000000007941 */ /* 0x002fea0003800000 */
.L_x_614:
        /* <DEDUP_REMOVED lines=19> */
.L_x_617:
[----:B------:R-:W-:Y:S05]  /*2660*/  BSYNC B0 ;  /* 0x0000000000007941 */ /* 0x000fea0003800000 */
.L_x_616:
[----:B------:R-:W-:Y:S01]  /*2670*/  ULDC.64 UR6, c[0x0][0x3a8] ;  /* 0x0000ea0000067ab9 */ /* 0x000fe20000000a00 */
[----:B-1----:R-:W-:Y:S01]  /*2680*/  IMAD.U32 R4, RZ, RZ, UR38 ;  /* 0x00000026ff047e24 */ /* 0x002fe2000f8e00ff */
[----:B------:R-:W-:Y:S01]  /*2690*/  UIMAD UR6, UR18, UR6, URZ ;  /* 0x00000006120672a4 */ /* 0x000fe2000f8e023f */
[----:B------:R-:W-:Y:S01]  /*26a0*/  BSSY B0, `(.L_x_618) ;  /* 0x000001c000007945 */ /* 0x000fe20003800000 */
[----:B------:R-:W-:Y:S01]  /*26b0*/  USHF.R.S32.HI UR8, URZ, 0x1f, UR41 ;  /* 0x0000001f3f087899 */ /* 0x000fe20008011429 */
        /* <DEDUP_REMOVED lines=26> */
.L_x_619:
[----:B------:R-:W-:Y:S05]  /*2860*/  BSYNC B0 ;  /* 0x0000000000007941 */ /* 0x000fea0003800000 */
.L_x_618:
        /* <DEDUP_REMOVED lines=18> */
.L_x_611:
[----:B------:R-:W2:Y:S01]  /*2990*/  LDL R26, [R1+0x2c] ;  /* 0x00002c00011a7983 */ /* 0x000ea20000100800 */
[----:B------:R-:W-:Y:S01]  /*29a0*/  ULDC.64 UR10, c[0x0][0x1a0] ;  /* 0x00006800000a7ab9 */ /* 0x000fe20000000a00 */
[----:B------:R-:W-:Y:S01]  /*29b0*/  MOV R4, UR38 ;  /* 0x0000002600047c02 */ /* 0x000fe20008000f00 */
[----:B------:R-:W-:Y:S01]  /*29c0*/  UIMAD UR10, UR18, UR10, URZ ;  /* 0x0000000a120a72a4 */ /* 0x000fe2000f8e023f */
[----:B------:R-:W-:Y:S03]  /*29d0*/  BSSY B0, `(.L_x_621) ;  /* 0x0000033000007945 */ /* 0x000fe60003800000 */
[----:B------:R-:W-:Y:S01]  /*29e0*/  UIMAD UR10, UR38, UR11, UR10 ;  /* 0x0000000b260a72a4 */ /* 0x000fe2000f8e020a */
[----:B------:R-:W-:-:S05]  /*29f0*/  IMAD.WIDE.U32 R4, R4, c[0x0][0x1a0], R28 ;  /* 0x0000680004047a25 */ /* 0x000fca00078e001c */
[----:B------:R-:W-:Y:S02]  /*2a00*/  IADD3 R10, P0, R4, UR27, RZ ;  /* 0x0000001b040a7c10 */ /* 0x000fe4000ff1e0ff */
[----:B------:R-:W-:Y:S01]  /*2a10*/  MOV R4, UR10 ;  /* 0x0000000a00047c02 */ /* 0x000fe20008000f00 */
[----:B------:R-:W-:-:S03]  /*2a20*/  UIMAD UR10, UR35, -0x40, UR8 ;  /* 0xffffffc0230a78a4 */ /* 0x000fc6000f8e0208 */
[----:B------:R-:W-:Y:S01]  /*2a30*/  IADD3.X R11, R5, UR29, R4, P0, !PT ;  /* 0x0000001d050b7c10 */ /* 0x000fe200087fe404 */
[----:B------:R-:W-:Y:S01]  /*2a40*/  IMAD R4, R22, c[0x0][0x1b8], RZ ;  /* 0x00006e0016047a24 */ /* 0x000fe200078e02ff */
[----:B------:R-:W-:-:S13]  /*2a50*/  PLOP3.LUT P0, PT, PT, PT, UP6, 0x80, 0x0 ;  /* 0x000000000000781c */ /* 0x000fda0003f0f068 */
[----:B------:R-:W-:Y:S01]  /*2a60*/  @P0 BAR.SYNC.DEFER_BLOCKING 0x0 ;  /* 0x0000000000000b1d */ /* 0x000fe20000010000 */
[----:B------:R-:W-:Y:S01]  /*2a70*/  ISETP.GE.AND P6, PT, R27, UR10, PT ;  /* 0x0000000a1b007c0c */ /* 0x000fe2000bfc6270 */
[C---:B------:R-:W-:Y:S02]  /*2a80*/  IMAD R4, R17.reuse, c[0x0][0x1bc], R4 ;  /* 0x00006f0011047a24 */ /* 0x040fe400078e0204 */
[----:B------:R-:W-:-:S05]  /*2a90*/  IMAD.WIDE.U32 R10, R17, c[0x0][0x1b8], R10 ;  /* 0x00006e00110a7a25 */ /* 0x000fca00078e000a */
[----:B------:R-:W-:-:S05]  /*2aa0*/  IADD3 R18, R11, R4, RZ ;  /* 0x000000040b127210 */ /* 0x000fca0007ffe0ff */
[----:B--2---:R2:W-:Y:S04]  /*2ab0*/  @P6 STS.128 [R26+0x12000], RZ ;  /* 0x012000ff1a006388 */ /* 0x0045e80000000c00 */
[----:B------:R2:W-:Y:S04]  /*2ac0*/  @P6 STS.128 [R26+0x14000], RZ ;  /* 0x014000ff1a006388 */ /* 0x0005e80000000c00 */
[----:B------:R2:W-:Y:S01]  /*2ad0*/  @P6 STS.128 [R26+0x16000], RZ ;  /* 0x016000ff1a006388 */ /* 0x0005e20000000c00 */
[----:B------:R-:W-:Y:S05]  /*2ae0*/  @P6 BRA `(.L_x_622) ;  /* 0x0000021000006947 */ /* 0x000fea0003800000 */
[----:B-1----:R-:W3:Y:S04]  /*2af0*/  LDL R13, [R1+0x6c] ;  /* 0x00006c00010d7983 */ /* 0x002ee80000100800 */
        /* <DEDUP_REMOVED lines=32> */
.L_x_622:
[----:B------:R-:W-:Y:S05]  /*2d00*/  BSYNC B0 ;  /* 0x0000000000007941 */ /* 0x000fea0003800000 */
.L_x_621:
        /* <DEDUP_REMOVED lines=42> */
.L_x_624:
[----:B------:R-:W-:Y:S05]  /*2fb0*/  BSYNC B0 ;  /* 0x0000000000007941 */ /* 0x000fea0003800000 */
.L_x_623:
        /* <DEDUP_REMOVED lines=29> */
.L_x_626:
[----:B------:R-:W-:Y:S05]  /*3190*/  BSYNC B0 ;  /* 0x0000000000007941 */ /* 0x000fea0003800000 */
.L_x_625:
        /* <DEDUP_REMOVED lines=40> */
.L_x_628:
[----:B------:R-:W-:Y:S05]  /*3420*/  BSYNC B0 ;  /* 0x0000000000007941 */ /* 0x000fea0003800000 */
.L_x_627:
        /* <DEDUP_REMOVED lines=26> */
.L_x_630:
[----:B------:R-:W-:Y:S05]  /*35d0*/  BSYNC B0 ;  /* 0x0000000000007941 */ /* 0x000fea0003800000 */
.L_x_629:
        /* <DEDUP_REMOVED lines=38> */
.L_x_632:
[----:B------:R-:W-:Y:S05]  /*3840*/  BSYNC B0 ;  /* 0x0000000000007941 */ /* 0x000fea0003800000 */
.L_x_631:
[----:B------:R-:W5:Y:S01]  /*3850*/  LDL R5, [R1+0x50] ;  /* 0x0000500001057983 */ /* 0x000f620000100800 */
[----:B-1----:R-:W-:Y:S01]  /*3860*/  MOV R6, 0x7f800000 ;  /* 0x7f80000000067802 */ /* 0x002fe20000000f00 */
[----:B------:R-:W-:Y:S01]  /*3870*/  IMAD.MOV.U32 R7, RZ, RZ, 0x7f800000 ;  /* 0x7f800000ff077424 */ /* 0x000fe200078e00ff */
[----:B------:R-:W-:Y:S02]  /*3880*/  ULDC.64 UR12, c[0x0][0x198] ;  /* 0x00006600000c7ab9 */ /* 0x000fe40000000a00 */
[----:B------:R-:W-:Y:S01]  /*3890*/  UIMAD UR11, UR18, UR12, URZ ;  /* 0x0000000c120b72a4 */ /* 0x000fe2000f8e023f */
[C---:B-----5:R-:W-:Y:S02]  /*38a0*/  IADD3 R4, R5.reuse, 0x8, RZ ;  /* 0x0000000805047810 */ /* 0x060fe40007ffe0ff */
[----:B------:R-:W-:Y:S02]  /*38b0*/  ISETP.GE.AND P1, PT, R5, UR10, PT ;  /* 0x0000000a05007c0c */ /* 0x000fe4000bf26270 */
[----:B------:R-:W-:Y:S01]  /*38c0*/  ISETP.GE.AND P0, PT, R4, UR10, PT ;  /* 0x0000000a04007c0c */ /* 0x000fe2000bf06270 */
[----:B------:R-:W-:Y:S01]  /*38d0*/  IMAD.MOV.U32 R4, RZ, RZ, 0x4 ;  /* 0x00000004ff047424 */ /* 0x000fe200078e00ff */
[----:B------:R-:W-:Y:S01]  /*38e0*/  @P6 STS.128 [R26+0xc000], RZ ;  /* 0x00c000ff1a006388 */ /* 0x000fe20000000c00 */
[----:B------:R-:W-:-:S02]  /*38f0*/  UIMAD UR10, UR38, UR13, UR11 ;  /* 0x0000000d260a72a4 */ /* 0x000fc4000f8e020b */
[----:B------:R-:W-:-:S06]  /*3900*/  IMAD.WIDE R4, R5, R4, UR6 ;  /* 0x0000000605047e25 */ /* 0x000fcc000f8e0204 */
[----:B------:R1:W5:Y:S04]  /*3910*/  @!P1 LDG.E R7, [R4.64] ;  /* 0x0000000404079981 */ /* 0x000368000c1e1900 */
[----:B--2---:R1:W2:Y:S01]  /*3920*/  @!P0 LDG.E R6, [R4.64+0x20] ;  /* 0x0000200404068981 */ /* 0x0042a2000c1e1900 */
[----:B------:R-:W-:Y:S03]  /*3930*/  BSSY B0, `(.L_x_633) ;  /* 0x0000030000007945 */ /* 0x000fe60003800000 */
[----:B------:R-:W-:Y:S04]  /*3940*/  @P6 STS.128 [R26+0xe000], RZ ;  /* 0x00e000ff1a006388 */ /* 0x000fe80000000c00 */
[----:B------:R-:W-:Y:S01]  /*3950*/  @P6 STS.128 [R26+0x10000], RZ ;  /* 0x010000ff1a006388 */ /* 0x000fe20000000c00 */
[----:B-1----:R-:W-:-:S04]  /*3960*/  IMAD.U32 R4, RZ, RZ, UR38 ;  /* 0x00000026ff047e24 */ /* 0x002fc8000f8e00ff */
[----:B------:R-:W-:Y:S01]  /*3970*/  IMAD.WIDE.U32 R4, R4, c[0x0][0x198], R28 ;  /* 0x0000660004047a25 */ /* 0x000fe200078e001c */
[----:B--2---:R1:W-:Y:S04]  /*3980*/  STL [R1+0x68], R6 ;  /* 0x0000680601007387 */ /* 0x0043e80000100800 */
[----:B-----5:R2:W-:Y:S01]  /*3990*/  STL [R1+0x64], R7 ;  /* 0x0000640701007387 */ /* 0x0205e20000100800 */
[----:B-1----:R-:W-:Y:S02]  /*39a0*/  IADD3 R6, P0, R4, UR23, RZ ;  /* 0x0000001704067c10 */ /* 0x002fe4000ff1e0ff */
[----:B------:R-:W-:-:S04]  /*39b0*/  MOV R4, UR10 ;  /* 0x0000000a00047c02 */ /* 0x000fc80008000f00 */
        /* <DEDUP_REMOVED lines=39> */
.L_x_634:
[----:B------:R-:W-:Y:S05]  /*3c30*/  BSYNC B0 ;  /* 0x0000000000007941 */ /* 0x000fea0003800000 */
.L_x_633:
        /* <DEDUP_REMOVED lines=39> */
.L_x_636:
[----:B------:R-:W-:Y:S05]  /*3eb0*/  BSYNC B0 ;  /* 0x0000000000007941 */ /* 0x000fea0003800000 */
.L_x_635:
[----:B------:R-:W0:Y:S01]  /*3ec0*/  LDGDEPBAR ;  /* 0x00000000000079af */ /* 0x000e220000000000 */
[----:B-1----:R-:W-:Y:S02]  /*3ed0*/  IMAD.MOV.U32 R8, RZ, RZ, c[0x0][0x308] ;  /* 0x0000c200ff087624 */ /* 0x002fe400078e00ff */
[----:B------:R-:W-:Y:S01]  /*3ee0*/  IMAD.MOV.U32 R9, RZ, RZ, c[0x0][0x30c] ;  /* 0x0000c300ff097624 */ /* 0x000fe200078e00ff */
[----:B------:R-:W-:-:S04]  /*3ef0*/  DEPBAR.LE SB0, 0x1 ;  /* 0x000080400000791a */ /* 0x000fc80000000000 */
[----:B------:R-:W-:Y:S06]  /*3f00*/  BAR.SYNC.DEFER_BLOCKING 0x0 ;  /* 0x0000000000007b1d */ /* 0x000fec0000010000 */
[----:B------:R1:W5:Y:S01]  /*3f10*/  LDG.E.64 R4, [R8.64+0x8] ;  /* 0x0000080408047981 */ /* 0x000362000c1e1b00 */
[----:B------:R-:W-:Y:S01]  /*3f20*/  LEA.HI R6, R25, R24, RZ, 0x3 ;  /* 0x0000001819067211 */ /* 0x000fe200078f18ff */
[----:B------:R-:W-:Y:S02]  /*3f30*/  IMAD.MOV.U32 R240, RZ, RZ, 0x20 ;  /* 0x00000020fff07424 */ /* 0x000fe400078e00ff */
[----:B------:R2:W3:Y:S04]  /*3f40*/  LDSM.16.M88.4 R164, [R252+0x12000] ;  /* 0x01200000fca4783b */ /* 0x0004e80000000200 */
[----:B------:R2:W4:Y:S04]  /*3f50*/  LDSM.16.M88.4 R168, [R252+0x12800] ;  /* 0x01280000fca8783b */ /* 0x0005280000000200 */
[----:B------:R2:W2:Y:S04]  /*3f60*/  LDSM.16.M88.4 R196, [R252+0x14000] ;  /* 0x01400000fcc4783b */ /* 0x0004a80000000200 */
[----:B------:R2:W2:Y:S04]  /*3f70*/  LDSM.16.M88.4 R200, [R252+0x14800] ;  /* 0x01480000fcc8783b */ /* 0x0004a80000000200 */
[----:B------:R2:W2:Y:S04]  /*3f80*/  LDSM.16.M88.4 R228, [R252+0x16000] ;  /* 0x01600000fce4783b */ /* 0x0004a80000000200 */
[----:B------:R2:W2:Y:S04]  /*3f90*/  LDSM.16.M88.4 R232, [R252+0x16800] ;  /* 0x01680000fce8783b */ /* 0x0004a80000000200 */
[----:B-1----:R-:W2:Y:S01]  /*3fa0*/  LDG.E.64 R8, [R8.64] ;  /* 0x0000000408087981 */ /* 0x002ea2000c1e1b00 */
[----:B------:R-:W-:-:S02]  /*3fb0*/  LOP3.LUT R6, R6, 0xfffffff8, RZ, 0xc0, !PT ;  /* 0xfffffff806067812 */ /* 0x000fc400078ec0ff */
[----:B------:R-:W-:-:S03]  /*3fc0*/  SHF.R.S32.HI R7, RZ, 0x1f, R21 ;  /* 0x0000001fff077819 */ /* 0x000fc60000011415 */
[----:B------:R-:W-:-:S05]  /*3fd0*/  IMAD.IADD R6, R24, 0x1, -R6 ;  /* 0x0000000118067824 */ /* 0x000fca00078e0a06 */
[----:B------:R-:W-:Y:S02]  /*3fe0*/  LOP3.LUT P0, RZ, R6, 0x2, RZ, 0xc0, !PT ;  /* 0x0000000206ff7812 */ /* 0x000fe4000780c0ff */
[----:B-----5:R-:W-:Y:S01]  /*3ff0*/  IADD3 R10, P2, P1, R4, UR45, R21 ;  /* 0x0000002d040a7c10 */ /* 0x020fe2000f95e015 */
[----:B--2---:R1:W2:Y:S04]  /*4000*/  R2UR UR20, R8 ;  /* 0x00000000081473c2 */ /* 0x0042a800000e0000 */
[----:B------:R2:W-:Y:S01]  /*4010*/  STL [R1+0x7c], R10 ;  /* 0x00007c0a01007387 */ /* 0x0005e20000100800 */
[----:B------:R-:W-:Y:S02]  /*4020*/  SEL R240, R240, 0xffffffe0, !P0 ;  /* 0xffffffe0f0f07807 */ /* 0x000fe40004000000 */
[----:B------:R-:W-:Y:S01]  /*4030*/  IADD3.X R4, R5, UR53, R7, P2, P1 ;  /* 0x0000003505047c10 */ /* 0x000fe200097e2407 */
[----:B------:R-:W5:Y:S04]  /*4040*/  LDL R6, [R1] ;  /* 0x0000000001067983 */ /* 0x000f680000100800 */
[----:B-1----:R-:W3:Y:S01]  /*4050*/  LDL R8, [R1+0x4] ;  /* 0x0000040001087983 */ /* 0x002ee20000100800 */
[----:B------:R-:W-:-:S05]  /*4060*/  IMAD.IADD R240, R240, 0x1, R252 ;  /* 0x00000001f0f07824 */ /* 0x000fca00078e02fc */
[----:B------:R1:W1:Y:S04]  /*4070*/  LDSM.16.M88.4 R172, [R240+0x12000] ;  /* 0x01200000f0ac783b */ /* 0x0002680000000200 */
[----:B------:R1:W1:Y:S04]  /*4080*/  LDSM.16.M88.4 R176, [R240+0x12800] ;  /* 0x01280000f0b0783b */ /* 0x0002680000000200 */
[----:B------:R1:W1:Y:S04]  /*4090*/  LDSM.16.M88.4 R204, [R240+0x14000] ;  /* 0x01400000f0cc783b */ /* 0x0002680000000200 */
[----:B------:R1:W1:Y:S04]  /*40a0*/  LDSM.16.M88.4 R208, [R240+0x14800] ;  /* 0x01480000f0d0783b */ /* 0x0002680000000200 */
[----:B------:R1:W1:Y:S04]  /*40b0*/  LDSM.16.M88.4 R236, [R240+0x16000] ;  /* 0x01600000f0ec783b */ /* 0x0002680000000200 */
[----:B------:R-:W1:Y:S01]  /*40c0*/  LDSM.16.M88.4 R240, [R240+0x16800] ;  /* 0x01680000f0f0783b */ /* 0x000e620000000200 */
[----:B------:R-:W1:Y:S03]  /*40d0*/  R2UR UR19, R9 ;  /* 0x00000000091373c2 */ /* 0x000e6600000e0000 */
[----:B------:R1:W-:Y:S01]  /*40e0*/  STL [R1+0x80], R4 ;  /* 0x0000800401007387 */ /* 0x0003e20000100800 */
[----:B------:R-:W-:Y:S01]  /*40f0*/  UIADD3 UR18, UR38, UR14, URZ ;  /* 0x0000000e26127290 */ /* 0x000fe2000fffe03f */
[----:B------:R-:W-:Y:S01]  /*4100*/  CS2R R142, SRZ ;  /* 0x00000000008e7805 */ /* 0x000fe2000001ff00 */
[----:B------:R-:W-:Y:S01]  /*4110*/  CS2R R140, SRZ ;  /* 0x00000000008c7805 */ /* 0x000fe2000001ff00 */
[----:B------:R-:W-:Y:S01]  /*4120*/  CS2R R146, SRZ ;  /* 0x0000000000927805 */ /* 0x000fe2000001ff00 */
        /* <DEDUP_REMOVED lines=42> */
[----:B---34-:R-:W-:Y:S01]  /*43d0*/  CS2R R26, SRZ ;  /* 0x00000000001a7805 */ /* 0x018fe2000001ff00 */
[----:B------:R-:W-:Y:S01]  /*43e0*/  CS2R R24, SRZ ;  /* 0x0000000000187805 */ /* 0x000fe2000001ff00 */
[----:B------:R-:W-:Y:S01]  /*43f0*/  CS2R R22, SRZ ;  /* 0x0000000000167805 */ /* 0x000fe2000001ff00 */
[----:B------:R-:W-:Y:S01]  /*4400*/  CS2R R20, SRZ ;  /* 0x0000000000147805 */ /* 0x000fe2000001ff00 */
[----:B------:R-:W-:-:S02]  /*4410*/  ULDC UR10, c[0x0][0x2e8] ;  /* 0x0000ba00000a7ab9 */ /* 0x000fc40000000800 */
[----:B------:R-:W-:Y:S02]  /*4420*/  UIADD3 UR21, UR21, -UR10, URZ ;  /* 0x8000000a15157290 */ /* 0x000fe4000fffe03f */
[----:B------:R-:W-:Y:S02]  /*4430*/  UIADD3 UR34, UR38, 0x40, URZ ;  /* 0x0000004026227890 */ /* 0x000fe4000fffe03f */
[----:B--2---:R-:W-:Y:S02]  /*4440*/  UIADD3 UR33, UR20, -0x61c88647, URZ ;  /* 0x9e3779b914217890 */ /* 0x004fe4000fffe03f */
[----:B-1----:R-:W-:Y:S02]  /*4450*/  UIADD3 UR32, UR19, -0x4498517b, URZ ;  /* 0xbb67ae8513207890 */ /* 0x002fe4000fffe03f */
[----:B------:R-:W-:Y:S02]  /*4460*/  UIADD3 UR31, UR20, 0x3c6ef372, URZ ;  /* 0x3c6ef372141f7890 */ /* 0x000fe4000fffe03f */
[----:B------:R-:W-:-:S02]  /*4470*/  UIADD3 UR30, UR19, 0x76cf5d0a, URZ ;  /* 0x76cf5d0a131e7890 */ /* 0x000fc4000fffe03f */
[----:B------:R-:W-:Y:S02]  /*4480*/  UIADD3 UR29, UR20, -0x255992d5, URZ ;  /* 0xdaa66d2b141d7890 */ /* 0x000fe4000fffe03f */
[----:B------:R-:W-:Y:S02]  /*4490*/  UIADD3 UR28, UR19, 0x32370b8f, URZ ;  /* 0x32370b8f131c7890 */ /* 0x000fe4000fffe03f */
[----:B------:R-:W-:Y:S02]  /*44a0*/  UIADD3 UR27, UR20, 0x78dde6e4, URZ ;  /* 0x78dde6e4141b7890 */ /* 0x000fe4000fffe03f */
[----:B------:R-:W-:Y:S02]  /*44b0*/  UIADD3 UR26, UR19, -0x126145ec, URZ ;  /* 0xed9eba14131a7890 */ /* 0x000fe4000fffe03f */
[----:B------:R-:W-:Y:S02]  /*44c0*/  UIADD3 UR25, UR20, 0x1715609d, URZ ;  /* 0x1715609d14197890 */ /* 0x000fe4000fffe03f */
[----:B------:R-:W-:-:S02]  /*44d0*/  UIADD3 UR24, UR19, -0x56f99767, URZ ;  /* 0xa906689913187890 */ /* 0x000fc4000fffe03f */
[----:B------:R-:W-:Y:S02]  /*44e0*/  UIADD3 UR23, UR20, -0x4ab325aa, URZ ;  /* 0xb54cda5614177890 */ /* 0x000fe4000fffe03f */
[----:B------:R-:W-:Y:S02]  /*44f0*/  UIADD3 UR22, UR19, 0x646e171e, URZ ;  /* 0x646e171e13167890 */ /* 0x000fe4000fffe03f */
[----:B------:R-:W-:Y:S01]  /*4500*/  ULDC UR12, c[0x0][0x2e4] ;  /* 0x0000b900000c7ab9 */ /* 0x000fe20000000800 */
[----:B-----5:R1:W2:Y:S04]  /*4510*/  LDSM.16.M88.4 R156, [R6+0x12000] ;  /* 0x01200000069c783b */ /* 0x0202a80000000200 */
[----:B------:R1:W3:Y:S04]  /*4520*/  LDSM.16.M88.4 R160, [R6+0x12800] ;  /* 0x0128000006a0783b */ /* 0x0002e80000000200 */
[----:B------:R1:W4:Y:S04]  /*4530*/  LDSM.16.M88.4 R188, [R6+0x14000] ;  /* 0x0140000006bc783b */ /* 0x0003280000000200 */
        /* <DEDUP_REMOVED lines=8> */
[----:B--23--:R1:W1:Y:S02]  /*45c0*/  LDSM.16.M88.4 R224, [R6+0x16800] ;  /* 0x0168000006e0783b */ /* 0x00c2640000000200 */
.L_x_641:
[----:B------:R-:W2:Y:S01]  /*45d0*/  LDL R79, [R1+0x4] ;  /* 0x00000400014f7983 */ /* 0x000ea20000100800 */
[----:B------:R-:W-:Y:S02]  /*45e0*/  USHF.L.U32 UR11, UR9, 0x6, URZ ;  /* 0x00000006090b7899 */ /* 0x000fe4000800063f */
[----:B------:R-:W-:Y:S01]  /*45f0*/  ULDC UR10, c[0x0][0x2e4] ;  /* 0x0000b900000a7ab9 */ /* 0x000fe20000000800 */
[----:B------:R-:W3:Y:S01]  /*4600*/  LDL R97, [R1+0x8] ;  /* 0x0000080001617983 */ /* 0x000ee20000100800 */
[----:B------:R-:W-:Y:S03]  /*4610*/  UISETP.GE.AND UP0, UPT, UR11, UR21, UPT ;  /* 0x000000150b00728c */ /* 0x000fe6000bf06270 */
[----:B----4-:R-:W4:Y:S04]  /*4620*/  LDL R78, [R1] ;  /* 0x00000000014e7983 */ /* 0x010f280000100800 */
[----:B------:R-:W4:Y:S04]  /*4630*/  LDL R96, [R1+0xc] ;  /* 0x00000c0001607983 */ /* 0x000f280000100800 */
[----:B------:R-:W4:Y:S04]  /*4640*/  LDL R95, [R1+0x18] ;  /* 0x00001800015f7983 */ /* 0x000f280000100800 */
[----:B------:R-:W0:Y:S04]  /*4650*/  LDGDEPBAR ;  /* 0x00000000000079af */ /* 0x000e280000000000 */
[----:B------:R-:W4:Y:S04]  /*4660*/  LDL R77, [R1+0x10] ;  /* 0x00001000014d7983 */ /* 0x000f280000100800 */
[----:B------:R-:W4:Y:S04]  /*4670*/  LDL R94, [R1+0x14] ;  /* 0x00001400015e7983 */ /* 0x000f280000100800 */
[----:B------:R-:W4:Y:S01]  /*4680*/  LDL R76, [R1+0x50] ;  /* 0x00005000014c7983 */ /* 0x000f220000100800 */
[----:B------:R-:W-:Y:S04]  /*4690*/  DEPBAR.LE SB0, 0x0 ;  /* 0x000080000000791a */ /* 0x000fe80000000000 */
[----:B------:R-:W-:Y:S06]  /*46a0*/  BAR.SYNC.DEFER_BLOCKING 0x0 ;  /* 0x0000000000007b1d */ /* 0x000fec0000010000 */
[----:B-12---:R-:W-:Y:S04]  /*46b0*/  LDSM.16.M88.4 R8, [R79+0xc000] ;  /* 0x00c000004f08783b */ /* 0x006fe80000000200 */
[----:B---3--:R-:W1:Y:S04]  /*46c0*/  LDSM.16.M88.4 R16, [R97] ;  /* 0x000000006110783b */ /* 0x008e680000000200 */
[----:B------:R-:W2:Y:S04]  /*46d0*/  LDSM.16.M88.4 R68, [R79+0xc800] ;  /* 0x00c800004f44783b */ /* 0x000ea80000000200 */
[----:B----4-:R-:W-:Y:S01]  /*46e0*/  LDSM.16.M88.4 R72, [R96] ;  /* 0x000000006048783b */ /* 0x010fe20000000200 */
[C---:B-1----:R-:W-:Y:S08]  /*46f0*/  HMMA.16816.F32.BF16 R4, R16.reuse, R8, RZ ;  /* 0x000000081004723c */ /* 0x042ff000000418ff */
[C---:B------:R-:W-:Y:S08]  /*4700*/  HMMA.16816.F32.BF16 R8, R16.reuse, R10, RZ ;  /* 0x0000000a1008723c */ /* 0x040ff000000418ff */
[C---:B--2---:R-:W-:Y:S08]  /*4710*/  HMMA.16816.F32.BF16 R12, R16.reuse, R68, RZ ;  /* 0x00000044100c723c */ /* 0x044ff000000418ff */
        /* <DEDUP_REMOVED lines=76> */
[----:B------:R-:W-:Y:S01]  /*4be0*/  IMAD.U32 R72, RZ, RZ, UR16 ;  /* 0x00000010ff487e24 */ /* 0x000fe2000f8e00ff */
[----:B------:R-:W-:Y:S01]  /*4bf0*/  HMMA.16816.F32.BF16 R16, R68, R74, R16 ;  /* 0x0000004a4410723c */ /* 0x000fe20000041810 */
[----:B------:R-:W-:Y:S06]  /*4c00*/  IMAD.U32 R73, RZ, RZ, UR15 ;  /* 0x0000000fff497e24 */ /* 0x000fec000f8e00ff */
[C---:B------:R-:W-:Y:S05]  /*4c10*/  LEA R68, P0, R76.reuse, R72, 0x2 ;  /* 0x000000484c447211 */ /* 0x040fea00078010ff */
[----:B------:R-:W-:Y:S02]  /*4c20*/  LEA.HI.X.SX32 R69, R76, R73, 0x2, P0 ;  /* 0x000000494c457211 */ /* 0x000fe400000f16ff */
[----:B------:R-:W-:Y:S03]  /*4c30*/  PLOP3.LUT P0, PT, PT, PT, UP0, 0x80, 0x0 ;  /* 0x000000000000781c */ /* 0x000fe60003f0f008 */
[----:B-----5:R1:W5:Y:S04]  /*4c40*/  LDG.E R73, [R68.64] ;  /* 0x0000000444497981 */ /* 0x020368000c1e1900 */
[----:B------:R1:W5:Y:S06]  /*4c50*/  LDG.E R72, [R68.64+0x20] ;  /* 0x0000200444487981 */ /* 0x00036c000c1e1900 */
        /* <DEDUP_REMOVED lines=10> */
.L_x_637:
[----:B------:R-:W-:Y:S01]  /*4d00*/  IADD3 R80, R76, UR11, RZ ;  /* 0x0000000b4c507c10 */ /* 0x000fe2000fffe0ff */
[----:B-1----:R-:W2:Y:S01]  /*4d10*/  LDL R69, [R1+0x88] ;  /* 0x0000880001457983 */ /* 0x002ea20000100800 */
[----:B------:R-:W-:Y:S01]  /*4d20*/  UIADD3 UR11, UR8, 0x1, -UR14 ;  /* 0x00000001080b7890 */ /* 0x000fe2000fffe80e */
[----:B------:R-:W-:Y:S01]  /*4d30*/  IMAD.U32 R68, RZ, RZ, UR35 ;  /* 0x00000023ff447e24 */ /* 0x000fe2000f8e00ff */
[----:B------:R-:W-:Y:S01]  /*4d40*/  UIADD3 UR12, -UR10, UR8, -UR14 ;  /* 0x000000080a0c7290 */ /* 0x000fe2000fffe90e */
[----:B------:R-:W1:Y:S01]  /*4d50*/  S2R R71, SR_TID.X ;  /* 0x0000000000477919 */ /* 0x000e620000002100 */
[----:B------:R-:W-:Y:S04]  /*4d60*/  UIADD3 UR11, UR11, UR44, URZ ;  /* 0x0000002c0b0b7290 */ /* 0x000fe8000fffe03f */
[C---:B------:R-:W-:Y:S04]  /*4d70*/  IADD3 R70, R80.reuse, UR12, RZ ;  /* 0x0000000c50467c10 */ /* 0x040fe8000fffe0ff */
[----:B------:R-:W-:Y:S01]  /*4d80*/  IMNMX R70, RZ, R70, !PT ;  /* 0x00000046ff467217 */ /* 0x000fe20007800200 */
[----:B-1----:R-:W-:Y:S05]  /*4d90*/  IMAD.SHL.U32 R71, R71, 0x2, RZ ;  /* 0x0000000247477824 */ /* 0x002fea00078e00ff */
[----:B--2---:R-:W-:Y:S02]  /*4da0*/  LOP3.LUT R71, R69, 0x6, R71, 0xf8, !PT ;  /* 0x0000000645477812 */ /* 0x004fe400078ef847 */
[C---:B------:R-:W-:Y:S02]  /*4db0*/  IADD3 R69, R80.reuse, UR11, RZ ;  /* 0x0000000b50457c10 */ /* 0x040fe4000fffe0ff */
[----:B------:R-:W-:Y:S01]  /*4dc0*/  IADD3 R80, R80, 0x8, RZ ;  /* 0x0000000850507810 */ /* 0x000fe20007ffe0ff */
[----:B------:R-:W-:Y:S01]  /*4dd0*/  IMAD R68, R68, 0x40, R71 ;  /* 0x0000004044447824 */ /* 0x000fe200078e0247 */
[----:B------:R-:W-:Y:S04]  /*4de0*/  IMNMX R69, R69, UR8, PT ;  /* 0x0000000845457c17 */ /* 0x000fe8000b800200 */
[CC--:B------:R-:W-:Y:S02]  /*4df0*/  ISETP.GE.AND P1, PT, R68.reuse, R70.reuse, PT ;  /* 0x000000464400720c */ /* 0x0c0fe40003f26270 */
[C---:B------:R-:W-:Y:S02]  /*4e00*/  IADD3 R79, R68.reuse, 0x1, RZ ;  /* 0x00000001444f7810 */ /* 0x040fe40007ffe0ff */
[C---:B------:R-:W-:Y:S02]  /*4e10*/  IADD3 R78, R68.reuse, 0x8, RZ ;  /* 0x00000008444e7810 */ /* 0x040fe40007ffe0ff */
[C---:B------:R-:W-:Y:S02]  /*4e20*/  IADD3 R77, R68.reuse, 0x9, RZ ;  /* 0x00000009444d7810 */ /* 0x040fe40007ffe0ff */
[C---:B------:R-:W-:Y:S02]  /*4e30*/  IADD3 R76, R68.reuse, 0x10, RZ ;  /* 0x00000010444c7810 */ /* 0x040fe40007ffe0ff */
[C---:B------:R-:W-:Y:S02]  /*4e40*/  IADD3 R75, R68.reuse, 0x11, RZ ;  /* 0x00000011444b7810 */ /* 0x040fe40007ffe0ff */
[C---:B------:R-:W-:Y:S02]  /*4e50*/  IADD3 R74, R68.reuse, 0x18, RZ ;  /* 0x00000018444a7810 */ /* 0x040fe40007ffe0ff */
[C---:B------:R-:W-:Y:S02]  /*4e60*/  IADD3 R71, R68.reuse, 0x19, RZ ;  /* 0x0000001944477810 */ /* 0x040fe40007ffe0ff */
[-C--:B------:R-:W-:Y:S02]  /*4e70*/  ISETP.GE.OR P1, PT, R68, R69.reuse, !P1 ;  /* 0x000000454400720c */ /* 0x080fe40004f26670 */
        /* <DEDUP_REMOVED lines=19> */
[----:B------:R-:W-:Y:S02]  /*4fb0*/  P2R R81, PR, RZ, 0x1 ;  /* 0x00000001ff517803 */ /* 0x000fe40000000000 */
[----:B------:R-:W-:Y:S02]  /*4fc0*/  IMNMX R69, R69, UR8, PT ;  /* 0x0000000845457c17 */ /* 0x000fe4000b800200 */
[-C--:B------:R-:W-:Y:S02]  /*4fd0*/  ISETP.GE.AND P0, PT, R68, R70.reuse, PT ;  /* 0x000000464400720c */ /* 0x080fe40003f06270 */
[----:B------:R-:W-:Y:S02]  /*4fe0*/  FSEL R8, R8, -INF , !P6 ;  /* 0xff80000008087808 */ /* 0x000fe40007000000 */
[-C--:B------:R-:W-:Y:S02]  /*4ff0*/  ISETP.GE.OR P0, PT, R68, R69.reuse, !P0 ;  /* 0x000000454400720c */ /* 0x080fe40004706670 */
[-C--:B------:R-:W-:Y:S02]  /*5000*/  ISETP.GE.AND P6, PT, R78, R70.reuse, PT ;  /* 0x000000464e00720c */ /* 0x080fe40003fc6270 */
[----:B------:R-:W-:Y:S02]  /*5010*/  FSEL R6, R6, -INF , !P0 ;  /* 0xff80000006067808 */ /* 0x000fe40004000000 */
[----:B------:R-:W-:Y:S02]  /*5020*/  ISETP.NE.AND P0, PT, R81, RZ, PT ;  /* 0x000000ff5100720c */ /* 0x000fe40003f05270 */
[----:B------:R-:W-:Y:S02]  /*5030*/  FSEL R9, R9, -INF , !P5 ;  /* 0xff80000009097808 */ /* 0x000fe40006800000 */
[----:B------:R-:W-:Y:S02]  /*5040*/  FSEL R5, R5, -INF , !P0 ;  /* 0xff80000005057808 */ /* 0x000fe40004000000 */
[-C--:B------:R-:W-:Y:S02]  /*5050*/  ISETP.GE.AND P0, PT, R79, R70.reuse, PT ;  /* 0x000000464f00720c */ /* 0x080fe40003f06270 */
        /* <DEDUP_REMOVED lines=23> */
.L_x_638:
[----:B------:R-:W2:Y:S01]  /*51d0*/  LDL R69, [R1+0x64] ;  /* 0x0000640001457983 */ /* 0x000ea20000100800 */
[----:B------:R-:W-:Y:S03]  /*51e0*/  UISETP.GT.AND UP1, UPT, UR9, UR17, UPT ;  /* 0x000000110900728c */ /* 0x000fe6000bf24270 */
[----:B------:R-:W3:Y:S04]  /*51f0*/  LDL R70, [R1+0x68] ;  /* 0x0000680001467983 */ /* 0x000ee80000100800 */
[----:B------:R-:W4:Y:S04]  /*5200*/  LDL R76, [R1+0x7c] ;  /* 0x00007c00014c7983 */ /* 0x000f280000100800 */
[----:B------:R-:W4:Y:S04]  /*5210*/  LDL R71, [R1+0x84] ;  /* 0x0000840001477983 */ /* 0x000f280000100800 */
[----:B------:R-:W4:Y:S04]  /*5220*/  LDL R78, [R1+0x80] ;  /* 0x00008000014e7983 */ /* 0x000f280000100800 */
[----:B------:R-:W4:Y:S04]  /*5230*/  LDL R93, [R1+0x54] ;  /* 0x00005400015d7983 */ /* 0x000f280000100800 */
[----:B------:R-:W4:Y:S04]  /*5240*/  LDL R92, [R1+0x60] ;  /* 0x00006000015c7983 */ /* 0x000f280000100800 */
[----:B------:R-:W4:Y:S04]  /*5250*/  LDL R91, [R1+0x58] ;  /* 0x00005800015b7983 */ /* 0x000f280000100800 */
[----:B------:R-:W4:Y:S04]  /*5260*/  LDL R90, [R1+0x5c] ;  /* 0x00005c00015a7983 */ /* 0x000f280000100800 */
[----:B------:R-:W1:Y:S08]  /*5270*/  S2R R74, SR_TID.X ;  /* 0x00000000004a7919 */ /* 0x000e700000002100 */
[----:B------:R-:W1:Y:S02]  /*5280*/  S2R R75, SR_TID.X ;  /* 0x00000000004b7919 */ /* 0x000e640000002100 */
[----:B-1----:R-:W-:Y:S04]  /*5290*/  SHF.R.S32.HI R74, RZ, 0x1f, R74 ;  /* 0x0000001fff4a7819 */ /* 0x002fe8000001144a */
[----:B------:R-:W-:Y:S04]  /*52a0*/  LEA.HI R74, R74, R75, RZ, 0x7 ;  /* 0x0000004b4a4a7211 */ /* 0x000fe800078f38ff */
[----:B------:R-:W-:Y:S01]  /*52b0*/  SHF.R.S32.HI R74, RZ, 0x7, R74 ;  /* 0x00000007ff4a7819 */ /* 0x000fe2000001144a */
[C---:B--2---:R-:W-:Y:S01]  /*52c0*/  FMUL.FTZ R68, R69.reuse, 1.4426950216293334961 ;  /* 0x3fb8aa3b45447820 */ /* 0x044fe20000410000 */
[----:B------:R-:W-:Y:S01]  /*52d0*/  FSETP.NEU.FTZ.AND P0, PT, R69, -INF , PT ;  /* 0xff8000004500780b */ /* 0x000fe20003f1d000 */
[----:B---3--:R-:W-:Y:S03]  /*52e0*/  FMUL.FTZ R69, R70, 1.4426950216293334961 ;  /* 0x3fb8aa3b46457820 */ /* 0x008fe60000410000 */
[----:B------:R-:W-:Y:S02]  /*52f0*/  FSEL R68, R68, RZ, P0 ;  /* 0x000000ff44447208 */ /* 0x000fe40000000000 */
[----:B------:R-:W-:Y:S01]  /*5300*/  FSETP.NEU.FTZ.AND P0, PT, R70, -INF , PT ;  /* 0xff8000004600780b */ /* 0x000fe20003f1d000 */
[----:B----4-:R-:W-:Y:S04]  /*5310*/  IMAD.WIDE.U32 R76, R76, -0x2daee0ad, RZ ;  /* 0xd2511f534c4c7825 */ /* 0x010fe800078e00ff */
[--C-:B------:R-:W-:Y:S02]  /*5320*/  FFMA.FTZ R16, R16, c[0x0][0x23c], -R68.reuse ;  /* 0x00008f0010107a23 */ /* 0x100fe40000010844 */
[--C-:B------:R-:W-:Y:S02]  /*5330*/  FFMA.FTZ R8, R8, c[0x0][0x23c], -R68.reuse ;  /* 0x00008f0008087a23 */ /* 0x100fe40000010844 */
[----:B------:R1:W2:Y:S01]  /*5340*/  MUFU.EX2 R89, R16 ;  /* 0x0000001000597308 */ /* 0x0002a20000000800 */
[----:B------:R-:W-:Y:S02]  /*5350*/  IMAD.U32 R70, RZ, RZ, UR9 ;  /* 0x00000009ff467e24 */ /* 0x000fe4000f8e00ff */
[--C-:B------:R-:W-:Y:S02]  /*5360*/  FFMA.FTZ R9, R9, c[0x0][0x23c], -R68.reuse ;  /* 0x00008f0009097a23 */ /* 0x100fe40000010844 */
[----:B------:R-:W-:Y:S02]  /*5370*/  IMAD R70, R70, 0x4, R71 ;  /* 0x0000000446467824 */ /* 0x000fe400078e0247 */
[--C-:B------:R-:W-:Y:S02]  /*5380*/  FFMA.FTZ R4, R4, c[0x0][0x23c], -R68.reuse ;  /* 0x00008f0004047a23 */ /* 0x100fe40000010844 */
[----:B------:R-:W-:Y:S01]  /*5390*/  IMAD.WIDE.U32 R70, R70, -0x326172a9, RZ ;  /* 0xcd9e8d5746467825 */ /* 0x000fe200078e00ff */
[----:B------:R-:W-:Y:S03]  /*53a0*/  MUFU.EX2 R87, R8 ;  /* 0x0000000800577308 */ /* 0x000fe60000000800 */
[--C-:B------:R-:W-:Y:S02]  /*53b0*/  FFMA.FTZ R5, R5, c[0x0][0x23c], -R68.reuse ;  /* 0x00008f0005057a23 */ /* 0x100fe40000010844 */
[--C-:B------:R-:W-:Y:S02]  /*53c0*/  FFMA.FTZ R12, R12, c[0x0][0x23c], -R68.reuse ;  /* 0x00008f000c0c7a23 */ /* 0x100fe40000010844 */
[--C-:B------:R-:W-:Y:S02]  /*53d0*/  FFMA.FTZ R13, R13, c[0x0][0x23c], -R68.reuse ;  /* 0x00008f000d0d7a23 */ /* 0x100fe40000010844 */
[----:B------:R-:W-:Y:S01]  /*53e0*/  FFMA.FTZ R68, R17, c[0x0][0x23c], -R68 ;  /* 0x00008f0011447a23 */ /* 0x000fe20000010844 */
[----:B------:R-:W-:Y:S01]  /*53f0*/  MUFU.EX2 R83, R9 ;  /* 0x0000000900537308 */ /* 0x000fe20000000800 */
[----:B-1----:R-:W-:Y:S05]  /*5400*/  FSEL R16, R69, RZ, P0 ;  /* 0x000000ff45107208 */ /* 0x002fea0000000000 */
[--C-:B------:R-:W-:Y:S04]  /*5410*/  FFMA.FTZ R7, R7, c[0x0][0x23c], -R16.reuse ;  /* 0x00008f0007077a23 */ /* 0x100fe80000010810 */
[----:B------:R-:W-:Y:S01]  /*5420*/  MUFU.EX2 R85, R4 ;  /* 0x0000000400557308 */ /* 0x000fe20000000800 */
[--C-:B------:R-:W-:Y:S02]  /*5430*/  FFMA.FTZ R6, R6, c[0x0][0x23c], -R16.reuse ;  /* 0x00008f0006067a23 */ /* 0x100fe40000010810 */
[--C-:B------:R-:W-:Y:S02]  /*5440*/  FFMA.FTZ R15, R15, c[0x0][0x23c], -R16.reuse ;  /* 0x00008f000f0f7a23 */ /* 0x100fe40000010810 */
[--C-:B------:R-:W-:Y:S02]  /*5450*/  FFMA.FTZ R11, R11, c[0x0][0x23c], -R16.reuse ;  /* 0x00008f000b0b7a23 */ /* 0x100fe40000010810 */
[--C-:B------:R-:W-:Y:S02]  /*5460*/  FFMA.FTZ R19, R19, c[0x0][0x23c], -R16.reuse ;  /* 0x00008f0013137a23 */ /* 0x100fe40000010810 */
[----:B------:R-:W-:Y:S01]  /*5470*/  FFMA.FTZ R14, R14, c[0x0][0x23c], -R16 ;  /* 0x00008f000e0e7a23 */ /* 0x000fe20000010810 */
[----:B------:R1:W-:Y:S10]  /*5480*/  MUFU.EX2 R86, R7 ;  /* 0x0000000700567308 */ /* 0x0003f40000000800 */
[----:B------:R3:W-:Y:S10]  /*5490*/  MUFU.EX2 R84, R6 ;  /* 0x0000000600547308 */ /* 0x0007f40000000800 */
[----:B------:R4:W-:Y:S01]  /*54a0*/  MUFU.EX2 R82, R5 ;  /* 0x0000000500527308 */ /* 0x0009e20000000800 */
[----:B-1----:R-:W-:Y:S04]  /*54b0*/  IMAD.U32 R7, RZ, RZ, UR35 ;  /* 0x00000023ff077e24 */ /* 0x002fe8000f8e00ff */
[----:B------:R-:W-:Y:S05]  /*54c0*/  IMAD R7, R7, 0x2, R74 ;  /* 0x0000000207077824 */ /* 0x000fea00078e024a */
[----:B------:R1:W-:Y:S01]  /*54d0*/  MUFU.EX2 R80, R12 ;  /* 0x0000000c00507308 */ /* 0x0003e20000000800 */
[----:B------:R-:W-:Y:S05]  /*54e0*/  LOP3.LUT R7, R77, UR19, R7, 0x96, !PT ;  /* 0x000000134d077c12 */ /* 0x000fea000f8e9607 */
[----:B------:R-:W-:Y:S01]  /*54f0*/  IMAD.WIDE.U32 R74, R7, -0x326172a9, RZ ;  /* 0xcd9e8d57074a7825 */ /* 0x000fe200078e00ff */
[----:B------:R-:W-:Y:S03]  /*5500*/  LOP3.LUT R7, R71, UR20, R78, 0x96, !PT ;  /* 0x0000001447077c12 */ /* 0x000fe6000f8e964e */
[----:B------:R1:W-:Y:S01]  /*5510*/  MUFU.EX2 R79, R15 ;  /* 0x0000000f004f7308 */ /* 0x0003e20000000800 */
[----:B------:R-:W-:Y:S01]  /*5520*/  LOP3.LUT R70, R75, UR33, R70, 0x96, !PT ;  /* 0x000000214b467c12 */ /* 0x000fe2000f8e9646 */
[----:B---3--:R-:W-:Y:S04]  /*5530*/  IMAD.WIDE.U32 R6, R7, -0x2daee0ad, RZ ;  /* 0xd2511f5307067825 */ /* 0x008fe800078e00ff */
[----:B------:R-:W-:Y:S01]  /*5540*/  IMAD.WIDE.U32 R70, R70, -0x2daee0ad, RZ ;  /* 0xd2511f5346467825 */ /* 0x000fe200078e00ff */
[----:B------:R-:W-:Y:S03]  /*5550*/  LOP3.LUT R7, R7, UR32, R76, 0x96, !PT ;  /* 0x0000002007077c12 */ /* 0x000fe6000f8e964c */
[----:B------:R3:W-:Y:S01]  /*5560*/  MUFU.EX2 R81, R11 ;  /* 0x0000000b00517308 */ /* 0x0007e20000000800 */
[----:B------:R-:W-:Y:S01]  /*5570*/  FFMA.FTZ R76, R10, c[0x0][0x23c], -R16 ;  /* 0x00008f000a4c7a23 */ /* 0x000fe20000010810 */
[----:B------:R-:W-:Y:S01]  /*5580*/  LOP3.LUT R8, R71, UR30, R6, 0x96, !PT ;  /* 0x0000001e47087c12 */ /* 0x000fe2000f8e9606 */
[----:B------:R-:W-:Y:S04]  /*5590*/  IMAD.WIDE.U32 R6, R7, -0x326172a9, RZ ;  /* 0xcd9e8d5707067825 */ /* 0x000fe800078e00ff */
[----:B------:R-:W-:Y:S01]  /*55a0*/  IMAD.WIDE.U32 R8, R8, -0x326172a9, RZ ;  /* 0xcd9e8d5708087825 */ /* 0x000fe200078e00ff */
[----:B------:R-:W-:Y:S02]  /*55b0*/  LOP3.LUT R4, R7, UR31, R74, 0x96, !PT ;  /* 0x0000001f07047c12 */ /* 0x000fe4000f8e964a */
[----:B------:R-:W1:Y:S01]  /*55c0*/  MUFU.EX2 R88, R19 ;  /* 0x0000001300587308 */ /* 0x000e620000000800 */
[----:B------:R-:W-:Y:S01]  /*55d0*/  FFMA.FTZ R16, R18, c[0x0][0x23c], -R16 ;  /* 0x00008f0012107a23 */ /* 0x000fe20000010810 */
[----:B------:R-:W-:Y:S01]  /*55e0*/  LOP3.LUT R74, R9, UR29, R6, 0x96, !PT ;  /* 0x0000001d094a7c12 */ /* 0x000fe2000f8e9606 */
[----:B----4-:R-:W-:Y:S04]  /*55f0*/  IMAD.WIDE.U32 R4, R4, -0x2daee0ad, RZ ;  /* 0xd2511f5304047825 */ /* 0x010fe800078e00ff */
[----:B------:R-:W-:Y:S01]  /*5600*/  IMAD.WIDE.U32 R74, R74, -0x2daee0ad, RZ ;  /* 0xd2511f534a4a7825 */ /* 0x000fe200078e00ff */
[----:B------:R-:W-:Y:S02]  /*5610*/  LOP3.LUT R5, R5, UR28, R70, 0x96, !PT ;  /* 0x0000001c05057c12 */ /* 0x000fe4000f8e9646 */
[----:B------:R-:W-:Y:S02]  /*5620*/  MUFU.EX2 R76, R76 ;  /* 0x0000004c004c7308 */ /* 0x000fe40000000800 */
[----:B------:R-:W-:Y:S01]  /*5630*/  LOP3.LUT R70, R75, UR26, R4, 0x96, !PT ;  /* 0x0000001a4b467c12 */ /* 0x000fe2000f8e9604 */
[----:B------:R-:W-:Y:S04]  /*5640*/  IMAD.WIDE.U32 R4, R5, -0x326172a9, RZ ;  /* 0xcd9e8d5705047825 */ /* 0x000fe800078e00ff */
        /* <DEDUP_REMOVED lines=8> */
[----:B------:R-:W-:Y:S01]  /*56d0*/  LOP3.LUT R9, R6, 0xff, RZ, 0xc0, !PT ;  /* 0x000000ff06097812 */ /* 0x000fe200078ec0ff */
[----:B------:R-:W-:Y:S01]  /*56e0*/  IMAD.WIDE.U32 R4, R4, -0x326172a9, RZ ;  /* 0xcd9e8d5704047825 */ /* 0x000fe200078e00ff */
[----:B------:R-:W-:Y:S02]  /*56f0*/  LOP3.LUT R8, R7, UR22, R8, 0x96, !PT ;  /* 0x0000001607087c12 */ /* 0x000fe4000f8e9608 */
[----:B------:R-:W-:Y:S02]  /*5700*/  ISETP.LE.U32.AND P6, PT, R9, UR36, PT ;  /* 0x0000002409007c0c */ /* 0x000fe4000bfc3070 */
[--C-:B------:R-:W-:Y:S02]  /*5710*/  SHF.R.U32.HI R10, RZ, 0x18, R6.reuse ;  /* 0x00000018ff0a7819 */ /* 0x100fe40000011606 */
[----:B------:R-:W-:Y:S01]  /*5720*/  MUFU.EX2 R78, R68 ;  /* 0x00000044004e7308 */ /* 0x000fe20000000800 */
[----:B-1----:R-:W-:Y:S02]  /*5730*/  SHF.R.U32.HI R12, RZ, 0x10, R6 ;  /* 0x00000010ff0c7819 */ /* 0x002fe40000011606 */
[----:B------:R-:W-:Y:S02]  /*5740*/  LOP3.LUT R15, R6, 0xffff, RZ, 0xc0, !PT ;  /* 0x0000ffff060f7812 */ /* 0x000fe400078ec0ff */
[----:B------:R-:W-:Y:S02]  /*5750*/  LOP3.LUT R6, R5, UR23, R70, 0x96, !PT ;  /* 0x0000001705067c12 */ /* 0x000fe4000f8e9646 */
[----:B------:R-:W-:Y:S02]  /*5760*/  ISETP.LE.U32.AND P0, PT, R10, UR36, PT ;  /* 0x000000240a007c0c */ /* 0x000fe4000bf03070 */
[C---:B------:R-:W-:Y:S01]  /*5770*/  LOP3.LUT R7, R4.reuse, 0xff, RZ, 0xc0, !PT ;  /* 0x000000ff04077812 */ /* 0x040fe200078ec0ff */
[----:B--2---:R-:W-:Y:S01]  /*5780*/  @!P6 FADD.FTZ R89, -R89, -RZ ;  /* 0x800000ff5959e221 */ /* 0x004fe20000010100 */
[----:B------:R-:W-:Y:S01]  /*5790*/  LOP3.LUT R10, R4, 0xffff, RZ, 0xc0, !PT ;  /* 0x0000ffff040a7812 */ /* 0x000fe200078ec0ff */
[----:B------:R-:W1:Y:S01]  /*57a0*/  MUFU.EX2 R74, R16 ;  /* 0x00000010004a7308 */ /* 0x000e620000000800 */
[----:B------:R-:W-:Y:S02]  /*57b0*/  LOP3.LUT R5, R8, 0xff, RZ, 0xc0, !PT ;  /* 0x000000ff08057812 */ /* 0x000fe400078ec0ff */
[--C-:B------:R-:W-:Y:S02]  /*57c0*/  SHF.R.U32.HI R9, RZ, 0x18, R4.reuse ;  /* 0x00000018ff097819 */ /* 0x100fe40000011604 */
[----:B---3--:R-:W-:Y:S02]  /*57d0*/  SHF.R.U32.HI R11, RZ, 0x10, R4 ;  /* 0x00000010ff0b7819 */ /* 0x008fe40000011604 */
[----:B------:R-:W-:Y:S01]  /*57e0*/  SHF.R.U32.HI R4, RZ, 0x18, R8 ;  /* 0x00000018ff047819 */ /* 0x000fe20000011608 */
[----:B------:R-:W-:Y:S01]  /*57f0*/  @!P0 FADD.FTZ R88, -R88, -RZ ;  /* 0x800000ff58588221 */ /* 0x000fe20000010100 */
[----:B------:R-:W-:Y:S02]  /*5800*/  ISETP.LE.U32.AND P4, PT, R7, UR36, PT ;  /* 0x0000002407007c0c */ /* 0x000fe4000bf83070 */
[----:B------:R-:W-:Y:S02]  /*5810*/  ISETP.LE.U32.AND P2, PT, R5, UR36, PT ;  /* 0x0000002405007c0c */ /* 0x000fe4000bf43070 */
[----:B------:R-:W-:Y:S02]  /*5820*/  LOP3.LUT R5, R6, 0xff, RZ, 0xc0, !PT ;  /* 0x000000ff06057812 */ /* 0x000fe400078ec0ff */
[--C-:B------:R-:W-:Y:S02]  /*5830*/  SHF.R.U32.HI R7, RZ, 0x18, R6.reuse ;  /* 0x00000018ff077819 */ /* 0x100fe40000011606 */
[----:B------:R-:W-:Y:S02]  /*5840*/  ISETP.LE.U32.AND P1, PT, R4, UR36, PT ;  /* 0x0000002404007c0c */ /* 0x000fe4000bf23070 */
[----:B------:R-:W-:Y:S02]  /*5850*/  SHF.R.U32.HI R4, RZ, 0x10, R6 ;  /* 0x00000010ff047819 */ /* 0x000fe40000011606 */
[----:B------:R-:W-:Y:S01]  /*5860*/  ISETP.LE.U32.AND P6, PT, R5, UR36, PT ;  /* 0x0000002405007c0c */ /* 0x000fe2000bfc3070 */
[----:B------:R-:W-:Y:S01]  /*5870*/  @!P4 FADD.FTZ R87, -R87, -RZ ;  /* 0x800000ff5757c221 */ /* 0x000fe20000010100 */
[----:B------:R-:W-:Y:S01]  /*5880*/  ISETP.LE.U32.AND P5, PT, R7, UR36, PT ;  /* 0x0000002407007c0c */ /* 0x000fe2000bfa3070 */
[----:B------:R-:W-:Y:S01]  /*5890*/  @!P2 FADD.FTZ R80, -R80, -RZ ;  /* 0x800000ff5050a221 */ /* 0x000fe20000010100 */
[----:B------:R-:W-:Y:S02]  /*58a0*/  LOP3.LUT R4, R4, 0xff, RZ, 0xc0, !PT ;  /* 0x000000ff04047812 */ /* 0x000fe400078ec0ff */
[----:B------:R-:W-:Y:S02]  /*58b0*/  LOP3.LUT R6, R6, 0xffff, RZ, 0xc0, !PT ;  /* 0x0000ffff06067812 */ /* 0x000fe400078ec0ff */
[----:B------:R-:W-:Y:S01]  /*58c0*/  ISETP.LE.U32.AND P0, PT, R4, UR36, PT ;  /* 0x0000002404007c0c */ /* 0x000fe2000bf03070 */
[----:B------:R-:W-:Y:S01]  /*58d0*/  @!P1 FADD.FTZ R79, -R79, -RZ ;  /* 0x800000ff4f4f9221 */ /* 0x000fe20000010100 */
[----:B------:R-:W-:Y:S02]  /*58e0*/  LOP3.LUT R4, R12, 0xff, RZ, 0xc0, !PT ;  /* 0x000000ff0c047812 */ /* 0x000fe400078ec0ff */
[----:B------:R-:W-:Y:S01]  /*58f0*/  SHF.R.U32.HI R5, RZ, 0x8, R10 ;  /* 0x00000008ff057819 */ /* 0x000fe2000001160a */
[----:B------:R-:W-:Y:S01]  /*5900*/  @!P6 FADD.FTZ R85, -R85, -RZ ;  /* 0x800000ff5555e221 */ /* 0x000fe20000010100 */
[----:B------:R-:W-:Y:S01]  /*5910*/  SHF.R.U32.HI R6, RZ, 0x8, R6 ;  /* 0x00000008ff067819 */ /* 0x000fe20000011606 */
[----:B------:R-:W-:Y:S01]  /*5920*/  @!P5 FADD.FTZ R86, -R86, -RZ ;  /* 0x800000ff5656d221 */ /* 0x000fe20000010100 */
[----:B------:R-:W-:Y:S02]  /*5930*/  ISETP.LE.U32.AND P4, PT, R4, UR36, PT ;  /* 0x0000002404007c0c */ /* 0x000fe4000bf83070 */
[----:B------:R-:W-:Y:S02]  /*5940*/  LOP3.LUT R4, R5, 0xffff, RZ, 0xc0, !PT ;  /* 0x0000ffff05047812 */ /* 0x000fe400078ec0ff */
[----:B------:R-:W-:Y:S01]  /*5950*/  LOP3.LUT R5, R6, 0xffff, RZ, 0xc0, !PT ;  /* 0x0000ffff06057812 */ /* 0x000fe200078ec0ff */
[----:B------:R-:W-:Y:S01]  /*5960*/  @!P0 FADD.FTZ R84, -R84, -RZ ;  /* 0x800000ff54548221 */ /* 0x000fe20000010100 */
[----:B------:R-:W-:Y:S02]  /*5970*/  ISETP.LE.U32.AND P5, PT, R4, UR36, PT ;  /* 0x0000002404007c0c */ /* 0x000fe4000bfa3070 */
[----:B------:R-:W-:Y:S02]  /*5980*/  ISETP.LE.U32.AND P6, PT, R5, UR36, PT ;  /* 0x0000002405007c0c */ /* 0x000fe4000bfc3070 */
[----:B------:R-:W-:Y:S02]  /*5990*/  LOP3.LUT R4, R8, 0xffff, RZ, 0xc0, !PT ;  /* 0x0000ffff08047812 */ /* 0x000fe400078ec0ff */
[----:B------:R-:W-:Y:S01]  /*59a0*/  SHF.R.U32.HI R5, RZ, 0x10, R8 ;  /* 0x00000010ff057819 */ /* 0x000fe20000011608 */
[----:B-1----:R-:W-:Y:S01]  /*59b0*/  @!P4 FADD.FTZ R74, -R74, -RZ ;  /* 0x800000ff4a4ac221 */ /* 0x002fe20000010100 */
[----:B------:R-:W-:Y:S02]  /*59c0*/  LOP3.LUT R6, R11, 0xff, RZ, 0xc0, !PT ;  /* 0x000000ff0b067812 */ /* 0x000fe400078ec0ff */
[----:B------:R-:W-:Y:S02]  /*59d0*/  LOP3.LUT R5, R5, 0xff, RZ, 0xc0, !PT ;  /* 0x000000ff05057812 */ /* 0x000fe400078ec0ff */
[----:B------:R-:W-:Y:S01]  /*59e0*/  ISETP.LE.U32.AND P0, PT, R6, UR36, PT ;  /* 0x0000002406007c0c */ /* 0x000fe2000bf03070 */
[----:B------:R-:W-:Y:S01]  /*59f0*/  @!P5 FADD.FTZ R83, -R83, -RZ ;  /* 0x800000ff5353d221 */ /* 0x000fe20000010100 */
[----:B------:R-:W-:Y:S01]  /*5a00*/  SHF.R.U32.HI R6, RZ, 0x8, R4 ;  /* 0x00000008ff067819 */ /* 0x000fe20000011604 */
[----:B------:R-:W-:Y:S01]  /*5a10*/  @!P6 FADD.FTZ R82, -R82, -RZ ;  /* 0x800000ff5252e221 */ /* 0x000fe20000010100 */
[----:B------:R-:W-:Y:S02]  /*5a20*/  ISETP.LE.U32.AND P3, PT, R9, UR36, PT ;  /* 0x0000002409007c0c */ /* 0x000fe4000bf63070 */
[----:B------:R-:W-:Y:S02]  /*5a30*/  LOP3.LUT R6, R6, 0xffff, RZ, 0xc0, !PT ;  /* 0x0000ffff06067812 */ /* 0x000fe400078ec0ff */
[----:B------:R-:W-:Y:S02]  /*5a40*/  ISETP.LE.U32.AND P5, PT, R5, UR36, PT ;  /* 0x0000002405007c0c */ /* 0x000fe4000bfa3070 */
[----:B------:R-:W-:Y:S02]  /*5a50*/  F2FP.RELU.BF16.PACK_AB R5, R86, R84 ;  /* 0x000000545605723e */ /* 0x000fe400000018ff */
[----:B------:R-:W-:Y:S01]  /*5a60*/  ISETP.LE.U32.AND P6, PT, R6, UR36, PT ;  /* 0x0000002406007c0c */ /* 0x000fe2000bfc3070 */
[----:B------:R-:W-:Y:S01]  /*5a70*/  @!P0 FADD.FTZ R76, -R76, -RZ ;  /* 0x800000ff4c4c8221 */ /* 0x000fe20000010100 */
[C---:B------:R-:W-:Y:S01]  /*5a80*/  F2FP.RELU.BF16.PACK_AB R6, R82.reuse, R85 ;  /* 0x000000555206723e */ /* 0x040fe200000018ff */
[----:B------:R1:W-:Y:S01]  /*5a90*/  STS [R93+0x14400], R5 ;  /* 0x014400055d007388 */ /* 0x0003e20000000800 */
[----:B------:R-:W-:Y:S01]  /*5aa0*/  SHF.R.U32.HI R4, RZ, 0x8, R15 ;  /* 0x00000008ff047819 */ /* 0x000fe2000001160f */
[----:B------:R-:W-:Y:S01]  /*5ab0*/  @!P3 FADD.FTZ R81, -R81, -RZ ;  /* 0x800000ff5151b221 */ /* 0x000fe20000010100 */
[----:B------:R-:W-:Y:S01]  /*5ac0*/  FSETP.GE.FTZ.AND P2, PT, R82, RZ, PT ;  /* 0x000000ff5200720b */ /* 0x000fe20003f56000 */
[----:B------:R2:W-:Y:S01]  /*5ad0*/  STS [R93+0x14000], R6 ;  /* 0x014000065d007388 */ /* 0x0005e20000000800 */
[----:B------:R-:W-:Y:S01]  /*5ae0*/  LOP3.LUT R4, R4, 0xffff, RZ, 0xc0, !PT ;  /* 0x0000ffff04047812 */ /* 0x000fe200078ec0ff */
[----:B------:R-:W-:Y:S01]  /*5af0*/  @!P5 FADD.FTZ R75, -R75, -RZ ;  /* 0x800000ff4b4bd221 */ /* 0x000fe20000010100 */
[----:B------:R-:W-:Y:S02]  /*5b00*/  F2FP.RELU.BF16.PACK_AB R8, R81, R76 ;  /* 0x0000004c5108723e */ /* 0x000fe400000018ff */
[----:B------:R-:W-:Y:S01]  /*5b10*/  ISETP.LE.U32.AND P3, PT, R4, UR36, PT ;  /* 0x0000002404007c0c */ /* 0x000fe2000bf63070 */
[----:B------:R-:W-:Y:S01]  /*5b20*/  @!P6 FADD.FTZ R77, -R77, -RZ ;  /* 0x800000ff4d4de221 */ /* 0x000fe20000010100 */
[----:B------:R-:W-:Y:S02]  /*5b30*/  F2FP.RELU.BF16.PACK_AB R4, R83, R87 ;  /* 0x000000575304723e */ /* 0x000fe400000018ff */
[----:B------:R-:W-:Y:S02]  /*5b40*/  FSETP.GE.FTZ.AND P1, PT, R84, RZ, PT ;  /* 0x000000ff5400720b */ /* 0x000fe40003f36000 */
[----:B------:R-:W-:Y:S01]  /*5b50*/  F2FP.RELU.BF16.PACK_AB R7, R77, R80 ;  /* 0x000000504d07723e */ /* 0x000fe200000018ff */
[----:B------:R3:W-:Y:S01]  /*5b60*/  STS [R92+0x14000], R4 ;  /* 0x014000045c007388 */ /* 0x0007e20000000800 */
[----:B------:R-:W-:Y:S03]  /*5b70*/  FSETP.GE.FTZ.AND P0, PT, R86, RZ, PT ;  /* 0x000000ff5600720b */ /* 0x000fe60003f16000 */
[----:B------:R-:W-:Y:S02]  /*5b80*/  STS [R92+0x14400], R8 ;  /* 0x014400085c007388 */ /* 0x000fe40000000800 */
[----:B------:R-:W-:Y:S01]  /*5b90*/  @!P3 FADD.FTZ R78, -R78, -RZ ;  /* 0x800000ff4e4eb221 */ /* 0x000fe20000010100 */
[----:B------:R-:W-:Y:S01]  /*5ba0*/  FSETP.GE.FTZ.AND P3, PT, R85, RZ, PT ;  /* 0x000000ff5500720b */ /* 0x000fe20003f76000 */
[----:B------:R-:W-:Y:S03]  /*5bb0*/  STS [R91+0x14000], R7 ;  /* 0x014000075b007388 */ /* 0x000fe60000000800 */
[----:B-1----:R-:W-:Y:S02]  /*5bc0*/  F2FP.RELU.BF16.PACK_AB R5, R78, R89 ;  /* 0x000000594e05723e */ /* 0x002fe400000018ff */
[----:B--2---:R-:W-:Y:S05]  /*5bd0*/  F2FP.RELU.BF16.PACK_AB R6, R79, R75 ;  /* 0x0000004b4f06723e */ /* 0x004fea00000018ff */
[----:B------:R-:W-:Y:S04]  /*5be0*/  STS [R91+0x14400], R6 ;  /* 0x014400065b007388 */ /* 0x000fe80000000800 */
[----:B------:R-:W-:Y:S01]  /*5bf0*/  STS [R90+0x14000], R5 ;  /* 0x014000055a007388 */ /* 0x000fe20000000800 */
[----:B---3--:R-:W-:Y:S05]  /*5c00*/  F2FP.RELU.BF16.PACK_AB R4, R88, R74 ;  /* 0x0000004a5804723e */ /* 0x008fea00000018ff */
        /* <DEDUP_REMOVED lines=63> */
[----:B------:R-:W-:Y:S01]  /*6000*/  FADD.FTZ R6, -R72, R6 ;  /* 0x0000000648067221 */ /* 0x000fe20000010100 */
[-C--:B------:R-:W-:Y:S02]  /*6010*/  FSEL R69, R4, R73.reuse, P3 ;  /* 0x0000004904457208 */ /* 0x080fe40001800000 */
[----:B------:R-:W-:Y:S01]  /*6020*/  FSETP.GE.FTZ.AND P3, PT, R87, RZ, PT ;  /* 0x000000ff5700720b */ /* 0x000fe20003f76000 */
[C---:B------:R-:W-:Y:S01]  /*6030*/  FADD.FTZ R7, -R72.reuse, R7 ;  /* 0x0000000748077221 */ /* 0x040fe20000010100 */
[----:B------:R-:W-:Y:S01]  /*6040*/  FSEL R68, R5, R73, P2 ;  /* 0x0000004905447208 */ /* 0x000fe20001000000 */
[----:B------:R-:W-:Y:S01]  /*6050*/  FADD.FTZ R5, -R72, R10 ;  /* 0x0000000a48057221 */ /* 0x000fe20000010100 */
[----:B------:R-:W-:Y:S01]  /*6060*/  FSEL R6, R6, R72, P1 ;  /* 0x0000004806067208 */ /* 0x000fe20000800000 */
[----:B------:R-:W-:Y:S01]  /*6070*/  FMUL.FTZ R69, R85, R69 ;  /* 0x0000004555457220 */ /* 0x000fe20000410000 */
[----:B------:R-:W-:Y:S01]  /*6080*/  FSETP.GE.FTZ.AND P1, PT, R76, RZ, PT ;  /* 0x000000ff4c00720b */ /* 0x000fe20003f36000 */
[----:B------:R-:W-:Y:S01]  /*6090*/  FMUL.FTZ R68, R82, R68 ;  /* 0x0000004452447220 */ /* 0x000fe20000410000 */
        /* <DEDUP_REMOVED lines=8> */
[----:B------:R-:W-:Y:S01]  /*6120*/  F2FP.BF16.PACK_AB R5, R68, R69 ;  /* 0x000000454405723e */ /* 0x000fe200000010ff */
[C---:B------:R-:W-:Y:S01]  /*6130*/  FADD.FTZ R8, -R73.reuse, R8 ;  /* 0x0000000849087221 */ /* 0x040fe20000010100 */
[----:B------:R-:W-:Y:S01]  /*6140*/  FSEL R4, R4, R72, P0 ;  /* 0x0000004804047208 */ /* 0x000fe20000000000 */
[C---:B------:R-:W-:Y:S01]  /*6150*/  FADD.FTZ R9, -R73.reuse, R9 ;  /* 0x0000000949097221 */ /* 0x040fe20000010100 */
[----:B------:R-:W-:Y:S01]  /*6160*/  FSETP.GE.FTZ.AND P0, PT, R80, RZ, PT ;  /* 0x000000ff5000720b */ /* 0x000fe20003f16000 */
[----:B------:R1:W-:Y:S01]  /*6170*/  STS [R93+0x12000], R5 ;  /* 0x012000055d007388 */ /* 0x0003e20000000800 */
[----:B------:R-:W-:Y:S01]  /*6180*/  FADD.FTZ R6, -R73, R12 ;  /* 0x0000000c49067221 */ /* 0x000fe20000010100 */
[-C--:B------:R-:W-:Y:S01]  /*6190*/  FSEL R10, R8, R73.reuse, P3 ;  /* 0x00000049080a7208 */ /* 0x080fe20001800000 */
[----:B------:R-:W-:Y:S01]  /*61a0*/  FMUL.FTZ R81, R81, R4 ;  /* 0x0000000451517220 */ /* 0x000fe20000410000 */
[----:B------:R-:W-:Y:S01]  /*61b0*/  F2FP.BF16.PACK_AB R4, R86, R84 ;  /* 0x000000545604723e */ /* 0x000fe200000010ff */
[----:B------:R-:W-:Y:S01]  /*61c0*/  FADD.FTZ R8, -R73, R13 ;  /* 0x0000000d49087221 */ /* 0x000fe20000010100 */
[-C--:B------:R-:W-:Y:S01]  /*61d0*/  FSEL R9, R9, R73.reuse, P2 ;  /* 0x0000004909097208 */ /* 0x080fe20001000000 */
[----:B------:R-:W-:Y:S01]  /*61e0*/  FADD.FTZ R15, -R72, R15 ;  /* 0x0000000f480f7221 */ /* 0x000fe20000010100 */
[----:B------:R-:W-:Y:S01]  /*61f0*/  FSETP.GE.FTZ.AND P2, PT, R77, RZ, PT ;  /* 0x000000ff4d00720b */ /* 0x000fe20003f56000 */
[----:B------:R2:W-:Y:S01]  /*6200*/  STS [R93+0x12400], R4 ;  /* 0x012400045d007388 */ /* 0x0005e20000000800 */
[----:B------:R-:W-:Y:S01]  /*6210*/  FSEL R6, R6, R73, P0 ;  /* 0x0000004906067208 */ /* 0x000fe20000000000 */
[----:B------:R-:W-:Y:S01]  /*6220*/  FMUL.FTZ R10, R87, R10 ;  /* 0x0000000a570a7220 */ /* 0x000fe20000410000 */
[----:B------:R-:W-:Y:S01]  /*6230*/  FSETP.GE.FTZ.AND P0, PT, R79, RZ, PT ;  /* 0x000000ff4f00720b */ /* 0x000fe20003f16000 */
[----:B------:R-:W-:Y:S01]  /*6240*/  FMUL.FTZ R9, R83, R9 ;  /* 0x0000000953097220 */ /* 0x000fe20000410000 */
[----:B------:R-:W-:Y:S01]  /*6250*/  FSEL R8, R8, R73, P2 ;  /* 0x0000004908087208 */ /* 0x000fe20001000000 */
[----:B------:R-:W-:Y:S01]  /*6260*/  FMUL.FTZ R80, R80, R6 ;  /* 0x0000000650507220 */ /* 0x000fe20000410000 */
[----:B------:R-:W-:Y:S01]  /*6270*/  FSETP.GE.FTZ.AND P2, PT, R78, RZ, PT ;  /* 0x000000ff4e00720b */ /* 0x000fe20003f56000 */
[C---:B------:R-:W-:Y:S01]  /*6280*/  FADD.FTZ R7, -R72.reuse, R14 ;  /* 0x0000000e48077221 */ /* 0x040fe20000010100 */
[----:B------:R-:W-:Y:S01]  /*6290*/  FSEL R6, R15, R72, P0 ;  /* 0x000000480f067208 */ /* 0x000fe20000000000 */
[----:B------:R-:W-:Y:S01]  /*62a0*/  FADD.FTZ R18, -R72, R18 ;  /* 0x0000001248127221 */ /* 0x000fe20000010100 */
[----:B------:R-:W-:Y:S01]  /*62b0*/  FSETP.GE.FTZ.AND P0, PT, R88, RZ, PT ;  /* 0x000000ff5800720b */ /* 0x000fe20003f16000 */
[----:B------:R-:W-:Y:S01]  /*62c0*/  FMUL.FTZ R77, R77, R8 ;  /* 0x000000084d4d7220 */ /* 0x000fe20000410000 */
[----:B------:R-:W-:Y:S01]  /*62d0*/  FSETP.GE.FTZ.AND P1, PT, R75, RZ, PT ;  /* 0x000000ff4b00720b */ /* 0x000fe20003f36000 */
[----:B------:R-:W-:Y:S01]  /*62e0*/  FMUL.FTZ R79, R79, R6 ;  /* 0x000000064f4f7220 */ /* 0x000fe20000410000 */
[----:B------:R-:W-:Y:S01]  /*62f0*/  F2FP.BF16.PACK_AB R9, R9, R10 ;  /* 0x0000000a0909723e */ /* 0x000fe200000010ff */
[----:B------:R-:W-:Y:S01]  /*6300*/  FADD.FTZ R6, -R73, R16 ;  /* 0x0000001049067221 */ /* 0x000fe20000010100 */
[----:B------:R-:W-:Y:S02]  /*6310*/  FSEL R7, R7, R72, P1 ;  /* 0x0000004807077208 */ /* 0x000fe40000800000 */
[----:B------:R-:W-:Y:S01]  /*6320*/  FSETP.GE.FTZ.AND P3, PT, R89, RZ, PT ;  /* 0x000000ff5900720b */ /* 0x000fe20003f76000 */
[----:B------:R-:W-:Y:S01]  /*6330*/  STS [R92+0x12000], R9 ;  /* 0x012000095c007388 */ /* 0x000fe20000000800 */
[----:B------:R-:W-:Y:S01]  /*6340*/  FSETP.GE.FTZ.AND P1, PT, R74, RZ, PT ;  /* 0x000000ff4a00720b */ /* 0x000fe20003f36000 */
[----:B------:R-:W-:Y:S01]  /*6350*/  FMUL.FTZ R75, R75, R7 ;  /* 0x000000074b4b7220 */ /* 0x000fe20000410000 */
[----:B------:R-:W-:Y:S02]  /*6360*/  F2FP.BF16.PACK_AB R8, R81, R76 ;  /* 0x0000004c5108723e */ /* 0x000fe400000010ff */
[----:B-1----:R-:W-:Y:S01]  /*6370*/  FSEL R5, R18, R72, P1 ;  /* 0x0000004812057208 */ /* 0x002fe20000800000 */
[----:B------:R-:W-:Y:S01]  /*6380*/  @P0 FADD.FTZ R72, -R72, R19 ;  /* 0x0000001348480221 */ /* 0x000fe20000010100 */
[----:B------:R-:W-:Y:S01]  /*6390*/  FSEL R6, R6, R73, P3 ;  /* 0x0000004906067208 */ /* 0x000fe20001800000 */
[----:B------:R-:W-:Y:S01]  /*63a0*/  @P2 FADD.FTZ R73, -R73, R17 ;  /* 0x0000001149492221 */ /* 0x000fe20000010100 */
[----:B------:R-:W-:Y:S01]  /*63b0*/  F2FP.BF16.PACK_AB R7, R77, R80 ;  /* 0x000000504d07723e */ /* 0x000fe200000010ff */
[----:B------:R-:W-:Y:S01]  /*63c0*/  STS [R92+0x12400], R8 ;  /* 0x012400085c007388 */ /* 0x000fe20000000800 */
[----:B------:R-:W-:Y:S01]  /*63d0*/  FMUL.FTZ R74, R74, R5 ;  /* 0x000000054a4a7220 */ /* 0x000fe20000410000 */
[----:B------:R-:W-:Y:S01]  /*63e0*/  PLOP3.LUT P0, PT, PT, PT, UP1, 0x80, 0x0 ;  /* 0x000000000000781c */ /* 0x000fe20003f0f018 */
[----:B------:R-:W-:Y:S01]  /*63f0*/  FMUL.FTZ R89, R89, R6 ;  /* 0x0000000659597220 */ /* 0x000fe20000410000 */
[----:B------:R-:W-:Y:S01]  /*6400*/  F2FP.BF16.PACK_AB R6, R79, R75 ;  /* 0x0000004b4f06723e */ /* 0x000fe200000010ff */
[----:B------:R-:W-:Y:S01]  /*6410*/  FMUL.FTZ R5, R78, R73 ;  /* 0x000000494e057220 */ /* 0x000fe20000410000 */
[----:B------:R-:W-:Y:S01]  /*6420*/  STS [R91+0x12000], R7 ;  /* 0x012000075b007388 */ /* 0x000fe20000000800 */
[----:B--2---:R-:W-:Y:S03]  /*6430*/  FMUL.FTZ R4, R88, R72 ;  /* 0x0000004858047220 */ /* 0x004fe60000410000 */
[----:B------:R-:W-:Y:S01]  /*6440*/  F2FP.BF16.PACK_AB R5, R5, R89 ;  /* 0x000000590505723e */ /* 0x000fe200000010ff */
[----:B------:R-:W-:Y:S01]  /*6450*/  STS [R91+0x12400], R6 ;  /* 0x012400065b007388 */ /* 0x000fe20000000800 */
[----:B------:R-:W-:Y:S03]  /*6460*/  F2FP.BF16.PACK_AB R4, R4, R74 ;  /* 0x0000004a0404723e */ /* 0x000fe600000010ff */
[----:B------:R-:W-:Y:S04]  /*6470*/  STS [R90+0x12000], R5 ;  /* 0x012000055a007388 */ /* 0x000fe80000000800 */
[----:B------:R-:W-:Y:S04]  /*6480*/  STS [R90+0x12400], R4 ;  /* 0x012400045a007388 */ /* 0x000fe80000000800 */
[----:B------:R-:W-:Y:S08]  /*6490*/  BAR.SYNC.DEFER_BLOCKING 0x0 ;  /* 0x0000000000007b1d */ /* 0x000ff00000010000 */
[----:B------:R-:W-:Y:S08]  /*64a0*/  LDSM.16.MT88.4 R4, [R3+0x14000] ;  /* 0x014000000304783b */ /* 0x000ff00000004200 */
[----:B------:R-:W1:Y:S08]  /*64b0*/  LDSM.16.MT88.4 R8, [R0+0x6000] ;  /* 0x006000000008783b */ /* 0x000e700000004200 */
[----:B------:R-:W2:Y:S08]  /*64c0*/  LDSM.16.MT88.4 R12, [R2+0x14000] ;  /* 0x01400000020c783b */ /* 0x000eb00000004200 */
[----:B------:R-:W3:Y:S08]  /*64d0*/  LDSM.16.MT88.4 R16, [R0+0x8000] ;  /* 0x008000000010783b */ /* 0x000ef00000004200 */
[----:B------:R-:W4:Y:S06]  /*64e0*/  LDL.LU.64 R88, [R1+0x30] ;  /* 0x0000300001587983 */ /* 0x000f2c0000300a00 */
        /* <DEDUP_REMOVED lines=53> */
[----:B------:R-:W-:Y:S01]  /*6840*/  IMAD.MOV.U32 R4, RZ, RZ, c[0x0][0x22c] ;  /* 0x00008b00ff047624 */ /* 0x000fe200078e00ff */
[-C--:B-1----:R-:W-:Y:S05]  /*6850*/  HMMA.16816.F32.BF16 R20, R12, R16.reuse, R20 ;  /* 0x000000100c14723c */ /* 0x082fea0000041814 */
[----:B------:R-:W-:Y:S03]  /*6860*/  IMAD R90, R4, c[0x0][0x1c0], RZ ;  /* 0x00007000045a7a24 */ /* 0x000fe600078e02ff */
[C---:B------:R-:W-:Y:S04]  /*6870*/  HMMA.16816.F32.BF16 R24, R72.reuse, R16, R24 ;  /* 0x000000104818723c */ /* 0x040fe80000041818 */
[----:B------:R-:W-:Y:S04]  /*6880*/  IMAD.U32 R4, R90, -0x40, RZ ;  /* 0xffffffc05a047824 */ /* 0x000fe800078e00ff */
        /* <DEDUP_REMOVED lines=71> */
.L_x_639:
        /* <DEDUP_REMOVED lines=417> */
.L_x_640:
[----:B------:R-:W-:Y:S02]  /*8710*/  UISETP.GT.AND UP0, UPT, UR9, UR17, UPT ;  /* 0x000000110900728c */ /* 0x000fe4000bf04270 */
[----:B------:R-:W-:Y:S04]  /*8720*/  UIADD3 UR9, UR9, -0x1, URZ ;  /* 0xffffffff09097890 */ /* 0x000fe8000fffe03f */
[----:B------:R-:W-:Y:S11]  /*8730*/  PLOP3.LUT P0, PT, PT, PT, UP0, 0x80, 0x0 ;  /* 0x000000000000781c */ /* 0x000ff60003f0f008 */
[----:B------:R-:W-:Y:S02]  /*8740*/  @!UPT UIADD3 URZ, URZ, URZ, URZ ;  /* 0x0000003f3f3ff290 */ /* 0x000fe4000fffe03f */
        /* <DEDUP_REMOVED lines=217> */
.L_x_642:
        /* <DEDUP_REMOVED lines=19> */
.L_x_643:
        /* <DEDUP_REMOVED lines=11> */
[----:B------:R-:W-:Y:S01]  /*96c0*/  IMAD.WIDE.U32 R4, R4, c[0x0][0x3a0], R6 ;  /* 0x0000e80004047a25 */ /* 0x000fe200078e0006 */
[----:B------:R-:W-:-:S02]  /*96d0*/  USHF.R.S32.HI UR12, URZ, 0x1f, UR41 ;  /* 0x0000001f3f0c7899 */ /* 0x000fc40008011429 */
[----:B------:R-:W-:Y:S02]  /*96e0*/  UIMAD UR6, UR38, UR7, UR6 ;  /* 0x00000007260672a4 */ /* 0x000fe4000f8e0206 */
[----:B------:R-:W-:-:S04]  /*96f0*/  IADD3 R4, P0, R4, UR14, RZ ;  /* 0x0000000e04047c10 */ /* 0x000fc8000ff1e0ff */
[----:B------:R-:W-:Y:S01]  /*9700*/  IMAD.U32 R8, RZ, RZ, UR6 ;  /* 0x00000006ff087e24 */ /* 0x000fe2000f8e00ff */
[----:B------:R-:W-:Y:S02]  /*9710*/  ULDC.64 UR6, c[0x0][0x3b8] ;  /* 0x0000ee0000067ab9 */ /* 0x000fe40000000a00 */
[----:B------:R-:W-:Y:S01]  /*9720*/  UIMAD UR6, UR12, UR6, URZ ;  /* 0x000000060c0672a4 */ /* 0x000fe2000f8e023f */
[----:B------:R3:W4:Y:S01]  /*9730*/  LDS.128 R36, [R248+0xd000] ;  /* 0x00d00000f8247984 */ /* 0x0007220000000c00 */
        /* <DEDUP_REMOVED lines=36> */
.L_x_645:
[----:B------:R-:W-:Y:S05]  /*9980*/  BSYNC B0 ;  /* 0x0000000000007941 */ /* 0x000fea0003800000 */
.L_x_644:
        /* <DEDUP_REMOVED lines=19> */
.L_x_647:
[----:B------:R-:W-:Y:S05]  /*9ac0*/  BSYNC B0 ;  /* 0x0000000000007941 */ /* 0x000fea0003800000 */
.L_x_646:
[----:B------:R-:W-:Y:S01]  /*9ad0*/  ULDC.64 UR6, c[0x0][0x3a8] ;  /* 0x0000ea0000067ab9 */ /* 0x000fe20000000a00 */
[----:B---3--:R-:W-:Y:S01]  /*9ae0*/  IMAD.U32 R4, RZ, RZ, UR38 ;  /* 0x00000026ff047e24 */ /* 0x008fe2000f8e00ff */
        /* <DEDUP_REMOVED lines=29> */
.L_x_649:
[----:B------:R-:W-:Y:S05]  /*9cc0*/  BSYNC B0 ;  /* 0x0000000000007941 */ /* 0x000fea0003800000 */
.L_x_648:
        /* <DEDUP_REMOVED lines=16> */
.L_x_620:
[----:B------:R-:W-:Y:S05]  /*9dd0*/  BSYNC B1 ;  /* 0x0000000000017941 */ /* 0x000fea0003800000 */
.L_x_606:
        /* <DEDUP_REMOVED lines=11> */
.L_x_650:
[----:B------:R-:W-:Y:S05]  /*9e90*/  EXIT ;  /* 0x000000000000794d */ /* 0x000fea0003800000 */
.L_x_652:
        /* <DEDUP_REMOVED lines=14> */
.L_x_1593:


//--------------------- .text._ZN5flash44flash_bwd_dq_dk_dv_loop_seqk_parallel_kernelI23Flash_bwd_kernel_traitsILi192ELi64ELi64ELi8ELi4ELi2ELi2ELb1ELb1EN7cutlass10bfloat16_tE19Flash_kernel_traitsILi192ELi64ELi64ELi8ES3_EELb0ELb0ELb1ELb0ELb0ELb0ELb1EEEvNS_16Flash_bwd_paramsE --------------------------
	.section	.text._ZN5flash44flash_bwd_dq_dk_dv_loop_seqk_parallel_kernelI23Flash_bwd_kernel_traitsILi192ELi64ELi64ELi8ELi4ELi2ELi2ELb1ELb1EN7cutlass10bfloat16_tE19Flash_kernel_traitsILi192ELi64ELi64ELi8ES3_EELb0ELb0ELb1ELb0ELb0ELb0ELb1EEEvNS_16Flash_bwd_paramsE,"ax",@progbits
	.sectioninfo	@"SHI_REGISTERS=255"
	.align	128
        .global         _ZN5flash44flash_bwd_dq_dk_dv_loop_seqk_parallel_kernelI23Flash_bwd_kernel_traitsILi192ELi64ELi64ELi8ELi4ELi2ELi2ELb1ELb1EN7cutlass10bfloat16_tE19Flash_kernel_traitsILi192ELi64ELi64ELi8ES3_EELb0ELb0ELb1ELb0ELb0ELb0ELb1EEEvNS_16Flash_bwd_paramsE
        .type           _ZN5flash44flash_bwd_dq_dk_dv_loop_seqk_parallel_kernelI23Flash_bwd_kernel_traitsILi192ELi64ELi64ELi8ELi4ELi2ELi2ELb1ELb1EN7cutlass10bfloat16_tE19Flash_kernel_traitsILi192ELi64ELi64ELi8ES3_EELb0ELb0ELb1ELb0ELb0ELb0ELb1EEEvNS_16Flash_bwd_paramsE,@function
        .size           _ZN5flash44flash_bwd_dq_dk_dv_loop_seqk_parallel_kernelI23Flash_bwd_kernel_traitsILi192ELi64ELi64ELi8ELi4ELi2ELi2ELb1ELb1EN7cutlass10bfloat16_tE19Flash_kernel_traitsILi192ELi64ELi64ELi8ES3_EELb0ELb0ELb1ELb0ELb0ELb0ELb1EEEvNS_16Flash_bwd_paramsE,(.L_x_1594 - _ZN5flash44flash_bwd_dq_dk_dv_loop_seqk_parallel_kernelI23Flash_bwd_kernel_traitsILi192ELi64ELi64ELi8ELi4ELi2ELi2ELb1ELb1EN7cutlass10bfloat16_tE19Flash_kernel_traitsILi192ELi64ELi64ELi8ES3_EELb0ELb0ELb1ELb0ELb0ELb0ELb1EEEvNS_16Flash_bwd_paramsE)
        .other          _ZN5flash44flash_bwd_dq_dk_dv_loop_seqk_parallel_kernelI23Flash_bwd_kernel_traitsILi192ELi64ELi64ELi8ELi4ELi2ELi2ELb1ELb1EN7cutlass10bfloat16_tE19Flash_kernel_traitsILi192ELi64ELi64ELi8ES3_EELb0ELb0ELb1ELb0ELb0ELb0ELb1EEEvNS_16Flash_bwd_paramsE,@"STO_CUDA_ENTRY STV_DEFAULT"
_ZN5flash44flash_bwd_dq_dk_dv_loop_seqk_parallel_kernelI23Flash_bwd_kernel_traitsILi192ELi64ELi64ELi8ELi4ELi2ELi2ELb1ELb1EN7cutlass10bfloat16_tE19Flash_kernel_traitsILi192ELi64ELi64ELi8ES3_EELb0ELb0ELb1ELb0ELb0ELb0ELb1EEEvNS_16Flash_bwd_paramsE:
.text._ZN5flash44flash_bwd_dq_dk_dv_loop_seqk_parallel_kernelI23Flash_bwd_kernel_traitsILi192ELi64ELi64ELi8ELi4ELi2ELi2ELb1ELb1EN7cutlass10bfloat16_tE19Flash_kernel_traitsILi192ELi64ELi64ELi8ES3_EELb0ELb0ELb1ELb0ELb0ELb0ELb1EEEvNS_16Flash_bwd_paramsE:
        /* <DEDUP_REMOVED lines=214> */
.L_x_699:
        /* <DEDUP_REMOVED lines=53> */
.L_x_653:
        /* <DEDUP_REMOVED lines=67> */
.L_x_655:
        /* <DEDUP_REMOVED lines=18> */
.L_x_656:
        /* <DEDUP_REMOVED lines=72> */
.L_x_657:
[----:B------:R-:W-:Y:S02]  /*1a80*/  UMOV UR11, UR53 ;  /* 0x00000035000b7c82 */ /* 0x000fe40008000000 */
.L_x_658:
        /* <DEDUP_REMOVED lines=111> */
.L_x_660:
        /* <DEDUP_REMOVED lines=18> */
.L_x_661:
        /* <DEDUP_REMOVED lines=34> */
.L_x_663:
[----:B-1----:R-:W-:Y:S05]  /*24c0*/  BSYNC B0 ;  /* 0x0000000000007941 */ /* 0x002fea0003800000 */
.L_x_662:
        /* <DEDUP_REMOVED lines=19> */
.L_x_665:
[----:B------:R-:W-:Y:S05]  /*2600*/  BSYNC B0 ;  /* 0x0000000000007941 */ /* 0x000fea0003800000 */
.L_x_664:
        /* <DEDUP_REMOVED lines=30> */
.L_x_667:
[----:B------:R-:W-:Y:S05]  /*27f0*/  BSYNC B0 ;  /* 0x0000000000007941 */ /* 0x000fea0003800000 */
.L_x_666:
        /* <DEDUP_REMOVED lines=18> */
.L_x_659:
        /* <DEDUP_REMOVED lines=55> */
.L_x_670:
[----:B------:R-:W-:Y:S05]  /*2c90*/  BSYNC B0 ;  /* 0x0000000000007941 */ /* 0x000fea0003800000 */
.L_x_669:
        /* <DEDUP_REMOVED lines=42> */
.L_x_672:
[----:B------:R-:W-:Y:S05]  /*2f40*/  BSYNC B0 ;  /* 0x0000000000007941 */ /* 0x000fea0003800000 */
.L_x_671:
        /* <DEDUP_REMOVED lines=29> */
.L_x_674:
[----:B------:R-:W-:Y:S05]  /*3120*/  BSYNC B0 ;  /* 0x0000000000007941 */ /* 0x000fea0003800000 */
.L_x_673:
        /* <DEDUP_REMOVED lines=40> */
.L_x_676:
[----:B------:R-:W-:Y:S05]  /*33b0*/  BSYNC B0 ;  /* 0x0000000000007941 */ /* 0x000fea0003800000 */
.L_x_675:
        /* <DEDUP_REMOVED lines=26> */
.L_x_678:
[----:B------:R-:W-:Y:S05]  /*3560*/  BSYNC B0 ;  /* 0x0000000000007941 */ /* 0x000fea0003800000 */
.L_x_677:
        /* <DEDUP_REMOVED lines=38> */
.L_x_680:
[----:B------:R-:W-:Y:S05]  /*37d0*/  BSYNC B0 ;  /* 0x0000000000007941 */ /* 0x000fea0003800000 */
.L_x_679:
        /* <DEDUP_REMOVED lines=67> */
.L_x_682:
[----:B------:R-:W-:Y:S05]  /*3c10*/  BSYNC B0 ;  /* 0x0000000000007941 */ /* 0x000fea0003800000 */
.L_x_681:
        /* <DEDUP_REMOVED lines=39> */
.L_x_684:
[----:B------:R-:W-:Y:S05]  /*3e90*/  BSYNC B0 ;  /* 0x0000000000007941 */ /* 0x000fea0003800000 */
.L_x_683:
        /* <DEDUP_REMOVED lines=90> */
.L_x_689:
[----:B------:R-:W3:Y:S01]  /*4440*/  LDL R84, [R1+0x8] ;  /* 0x0000080001547983 */ /* 0x000ee20000100800 */
[----:B------:R-:W-:Y:S02]  /*4450*/  USHF.L.U32 UR9, UR7, 0x6, URZ ;  /* 0x0000000607097899 */ /* 0x000fe4000800063f */
[----:B------:R-:W-:Y:S02]  /*4460*/  ULDC UR8, c[0x0][0x2e4] ;  /* 0x0000b90000087ab9 */ /* 0x000fe40000000800 */
[----:B------:R-:W4:Y:S01]  /*4470*/  LDL R83, [R1] ;  /* 0x0000000001537983 */ /* 0x000f220000100800 */
[----:B------:R-:W-:Y:S04]  /*4480*/  UISETP.GE.AND UP0, UPT, UR9, UR19, UPT ;  /* 0x000000130900728c */ /* 0x000fe8000bf06270 */
[----:B--2---:R-:W2:Y:S05]  /*4490*/  LDL R82, [R1+0xc] ;  /* 0x00000c0001527983 */ /* 0x004eaa0000100800 */
[----:B------:R-:W2:Y:S05]  /*44a0*/  LDL R81, [R1+0x4] ;  /* 0x0000040001517983 */ /* 0x000eaa0000100800 */
[----:B------:R-:W2:Y:S05]  /*44b0*/  LDL R80, [R1+0x18] ;  /* 0x0000180001507983 */ /* 0x000eaa0000100800 */
[----:B------:R-:W0:Y:S05]  /*44c0*/  LDGDEPBAR ;  /* 0x00000000000079af */ /* 0x000e2a0000000000 */
[----:B------:R-:W2:Y:S05]  /*44d0*/  LDL R79, [R1+0x14] ;  /* 0x00001400014f7983 */ /* 0x000eaa0000100800 */
[----:B------:R-:W2:Y:S05]  /*44e0*/  LDL R77, [R1+0x10] ;  /* 0x00001000014d7983 */ /* 0x000eaa0000100800 */
[----:B------:R-:W2:Y:S05]  /*44f0*/  LDL R76, [R1+0x74] ;  /* 0x00007400014c7983 */ /* 0x000eaa0000100800 */
[----:B------:R-:W2:Y:S01]  /*4500*/  LDL R78, [R1+0x70] ;  /* 0x00007000014e7983 */ /* 0x000ea20000100800 */
[----:B------:R-:W-:Y:S04]  /*4510*/  DEPBAR.LE SB0, 0x0 ;  /* 0x000080000000791a */ /* 0x000fe80000000000 */
[----:B------:R-:W-:Y:S06]  /*4520*/  BAR.SYNC.DEFER_BLOCKING 0x0 ;  /* 0x0000000000007b1d */ /* 0x000fec0000010000 */
[----:B---3--:R-:W-:Y:S05]  /*4530*/  LDSM.16.M88.4 R16, [R84] ;  /* 0x000000005410783b */ /* 0x008fea0000000200 */
[----:B-1--4-:R-:W3:Y:S05]  /*4540*/  LDSM.16.M88.4 R8, [R83+0xc000] ;  /* 0x00c000005308783b */ /* 0x012eea0000000200 */
[----:B------:R-:W4:Y:S05]  /*4550*/  LDSM.16.M88.4 R68, [R83+0xc800] ;  /* 0x00c800005344783b */ /* 0x000f2a0000000200 */
[----:B--2---:R-:W-:Y:S01]  /*4560*/  LDSM.16.M88.4 R72, [R82] ;  /* 0x000000005248783b */ /* 0x004fe20000000200 */
[----:B------:R-:W-:Y:S01]  /*4570*/  IADD3 R76, P0, R76, UR16, RZ ;  /* 0x000000104c4c7c10 */ /* 0x000fe2000ff1e0ff */
        /* <DEDUP_REMOVED lines=10> */
[----:B------:R-:W-:Y:S05]  /*4620*/  LDSM.16.M88.4 R68, [R80] ;  /* 0x000000005044783b */ /* 0x000fea0000000200 */
[----:B------:R-:W1:Y:S02]  /*4630*/  LDSM.16.M88.4 R72, [R252+0xc000] ;  /* 0x00c00000fc48783b */ /* 0x000e640000000200 */
        /* <DEDUP_REMOVED lines=12> */
[----:B------:R-:W-:Y:S05]  /*4700*/  LDSM.16.M88.4 R68, [R84+0x2000] ;  /* 0x002000005444783b */ /* 0x000fea0000000200 */
        /* <DEDUP_REMOVED lines=52> */
[----:B------:R1:W2:Y:S11]  /*4a50*/  LDSM.16.M88.4 R72, [R77+0x10800] ;  /* 0x010800004d48783b */ /* 0x0002b60000000200 */
[----:B------:R-:W-:Y:S04]  /*4a60*/  @!UPT UIADD3 URZ, URZ, URZ, URZ ;  /* 0x0000003f3f3ff290 */ /* 0x000fe8000fffe03f */
[----:B------:R-:W-:Y:S02]  /*4a70*/  FMUL.FTZ R4, R4, c[0x0][0x2ec] ;  /* 0x0000bb0004047a20 */ /* 0x000fe40000410000 */
[----:B------:R-:W-:Y:S02]  /*4a80*/  FMUL.FTZ R5, R5, c[0x0][0x2ec] ;  /* 0x0000bb0005057a20 */ /* 0x000fe40000410000 */
[----:B------:R-:W-:Y:S02]  /*4a90*/  FMUL.FTZ R6, R6, c[0x0][0x2ec] ;  /* 0x0000bb0006067a20 */ /* 0x000fe40000410000 */
[----:B------:R-:W-:Y:S01]  /*4aa0*/  FMUL.FTZ R7, R7, c[0x0][0x2ec] ;  /* 0x0000bb0007077a20 */ /* 0x000fe20000410000 */
[----:B-1----:R-:W-:Y:S01]  /*4ab0*/  IADD3.X R77, R78, UR15, RZ, P0, !PT ;  /* 0x0000000f4e4d7c10 */ /* 0x002fe200087fe4ff */
[----:B------:R-:W-:Y:S01]  /*4ac0*/  FMUL.FTZ R8, R8, c[0x0][0x2ec] ;  /* 0x0000bb0008087a20 */ /* 0x000fe20000410000 */
[----:B------:R-:W-:Y:S01]  /*4ad0*/  PLOP3.LUT P0, PT, PT, PT, UP0, 0x80, 0x0 ;  /* 0x000000000000781c */ /* 0x000fe20003f0f008 */
[----:B------:R-:W-:Y:S02]  /*4ae0*/  FMUL.FTZ R9, R9, c[0x0][0x2ec] ;  /* 0x0000bb0009097a20 */ /* 0x000fe40000410000 */
[----:B------:R1:W3:Y:S01]  /*4af0*/  MUFU.TANH R81, R8 ;  /* 0x0000000800517308 */ /* 0x0002e20000002400 */
[----:B------:R-:W-:Y:S02]  /*4b00*/  FMUL.FTZ R10, R10, c[0x0][0x2ec] ;  /* 0x0000bb000a0a7a20 */ /* 0x000fe40000410000 */
[----:B------:R-:W-:Y:S07]  /*4b10*/  FMUL.FTZ R11, R11, c[0x0][0x2ec] ;  /* 0x0000bb000b0b7a20 */ /* 0x000fee0000410000 */
[----:B------:R1:W4:Y:S01]  /*4b20*/  MUFU.TANH R80, R9 ;  /* 0x0000000900507308 */ /* 0x0003220000002400 */
[C---:B--2---:R-:W-:Y:S01]  /*4b30*/  HMMA.16816.F32.BF16 R12, R68.reuse, R72, R12 ;  /* 0x00000048440c723c */ /* 0x044fe2000004180c */
[----:B------:R2:W5:Y:S05]  /*4b40*/  LDG.E R73, [R76.64] ;  /* 0x000000044c497981 */ /* 0x00056a000c1e1900 */
[----:B------:R2:W5:Y:S03]  /*4b50*/  LDG.E R72, [R76.64+0x20] ;  /* 0x000020044c487981 */ /* 0x000566000c1e1900 */
[----:B------:R1:W1:Y:S01]  /*4b60*/  MUFU.TANH R79, R10 ;  /* 0x0000000a004f7308 */ /* 0x0002620000002400 */
[----:B------:R-:W-:Y:S09]  /*4b70*/  HMMA.16816.F32.BF16 R16, R68, R74, R16 ;  /* 0x0000004a4410723c */ /* 0x000ff20000041810 */
[----:B------:R1:W1:Y:S05]  /*4b80*/  MUFU.TANH R75, R6 ;  /* 0x00000006004b7308 */ /* 0x00026a0000002400 */
[----:B------:R-:W-:Y:S02]  /*4b90*/  FMUL.FTZ R12, R12, c[0x0][0x2ec] ;  /* 0x0000bb000c0c7a20 */ /* 0x000fe40000410000 */
[----:B------:R-:W-:Y:S03]  /*4ba0*/  FMUL.FTZ R13, R13, c[0x0][0x2ec] ;  /* 0x0000bb000d0d7a20 */ /* 0x000fe60000410000 */
[----:B------:R1:W1:Y:S01]  /*4bb0*/  MUFU.TANH R74, R7 ;  /* 0x00000007004a7308 */ /* 0x0002620000002400 */
[----:B------:R-:W-:Y:S02]  /*4bc0*/  FMUL.FTZ R14, R14, c[0x0][0x2ec] ;  /* 0x0000bb000e0e7a20 */ /* 0x000fe40000410000 */
[----:B------:R-:W-:Y:S02]  /*4bd0*/  FMUL.FTZ R15, R15, c[0x0][0x2ec] ;  /* 0x0000bb000f0f7a20 */ /* 0x000fe40000410000 */
[----:B------:R-:W-:Y:S02]  /*4be0*/  FMUL.FTZ R16, R16, c[0x0][0x2ec] ;  /* 0x0000bb0010107a20 */ /* 0x000fe40000410000 */
[----:B------:R-:W-:Y:S02]  /*4bf0*/  FMUL.FTZ R17, R17, c[0x0][0x2ec] ;  /* 0x0000bb0011117a20 */ /* 0x000fe40000410000 */
[----:B------:R-:W-:Y:S01]  /*4c00*/  FMUL.FTZ R18, R18, c[0x0][0x2ec] ;  /* 0x0000bb0012127a20 */ /* 0x000fe20000410000 */
[----:B--2---:R2:W1:Y:S01]  /*4c10*/  MUFU.TANH R77, R4 ;  /* 0x00000004004d7308 */ /* 0x0044620000002400 */
[----:B------:R-:W-:Y:S09]  /*4c20*/  FMUL.FTZ R19, R19, c[0x0][0x2ec] ;  /* 0x0000bb0013137a20 */ /* 0x000ff20000410000 */
[----:B------:R2:W1:Y:S10]  /*4c30*/  MUFU.TANH R76, R5 ;  /* 0x00000005004c7308 */ /* 0x0004740000002400 */
        /* <DEDUP_REMOVED lines=8> */
[----:B------:R2:W1:Y:S01]  /*4cc0*/  MUFU.TANH R86, R19 ;  /* 0x0000001300567308 */ /* 0x0004620000002400 */
[----:B------:R-:W-:-:S05]  /*4cd0*/  @!P0 BRA `(.L_x_685) ;  /* 0x0000019000008947 */ /* 0x000fca0003800000 */
[----:B-1234-:R-:W-:Y:S01]  /*4ce0*/  MOV R12, R86 ;  /* 0x00000056000c7202 */ /* 0x01efe20000000f00 */
[----:B------:R-:W-:Y:S01]  /*4cf0*/  UIADD3 UR11, UR10, UR18, -UR6 ;  /* 0x000000120a0b7290 */ /* 0x000fe2000fffe806 */
[----:B------:R-:W-:Y:S01]  /*4d00*/  MOV R16, R88 ;  /* 0x0000005800107202 */ /* 0x000fe20000000f00 */
[----:B------:R-:W-:Y:S01]  /*4d10*/  IMAD.U32 R4, RZ, RZ, UR20 ;  /* 0x00000014ff047e24 */ /* 0x000fe2000f8e00ff */
[----:B------:R-:W-:Y:S01]  /*4d20*/  MOV R10, R82 ;  /* 0x00000052000a7202 */ /* 0x000fe20000000f00 */
[----:B------:R-:W-:Y:S01]  /*4d30*/  IMAD.MOV.U32 R11, RZ, RZ, R87 ;  /* 0x000000ffff0b7224 */ /* 0x000fe200078e0057 */
[----:B------:R-:W-:Y:S01]  /*4d40*/  MOV R14, R84 ;  /* 0x00000054000e7202 */ /* 0x000fe20000000f00 */
[----:B------:R-:W-:Y:S01]  /*4d50*/  IMAD.MOV.U32 R15, RZ, RZ, R89 ;  /* 0x000000ffff0f7224 */ /* 0x000fe200078e0059 */
[----:B------:R-:W-:Y:S01]  /*4d60*/  ISETP.LT.AND P0, PT, R4, UR6, PT ;  /* 0x0000000604007c0c */ /* 0x000fe2000bf01270 */
[----:B------:R-:W-:Y:S01]  /*4d70*/  IMAD.MOV.U32 R9, RZ, RZ, R83 ;  /* 0x000000ffff097224 */ /* 0x000fe200078e0053 */
[----:B------:R-:W-:Y:S01]  /*4d80*/  MOV R8, R78 ;  /* 0x0000004e00087202 */ /* 0x000fe20000000f00 */
[----:B------:R-:W-:Y:S01]  /*4d90*/  IMAD.MOV.U32 R68, RZ, RZ, R85 ;  /* 0x000000ffff447224 */ /* 0x000fe200078e0055 */
[----:B------:R-:W-:Y:S01]  /*4da0*/  MOV R19, R80 ;  /* 0x0000005000137202 */ /* 0x000fe20000000f00 */
[----:B------:R-:W-:Y:S01]  /*4db0*/  IMAD.MOV.U32 R7, RZ, RZ, R79 ;  /* 0x000000ffff077224 */ /* 0x000fe200078e004f */
[----:B------:R-:W-:Y:S01]  /*4dc0*/  UIADD3 UR8, UR9, 0x40, URZ ;  /* 0x0000004009087890 */ /* 0x000fe2000fffe03f */
[----:B------:R-:W-:Y:S01]  /*4dd0*/  MOV R6, R74 ;  /* 0x0000004a00067202 */ /* 0x000fe20000000f00 */
[----:B------:R-:W-:Y:S01]  /*4de0*/  IMAD.MOV.U32 R18, RZ, RZ, R81 ;  /* 0x000000ffff127224 */ /* 0x000fe200078e0051 */
[----:B------:R-:W-:Y:S01]  /*4df0*/  MOV R17, R76 ;  /* 0x0000004c00117202 */ /* 0x000fe20000000f00 */
[----:B------:R-:W-:Y:S01]  /*4e00*/  UISETP.GE.AND UP0, UPT, UR8, UR11, UPT ;  /* 0x0000000b0800728c */ /* 0x000fe2000bf06270 */
[----:B------:R-:W-:Y:S02]  /*4e10*/  IMAD.MOV.U32 R13, RZ, RZ, R75 ;  /* 0x000000ffff0d7224 */ /* 0x000fe400078e004b */
[----:B------:R-:W-:Y:S01]  /*4e20*/  UMOV UR8, UR10 ;  /* 0x0000000a00087c82 */ /* 0x000fe20008000000 */
[----:B------:R-:W-:Y:S02]  /*4e30*/  IMAD.MOV.U32 R69, RZ, RZ, R77 ;  /* 0x000000ffff457224 */ /* 0x000fe400078e004d */
[----:B------:R-:W-:Y:S11]  /*4e40*/  PLOP3.LUT P1, PT, PT, PT, UP0, 0x80, 0x0 ;  /* 0x000000000000781c */ /* 0x000ff60003f2f008 */
[----:B------:R-:W-:Y:S02]  /*4e50*/  @!UPT UIADD3 URZ, URZ, URZ, URZ ;  /* 0x0000003f3f3ff290 */ /* 0x000fe4000fffe03f */
[----:B------:R-:W-:-:S05]  /*4e60*/  @!P1 BRA P0, `(.L_x_686) ;  /* 0x0000049000009947 */ /* 0x000fca0000000000 */
.L_x_685:
[----:B--234-:R-:W2:Y:S01]  /*4e70*/  LDL R4, [R1+0x80] ;  /* 0x0000800001047983 */ /* 0x01cea20000100800 */
[----:B------:R-:W-:Y:S02]  /*4e80*/  UIADD3 UR11, UR6, 0x1, -UR12 ;  /* 0x00000001060b7890 */ /* 0x000fe4000fffe80c */
[----:B------:R-:W-:Y:S01]  /*4e90*/  UIADD3 UR10, -UR8, UR6, -UR12 ;  /* 0x00000006080a7290 */ /* 0x000fe2000fffe90c */
[----:B------:R-:W3:Y:S01]  /*4ea0*/  LDL R70, [R1+0x84] ;  /* 0x0000840001467983 */ /* 0x000ee20000100800 */
[----:B--2---:R-:W-:Y:S01]  /*4eb0*/  IADD3 R5, R4, UR9, RZ ;  /* 0x0000000904057c10 */ /* 0x004fe2000fffe0ff */
[----:B------:R-:W-:Y:S01]  /*4ec0*/  UIADD3 UR9, UR11, UR43, URZ ;  /* 0x0000002b0b097290 */ /* 0x000fe2000fffe03f */
[----:B------:R-:W-:Y:S02]  /*4ed0*/  IMAD.U32 R4, RZ, RZ, UR22 ;  /* 0x00000016ff047e24 */ /* 0x000fe4000f8e00ff */
[C---:B-1----:R-:W-:Y:S02]  /*4ee0*/  IADD3 R7, R5.reuse, UR10, RZ ;  /* 0x0000000a05077c10 */ /* 0x042fe4000fffe0ff */
[C---:B------:R-:W-:Y:S01]  /*4ef0*/  IADD3 R6, R5.reuse, 0x8, RZ ;  /* 0x0000000805067810 */ /* 0x040fe20007ffe0ff */
[----:B---3--:R-:W-:Y:S01]  /*4f00*/  IMAD R4, R4, 0x40, R70 ;  /* 0x0000004004047824 */ /* 0x008fe200078e0246 */
[----:B------:R-:W-:Y:S02]  /*4f10*/  IADD3 R15, R5, UR9, RZ ;  /* 0x00000009050f7c10 */ /* 0x000fe4000fffe0ff */
[----:B------:R-:W-:Y:S02]  /*4f20*/  IMNMX R5, RZ, R7, !PT ;  /* 0x00000007ff057217 */ /* 0x000fe40007800200 */
[C---:B------:R-:W-:Y:S02]  /*4f30*/  IADD3 R14, R4.reuse, 0x1, RZ ;  /* 0x00000001040e7810 */ /* 0x040fe40007ffe0ff */
[----:B------:R-:W-:Y:S02]  /*4f40*/  IMNMX R7, R15, UR6, PT ;  /* 0x000000060f077c17 */ /* 0x000fe4000b800200 */
[CC--:B------:R-:W-:Y:S02]  /*4f50*/  ISETP.GE.AND P1, PT, R4.reuse, R5.reuse, PT ;  /* 0x000000050400720c */ /* 0x0c0fe40003f26270 */
[C---:B------:R-:W-:Y:S02]  /*4f60*/  IADD3 R13, R4.reuse, 0x8, RZ ;  /* 0x00000008040d7810 */ /* 0x040fe40007ffe0ff */
[C---:B------:R-:W-:Y:S02]  /*4f70*/  IADD3 R12, R4.reuse, 0x9, RZ ;  /* 0x00000009040c7810 */ /* 0x040fe40007ffe0ff */
[C---:B------:R-:W-:Y:S02]  /*4f80*/  IADD3 R11, R4.reuse, 0x10, RZ ;  /* 0x00000010040b7810 */ /* 0x040fe40007ffe0ff */
[C---:B------:R-:W-:Y:S02]  /*4f90*/  IADD3 R10, R4.reuse, 0x11, RZ ;  /* 0x00000011040a7810 */ /* 0x040fe40007ffe0ff */
[C---:B------:R-:W-:Y:S02]  /*4fa0*/  IADD3 R9, R4.reuse, 0x18, RZ ;  /* 0x0000001804097810 */ /* 0x040fe40007ffe0ff */
[----:B------:R-:W-:Y:S02]  /*4fb0*/  IADD3 R8, R4, 0x19, RZ ;  /* 0x0000001904087810 */ /* 0x000fe40007ffe0ff */
[----:B------:R-:W-:Y:S01]  /*4fc0*/  IADD3 R16, R6, UR10, RZ ;  /* 0x0000000a06107c10 */ /* 0x000fe2000fffe0ff */
[----:B------:R-:W-:Y:S01]  /*4fd0*/  UMOV UR10, UR8 ;  /* 0x00000008000a7c82 */ /* 0x000fe20008000000 */
[----:B------:R-:W-:Y:S02]  /*4fe0*/  ISETP.GE.AND P0, PT, R14, R5, PT ;  /* 0x000000050e00720c */ /* 0x000fe40003f06270 */
        /* <DEDUP_REMOVED lines=8> */
[----:B------:R-:W-:Y:S02]  /*5070*/  IADD3 R5, R6, UR9, RZ ;  /* 0x0000000906057c10 */ /* 0x000fe4000fffe0ff */
[----:B------:R-:W-:Y:S02]  /*5080*/  IMNMX R6, RZ, R16, !PT ;  /* 0x00000010ff067217 */ /* 0x000fe40007800200 */
[-C--:B------:R-:W-:Y:S02]  /*5090*/  ISETP.GE.OR P0, PT, R14, R7.reuse, !P0 ;  /* 0x000000070e00720c */ /* 0x080fe40004706670 */
[-C--:B------:R-:W-:Y:S02]  /*50a0*/  ISETP.GE.OR P6, PT, R13, R7.reuse, !P6 ;  /* 0x000000070d00720c */ /* 0x080fe400077c6670 */
[-C--:B------:R-:W-:Y:S02]  /*50b0*/  ISETP.GE.OR P5, PT, R12, R7.reuse, !P5 ;  /* 0x000000070c00720c */ /* 0x080fe40006fa6670 */
[----:B------:R-:W-:Y:S02]  /*50c0*/  IMNMX R5, R5, UR6, PT ;  /* 0x0000000605057c17 */ /* 0x000fe4000b800200 */
[----:B------:R-:W-:Y:S02]  /*50d0*/  FSEL R17, R76, -INF , !P0 ;  /* 0xff8000004c117808 */ /* 0x000fe40004000000 */
[-C--:B------:R-:W-:Y:S02]  /*50e0*/  ISETP.GE.AND P0, PT, R4, R6.reuse, PT ;  /* 0x000000060400720c */ /* 0x080fe40003f06270 */
[-C--:B------:R-:W-:Y:S02]  /*50f0*/  ISETP.GE.OR P4, PT, R11, R7.reuse, !P4 ;  /* 0x000000070b00720c */ /* 0x080fe40006786670 */
[-C--:B------:R-:W-:Y:S02]  /*5100*/  ISETP.GE.OR P3, PT, R10, R7.reuse, !P3 ;  /* 0x000000070a00720c */ /* 0x080fe40005f66670 */
[-C--:B------:R-:W-:Y:S02]  /*5110*/  ISETP.GE.OR P2, PT, R9, R7.reuse, !P2 ;  /* 0x000000070900720c */ /* 0x080fe40005746670 */
[----:B------:R-:W-:Y:S02]  /*5120*/  ISETP.GE.OR P1, PT, R8, R7, !P1 ;  /* 0x000000070800720c */ /* 0x000fe40004f26670 */
[----:B------:R-:W-:Y:S02]  /*5130*/  FSEL R18, R81, -INF , !P6 ;  /* 0xff80000051127808 */ /* 0x000fe40007000000 */
[-C--:B------:R-:W-:Y:S02]  /*5140*/  ISETP.GE.AND P6, PT, R14, R6.reuse, PT ;  /* 0x000000060e00720c */ /* 0x080fe40003fc6270 */
[----:B------:R-:W-:Y:S02]  /*5150*/  FSEL R19, R80, -INF , !P5 ;  /* 0xff80000050137808 */ /* 0x000fe40006800000 */
[-C--:B------:R-:W-:Y:S02]  /*5160*/  ISETP.GE.AND P5, PT, R13, R6.reuse, PT ;  /* 0x000000060d00720c */ /* 0x080fe40003fa6270 */
[-C--:B------:R-:W-:Y:S02]  /*5170*/  ISETP.GE.OR P0, PT, R4, R5.reuse, !P0 ;  /* 0x000000050400720c */ /* 0x080fe40004706670 */
[----:B------:R-:W-:Y:S02]  /*5180*/  FSEL R68, R85, -INF , !P4 ;  /* 0xff80000055447808 */ /* 0x000fe40006000000 */
[-C--:B------:R-:W-:Y:S02]  /*5190*/  ISETP.GE.AND P4, PT, R12, R6.reuse, PT ;  /* 0x000000060c00720c */ /* 0x080fe40003f86270 */
[-C--:B------:R-:W-:Y:S02]  /*51a0*/  ISETP.GE.OR P6, PT, R14, R5.reuse, !P6 ;  /* 0x000000050e00720c */ /* 0x080fe400077c6670 */
        /* <DEDUP_REMOVED lines=21> */
.L_x_686:
[----:B------:R-:W2:Y:S01]  /*5300*/  LDL R4, [R1+0x60] ;  /* 0x0000600001047983 */ /* 0x000ea20000100800 */
[----:B------:R-:W-:Y:S03]  /*5310*/  UISETP.GT.AND UP0, UPT, UR7, UR17, UPT ;  /* 0x000000110700728c */ /* 0x000fe6000bf04270 */
[----:B------:R-:W3:Y:S04]  /*5320*/  LDL R70, [R1+0x64] ;  /* 0x0000640001467983 */ /* 0x000ee80000100800 */
[----:B------:R1:W-:Y:S04]  /*5330*/  STL [R1+0x9c], R105 ;  /* 0x00009c6901007387 */ /* 0x0003e80000100800 */
[----:B------:R4:W-:Y:S04]  /*5340*/  STL [R1+0x98], R104 ;  /* 0x0000986801007387 */ /* 0x0009e80000100800 */
[----:B------:R4:W-:Y:S04]  /*5350*/  STL [R1+0x94], R103 ;  /* 0x0000946701007387 */ /* 0x0009e80000100800 */
[----:B------:R-:W-:Y:S04]  /*5360*/  STL [R1+0x90], R102 ;  /* 0x0000906601007387 */ /* 0x000fe80000100800 */
[----:B------:R4:W-:Y:S04]  /*5370*/  STL [R1+0x8c], R101 ;  /* 0x00008c6501007387 */ /* 0x0009e80000100800 */
[----:B------:R4:W-:Y:S04]  /*5380*/  STL [R1+0x88], R100 ;  /* 0x0000886401007387 */ /* 0x0009e80000100800 */
[----:B------:R-:W3:Y:S04]  /*5390*/  LDL R251, [R1+0x54] ;  /* 0x0000540001fb7983 */ /* 0x000ee80000100800 */
[----:B------:R-:W3:Y:S04]  /*53a0*/  LDL R250, [R1+0x58] ;  /* 0x0000580001fa7983 */ /* 0x000ee80000100800 */
[----:B-1----:R-:W3:Y:S04]  /*53b0*/  LDL R105, [R1+0x8] ;  /* 0x0000080001697983 */ /* 0x002ee80000100800 */
[----:B----4-:R-:W4:Y:S04]  /*53c0*/  LDL R104, [R1+0xc] ;  /* 0x00000c0001687983 */ /* 0x010f280000100800 */
[----:B------:R-:W4:Y:S04]  /*53d0*/  LDL R103, [R1+0x18] ;  /* 0x0000180001677983 */ /* 0x000f280000100800 */
[----:B------:R-:W4:Y:S04]  /*53e0*/  LDL R101, [R1+0x50] ;  /* 0x0000500001657983 */ /* 0x000f280000100800 */
[----:B------:R-:W4:Y:S04]  /*53f0*/  LDL R100, [R1+0x5c] ;  /* 0x00005c0001647983 */ /* 0x000f280000100800 */
[----:B------:R-:W4:Y:S01]  /*5400*/  LDL R102, [R1+0x14] ;  /* 0x0000140001667983 */ /* 0x000f220000100800 */
[C---:B--2---:R-:W-:Y:S01]  /*5410*/  FMUL.FTZ R5, R4.reuse, 1.4426950216293334961 ;  /* 0x3fb8aa3b04057820 */ /* 0x044fe20000410000 */
[----:B------:R-:W-:Y:S04]  /*5420*/  FSETP.NEU.FTZ.AND P0, PT, R4, -INF , PT ;  /* 0xff8000000400780b */ /* 0x000fe80003f1d000 */
[----:B------:R-:W-:Y:S02]  /*5430*/  FSEL R5, R5, RZ, P0 ;  /* 0x000000ff05057208 */ /* 0x000fe40000000000 */
[C---:B---3--:R-:W-:Y:S03]  /*5440*/  FSETP.NEU.FTZ.AND P0, PT, R70.reuse, -INF , PT ;  /* 0xff8000004600780b */ /* 0x048fe60003f1d000 */
[--C-:B------:R-:W-:Y:S02]  /*5450*/  FFMA.FTZ R4, R69, c[0x0][0x23c], -R5.reuse ;  /* 0x00008f0045047a23 */ /* 0x100fe40000010805 */
[----:B------:R-:W-:Y:S02]  /*5460*/  FMUL.FTZ R69, R70, 1.4426950216293334961 ;  /* 0x3fb8aa3b46457820 */ /* 0x000fe40000410000 */
[----:B------:R1:W-:Y:S02]  /*5470*/  MUFU.EX2 R97, R4 ;  /* 0x0000000400617308 */ /* 0x0003e40000000800 */
[--C-:B-1----:R-:W-:Y:S08]  /*5480*/  FFMA.FTZ R4, R17, c[0x0][0x23c], -R5.reuse ;  /* 0x00008f0011047a23 */ /* 0x102ff00000010805 */
[----:B------:R1:W-:Y:S02]  /*5490*/  MUFU.EX2 R96, R4 ;  /* 0x0000000400607308 */ /* 0x0003e40000000800 */
[----:B-1----:R-:W-:Y:S02]  /*54a0*/  FSEL R4, R69, RZ, P0 ;  /* 0x000000ff45047208 */ /* 0x002fe40000000000 */
[----:B------:R-:W-:Y:S03]  /*54b0*/  PLOP3.LUT P0, PT, PT, PT, UP0, 0x80, 0x0 ;  /* 0x000000000000781c */ /* 0x000fe60003f0f008 */
[--C-:B------:R-:W-:Y:S02]  /*54c0*/  FFMA.FTZ R6, R6, c[0x0][0x23c], -R4.reuse ;  /* 0x00008f0006067a23 */ /* 0x100fe40000010804 */
[--C-:B------:R-:W-:Y:S02]  /*54d0*/  FFMA.FTZ R13, R13, c[0x0][0x23c], -R4.reuse ;  /* 0x00008f000d0d7a23 */ /* 0x100fe40000010804 */
[----:B------:R1:W-:Y:S10]  /*54e0*/  MUFU.EX2 R91, R6 ;  /* 0x00000006005b7308 */ /* 0x0003f40000000800 */
[----:B------:R-:W-:Y:S01]  /*54f0*/  MUFU.EX2 R92, R13 ;  /* 0x0000000d005c7308 */ /* 0x000fe20000000800 */
[--C-:B-1----:R-:W-:Y:S09]  /*5500*/  FFMA.FTZ R6, R18, c[0x0][0x23c], -R5.reuse ;  /* 0x00008f0012067a23 */ /* 0x102ff20000010805 */
[----:B------:R1:W-:Y:S02]  /*5510*/  MUFU.EX2 R93, R6 ;  /* 0x00000006005d7308 */ /* 0x0003e40000000800 */
[--C-:B-1----:R-:W-:Y:S08]  /*5520*/  FFMA.FTZ R6, R19, c[0x0][0x23c], -R5.reuse ;  /* 0x00008f0013067a23 */ /* 0x102ff00000010805 */
[----:B------:R1:W-:Y:S02]  /*5530*/  MUFU.EX2 R95, R6 ;  /* 0x00000006005f7308 */ /* 0x0003e40000000800 */
[--C-:B-1----:R-:W-:Y:S08]  /*5540*/  FFMA.FTZ R6, R7, c[0x0][0x23c], -R4.reuse ;  /* 0x00008f0007067a23 */ /* 0x102ff00000010804 */
[----:B------:R1:W-:Y:S02]  /*5550*/  MUFU.EX2 R94, R6 ;  /* 0x00000006005e7308 */ /* 0x0003e40000000800 */
[--C-:B-1----:R-:W-:Y:S08]  /*5560*/  FFMA.FTZ R6, R8, c[0x0][0x23c], -R4.reuse ;  /* 0x00008f0008067a23 */ /* 0x102ff00000010804 */
[----:B------:R1:W2:Y:S02]  /*5570*/  MUFU.EX2 R90, R6 ;  /* 0x00000006005a7308 */ /* 0x0002a40000000800 */
[--C-:B-1----:R-:W-:Y:S01]  /*5580*/  FFMA.FTZ R6, R68, c[0x0][0x23c], -R5.reuse ;  /* 0x00008f0044067a23 */ /* 0x102fe20000010805 */
[----:B--2---:R-:W-:Y:S07]  /*5590*/  F2FP.BF16.PACK_AB R8, R90, R94 ;  /* 0x0000005e5a08723e */ /* 0x004fee00000010ff */
        /* <DEDUP_REMOVED lines=8> */
[--C-:B-1----:R-:W-:Y:S02]  /*5620*/  FFMA.FTZ R6, R15, c[0x0][0x23c], -R5.reuse ;  /* 0x00008f000f067a23 */ /* 0x102fe40000010805 */
[----:B------:R-:W-:Y:S06]  /*5630*/  FFMA.FTZ R5, R16, c[0x0][0x23c], -R5 ;  /* 0x00008f0010057a23 */ /* 0x000fec0000010805 */
[----:B------:R1:W-:Y:S10]  /*5640*/  MUFU.EX2 R249, R6 ;  /* 0x0000000600f97308 */ /* 0x0003f40000000800 */
[----:B------:R3:W2:Y:S01]  /*5650*/  MUFU.EX2 R248, R5 ;  /* 0x0000000500f87308 */ /* 0x0006a20000000800 */
[----:B-1----:R-:W-:Y:S05]  /*5660*/  F2FP.BF16.PACK_AB R6, R96, R97 ;  /* 0x000000616006723e */ /* 0x002fea00000010ff */
[----:B----4-:R2:W-:Y:S01]  /*5670*/  STS [R101+0x14000], R6 ;  /* 0x0140000665007388 */ /* 0x0105e20000000800 */
[--C-:B---3--:R-:W-:Y:S02]  /*5680*/  FFMA.FTZ R5, R11, c[0x0][0x23c], -R4.reuse ;  /* 0x00008f000b057a23 */ /* 0x108fe40000010804 */
[----:B------:R-:W-:Y:S02]  /*5690*/  FFMA.FTZ R4, R12, c[0x0][0x23c], -R4 ;  /* 0x00008f000c047a23 */ /* 0x000fe40000010804 */
[----:B------:R1:W-:Y:S10]  /*56a0*/  MUFU.EX2 R247, R5 ;  /* 0x0000000500f77308 */ /* 0x0003f40000000800 */
[----:B------:R3:W4:Y:S01]  /*56b0*/  MUFU.EX2 R246, R4 ;  /* 0x0000000400f67308 */ /* 0x0007220000000800 */
[----:B--2---:R-:W-:Y:S02]  /*56c0*/  F2FP.BF16.PACK_AB R6, R98, R99 ;  /* 0x000000636206723e */ /* 0x004fe400000010ff */
[----:B-1----:R-:W-:Y:S05]  /*56d0*/  F2FP.BF16.PACK_AB R5, R91, R92 ;  /* 0x0000005c5b05723e */ /* 0x002fea00000010ff */
[----:B------:R1:W-:Y:S01]  /*56e0*/  STS [R101+0x14400], R5 ;  /* 0x0144000565007388 */ /* 0x0003e20000000800 */
[----:B---3--:R-:W-:Y:S05]  /*56f0*/  F2FP.BF16.PACK_AB R4, R95, R93 ;  /* 0x0000005d5f04723e */ /* 0x008fea00000010ff */
[----:B------:R4:W-:Y:S04]  /*5700*/  STS [R100+0x14000], R4 ;  /* 0x0140000464007388 */ /* 0x0009e80000000800 */
[----:B------:R-:W-:Y:S04]  /*5710*/  STS [R100+0x14400], R8 ;  /* 0x0144000864007388 */ /* 0x000fe80000000800 */
[----:B------:R-:W-:Y:S04]  /*5720*/  STS [R251+0x14000], R7 ;  /* 0x01400007fb007388 */ /* 0x000fe80000000800 */
[----:B------:R-:W-:Y:S01]  /*5730*/  STS [R251+0x14400], R6 ;  /* 0x01440006fb007388 */ /* 0x000fe20000000800 */
[----:B-1----:R-:W-:Y:S05]  /*5740*/  F2FP.BF16.PACK_AB R5, R248, R249 ;  /* 0x000000f9f805723e */ /* 0x002fea00000010ff */
[----:B------:R-:W-:Y:S01]  /*5750*/  STS [R250+0x14000], R5 ;  /* 0x01400005fa007388 */ /* 0x000fe20000000800 */
[----:B----4-:R-:W-:Y:S05]  /*5760*/  F2FP.BF16.PACK_AB R4, R246, R247 ;  /* 0x000000f7f604723e */ /* 0x010fea00000010ff */
        /* <DEDUP_REMOVED lines=41> */
[----:B------:R1:W2:Y:S08]  /*5a00*/  LDSM.16.M88.4 R68, [R105+0xa000] ;  /* 0x00a000006944783b */ /* 0x0002b00000000200 */
[----:B-1----:R1:W5:Y:S01]  /*5a10*/  LDL.LU R105, [R1+0x9c] ;  /* 0x00009c0001697983 */ /* 0x0023620000300800 */
[C---:B--2---:R-:W-:Y:S08]  /*5a20*/  HMMA.16816.F32.BF16 R4, R68.reuse, R212, R4 ;  /* 0x000000d44404723c */ /* 0x044ff00000041804 */
[C---:B------:R-:W-:Y:S08]  /*5a30*/  HMMA.16816.F32.BF16 R8, R68.reuse, R214, R8 ;  /* 0x000000d64408723c */ /* 0x040ff00000041808 */
[C---:B------:R-:W-:Y:S08]  /*5a40*/  HMMA.16816.F32.BF16 R12, R68.reuse, R216, R12 ;  /* 0x000000d8440c723c */ /* 0x040ff0000004180c */
[----:B------:R-:W-:Y:S01]  /*5a50*/  HMMA.16816.F32.BF16 R16, R68, R218, R16 ;  /* 0x000000da4410723c */ /* 0x000fe20000041810 */
[----:B------:R2:W3:Y:S08]  /*5a60*/  LDSM.16.M88.4 R68, [R104+0xa000] ;  /* 0x00a000006844783b */ /* 0x0004f00000000200 */
[----:B--2---:R1:W5:Y:S01]  /*5a70*/  LDL.LU R104, [R1+0x98] ;  /* 0x0000980001687983 */ /* 0x0043620000300800 */
[C---:B---3--:R-:W-:Y:S08]  /*5a80*/  HMMA.16816.F32.BF16 R4, R68.reuse, R220, R4 ;  /* 0x000000dc4404723c */ /* 0x048ff00000041804 */
        /* <DEDUP_REMOVED lines=14> */
[----:B------:R-:W-:Y:S04]  /*5b70*/  HMMA.16816.F32.BF16 R16, R68, R242, R16 ;  /* 0x000000f24410723c */ /* 0x000fe80000041810 */
[----:B-----5:R-:W-:Y:S02]  /*5b80*/  FADD.FTZ R5, -R73, R5 ;  /* 0x0000000549057221 */ /* 0x020fe40000010100 */
[C---:B------:R-:W-:Y:S02]  /*5b90*/  FADD.FTZ R6, -R72.reuse, R6 ;  /* 0x0000000648067221 */ /* 0x040fe40000010100 */
[----:B------:R-:W-:Y:S04]  /*5ba0*/  FADD.FTZ R7, -R72, R7 ;  /* 0x0000000748077221 */ /* 0x000fe80000010100 */
[----:B------:R-:W-:Y:S02]  /*5bb0*/  FMUL.FTZ R68, R96, R5 ;  /* 0x0000000560447220 */ /* 0x000fe40000410000 */
[----:B------:R-:W-:Y:S02]  /*5bc0*/  FFMA.FTZ R5, -R75, R75, 1 ;  /* 0x3f8000004b057423 */ /* 0x000fe4000001014b */
[----:B------:R-:W-:Y:S02]  /*5bd0*/  FADD.FTZ R4, -R73, R4 ;  /* 0x0000000449047221 */ /* 0x000fe40000010100 */
[----:B------:R-:W-:Y:S02]  /*5be0*/  FMUL.FTZ R71, R92, R6 ;  /* 0x000000065c477220 */ /* 0x000fe40000410000 */
[----:B------:R-:W-:Y:S02]  /*5bf0*/  FFMA.FTZ R6, -R76, R76, 1 ;  /* 0x3f8000004c067423 */ /* 0x000fe4000001014c */
[----:B------:R-:W-:Y:S02]  /*5c00*/  FMUL.FTZ R70, R91, R7 ;  /* 0x000000075b467220 */ /* 0x000fe40000410000 */
[----:B------:R-:W-:Y:S02]  /*5c10*/  FFMA.FTZ R7, -R77, R77, 1 ;  /* 0x3f8000004d077423 */ /* 0x000fe4000001014d */
[----:B------:R-:W-:Y:S02]  /*5c20*/  FMUL.FTZ R69, R97, R4 ;  /* 0x0000000461457220 */ /* 0x000fe40000410000 */
[----:B------:R-:W-:Y:S02]  /*5c30*/  FFMA.FTZ R4, -R74, R74, 1 ;  /* 0x3f8000004a047423 */ /* 0x000fe4000001014a */
[----:B------:R-:W-:Y:S02]  /*5c40*/  FMUL.FTZ R5, R5, c[0x0][0x2ec] ;  /* 0x0000bb0005057a20 */ /* 0x000fe40000410000 */
[C---:B------:R-:W-:Y:S02]  /*5c50*/  FADD.FTZ R8, -R73.reuse, R8 ;  /* 0x0000000849087221 */ /* 0x040fe40000010100 */
[----:B------:R-:W-:Y:S02]  /*5c60*/  FADD.FTZ R9, -R73, R9 ;  /* 0x0000000949097221 */ /* 0x000fe40000010100 */
[----:B------:R-:W-:Y:S02]  /*5c70*/  FMUL.FTZ R7, R7, c[0x0][0x2ec] ;  /* 0x0000bb0007077a20 */ /* 0x000fe40000410000 */
[----:B------:R-:W-:Y:S02]  /*5c80*/  FMUL.FTZ R6, R6, c[0x0][0x2ec] ;  /* 0x0000bb0006067a20 */ /* 0x000fe40000410000 */
[----:B------:R-:W-:Y:S02]  /*5c90*/  FMUL.FTZ R71, R71, R5 ;  /* 0x0000000547477220 */ /* 0x000fe40000410000 */
[----:B------:R-:W-:Y:S02]  /*5ca0*/  FFMA.FTZ R5, -R79, R79, 1 ;  /* 0x3f8000004f057423 */ /* 0x000fe4000001014f */
[----:B------:R-:W-:Y:S02]  /*5cb0*/  FADD.FTZ R10, -R72, R10 ;  /* 0x0000000a480a7221 */ /* 0x000fe40000010100 */
[----:B------:R-:W-:Y:S02]  /*5cc0*/  FMUL.FTZ R4, R4, c[0x0][0x2ec] ;  /* 0x0000bb0004047a20 */ /* 0x000fe40000410000 */
[----:B------:R-:W-:Y:S02]  /*5cd0*/  FMUL.FTZ R93, R93, R8 ;  /* 0x000000085d5d7220 */ /* 0x000fe40000410000 */
[----:B------:R-:W-:Y:S02]  /*5ce0*/  FMUL.FTZ R92, R95, R9 ;  /* 0x000000095f5c7220 */ /* 0x000fe40000410000 */
[----:B------:R-:W-:Y:S02]  /*5cf0*/  FMUL.FTZ R9, R69, R7 ;  /* 0x0000000745097220 */ /* 0x000fe40000410000 */
[----:B------:R-:W-:Y:S02]  /*5d00*/  FMUL.FTZ R8, R68, R6 ;  /* 0x0000000644087220 */ /* 0x000fe40000410000 */
[----:B------:R-:W-:Y:S02]  /*5d10*/  FMUL.FTZ R91, R94, R10 ;  /* 0x0000000a5e5b7220 */ /* 0x000fe40000410000 */
[----:B------:R-:W-:Y:S02]  /*5d20*/  FMUL.FTZ R70, R70, R4 ;  /* 0x0000000446467220 */ /* 0x000fe40000410000 */
[----:B------:R-:W-:Y:S02]  /*5d30*/  FFMA.FTZ R4, -R78, R78, 1 ;  /* 0x3f8000004e047423 */ /* 0x000fe4000001014e */
[----:B------:R-:W-:Y:S02]  /*5d40*/  FADD.FTZ R11, -R72, R11 ;  /* 0x0000000b480b7221 */ /* 0x000fe40000010100 */
[----:B------:R-:W-:Y:S02]  /*5d50*/  FMUL.FTZ R5, R5, c[0x0][0x2ec] ;  /* 0x0000bb0005057a20 */ /* 0x000fe40000410000 */
[----:B------:R-:W-:Y:S02]  /*5d60*/  FMUL.FTZ R90, R90, R11 ;  /* 0x0000000b5a5a7220 */ /* 0x000fe40000410000 */
[----:B------:R-:W-:Y:S01]  /*5d70*/  FMUL.FTZ R69, R91, R5 ;  /* 0x000000055b457220 */ /* 0x000fe20000410000 */
[----:B------:R-:W-:Y:S01]  /*5d80*/  F2FP.BF16.PACK_AB R5, R8, R9 ;  /* 0x000000090805723e */ /* 0x000fe200000010ff */
[----:B------:R-:W-:Y:S02]  /*5d90*/  FMUL.FTZ R4, R4, c[0x0][0x2ec] ;  /* 0x0000bb0004047a20 */ /* 0x000fe40000410000 */
[----:B------:R-:W-:Y:S02]  /*5da0*/  FFMA.FTZ R7, -R81, R81, 1 ;  /* 0x3f80000051077423 */ /* 0x000fe40000010151 */
[----:B------:R-:W-:Y:S01]  /*5db0*/  FMUL.FTZ R68, R90, R4 ;  /* 0x000000045a447220 */ /* 0x000fe20000410000 */
[----:B------:R-:W-:Y:S01]  /*5dc0*/  F2FP.BF16.PACK_AB R4, R70, R71 ;  /* 0x000000474604723e */ /* 0x000fe200000010ff */
[----:B------:R-:W-:Y:S01]  /*5dd0*/  STS [R101+0x12000], R5 ;  /* 0x0120000565007388 */ /* 0x000fe20000000800 */
[----:B------:R-:W-:Y:S02]  /*5de0*/  FFMA.FTZ R6, -R80, R80, 1 ;  /* 0x3f80000050067423 */ /* 0x000fe40000010150 */
[----:B------:R-:W-:Y:S01]  /*5df0*/  FMUL.FTZ R7, R7, c[0x0][0x2ec] ;  /* 0x0000bb0007077a20 */ /* 0x000fe20000410000 */
[----:B------:R2:W-:Y:S01]  /*5e00*/  STS [R101+0x12400], R4 ;  /* 0x0124000465007388 */ /* 0x0005e20000000800 */
[----:B------:R-:W-:Y:S02]  /*5e10*/  FMUL.FTZ R6, R6, c[0x0][0x2ec] ;  /* 0x0000bb0006067a20 */ /* 0x000fe40000410000 */
[----:B------:R-:W-:Y:S02]  /*5e20*/  FMUL.FTZ R11, R93, R7 ;  /* 0x000000075d0b7220 */ /* 0x000fe40000410000 */
[----:B------:R-:W-:Y:S02]  /*5e30*/  FFMA.FTZ R8, -R84, R84, 1 ;  /* 0x3f80000054087423 */ /* 0x000fe40000010154 */
[----:B------:R-:W-:Y:S02]  /*5e40*/  FFMA.FTZ R7, -R83, R83, 1 ;  /* 0x3f80000053077423 */ /* 0x000fe40000010153 */
[C---:B------:R-:W-:Y:S02]  /*5e50*/  FADD.FTZ R12, -R73.reuse, R12 ;  /* 0x0000000c490c7221 */ /* 0x040fe40000010100 */
[----:B------:R-:W-:Y:S02]  /*5e60*/  FADD.FTZ R13, -R73, R13 ;  /* 0x0000000d490d7221 */ /* 0x000fe40000010100 */
[----:B------:R-:W-:Y:S02]  /*5e70*/  FADD.FTZ R14, -R72, R14 ;  /* 0x0000000e480e7221 */ /* 0x000fe40000010100 */
[----:B------:R-:W-:Y:S02]  /*5e80*/  FMUL.FTZ R10, R92, R6 ;  /* 0x000000065c0a7220 */ /* 0x000fe40000410000 */
[----:B------:R-:W-:Y:S02]  /*5e90*/  FFMA.FTZ R9, -R85, R85, 1 ;  /* 0x3f80000055097423 */ /* 0x000fe40000010155 */
[----:B------:R-:W-:Y:S02]  /*5ea0*/  FFMA.FTZ R6, -R82, R82, 1 ;  /* 0x3f80000052067423 */ /* 0x000fe40000010152 */
[C---:B------:R-:W-:Y:S02]  /*5eb0*/  FADD.FTZ R15, -R72.reuse, R15 ;  /* 0x0000000f480f7221 */ /* 0x040fe40000010100 */
[C---:B------:R-:W-:Y:S02]  /*5ec0*/  FADD.FTZ R16, -R73.reuse, R16 ;  /* 0x0000001049107221 */ /* 0x040fe40000010100 */
[----:B------:R-:W-:Y:S01]  /*5ed0*/  FADD.FTZ R17, -R73, R17 ;  /* 0x0000001149117221 */ /* 0x000fe20000010100 */
[----:B--2---:R1:W5:Y:S01]  /*5ee0*/  LDL.LU R101, [R1+0x8c] ;  /* 0x00008c0001657983 */ /* 0x0043620000300800 */
[----:B------:R-:W-:Y:S02]  /*5ef0*/  FMUL.FTZ R73, R245, R12 ;  /* 0x0000000cf5497220 */ /* 0x000fe40000410000 */
[C---:B------:R-:W-:Y:S02]  /*5f00*/  FADD.FTZ R18, -R72.reuse, R18 ;  /* 0x0000001248127221 */ /* 0x040fe40000010100 */
[----:B------:R-:W-:Y:S02]  /*5f10*/  FADD.FTZ R19, -R72, R19 ;  /* 0x0000001348137221 */ /* 0x000fe40000010100 */
[----:B------:R-:W-:Y:S02]  /*5f20*/  FMUL.FTZ R72, R99, R14 ;  /* 0x0000000e63487220 */ /* 0x000fe40000410000 */
[----:B------:R-:W-:Y:S02]  /*5f30*/  FMUL.FTZ R12, R244, R13 ;  /* 0x0000000df40c7220 */ /* 0x000fe40000410000 */
[----:B------:R-:W-:Y:S02]  /*5f40*/  FMUL.FTZ R8, R8, c[0x0][0x2ec] ;  /* 0x0000bb0008087a20 */ /* 0x000fe40000410000 */
[----:B------:R-:W-:Y:S02]  /*5f50*/  FMUL.FTZ R7, R7, c[0x0][0x2ec] ;  /* 0x0000bb0007077a20 */ /* 0x000fe40000410000 */
[----:B------:R-:W-:Y:S02]  /*5f60*/  FMUL.FTZ R14, R98, R15 ;  /* 0x0000000f620e7220 */ /* 0x000fe40000410000 */
[----:B------:R-:W-:Y:S02]  /*5f70*/  FMUL.FTZ R9, R9, c[0x0][0x2ec] ;  /* 0x0000bb0009097a20 */ /* 0x000fe40000410000 */
[----:B------:R-:W-:Y:S02]  /*5f80*/  FMUL.FTZ R6, R6, c[0x0][0x2ec] ;  /* 0x0000bb0006067a20 */ /* 0x000fe40000410000 */
[----:B------:R-:W-:Y:S01]  /*5f90*/  FMUL.FTZ R12, R12, R8 ;  /* 0x000000080c0c7220 */ /* 0x000fe20000410000 */
[----:B------:R-:W-:Y:S01]  /*5fa0*/  F2FP.BF16.PACK_AB R8, R10, R11 ;  /* 0x0000000b0a08723e */ /* 0x000fe200000010ff */
[----:B------:R-:W-:Y:S02]  /*5fb0*/  FMUL.FTZ R15, R72, R7 ;  /* 0x00000007480f7220 */ /* 0x000fe40000410000 */
[----:B------:R-:W-:Y:S02]  /*5fc0*/  FFMA.FTZ R7, -R89, R89, 1 ;  /* 0x3f80000059077423 */ /* 0x000fe40000010159 */
[----:B------:R-:W-:Y:S01]  /*5fd0*/  FMUL.FTZ R13, R73, R9 ;  /* 0x00000009490d7220 */ /* 0x000fe20000410000 */
[----:B------:R-:W-:Y:S01]  /*5fe0*/  F2FP.BF16.PACK_AB R9, R68, R69 ;  /* 0x000000454409723e */ /* 0x000fe200000010ff */
[----:B------:R-:W-:Y:S01]  /*5ff0*/  FMUL.FTZ R14, R14, R6 ;  /* 0x000000060e0e7220 */ /* 0x000fe20000410000 */
[----:B------:R-:W-:Y:S01]  /*6000*/  STS [R100+0x12000], R8 ;  /* 0x0120000864007388 */ /* 0x000fe20000000800 */
[----:B------:R-:W-:Y:S02]  /*6010*/  FFMA.FTZ R6, -R88, R88, 1 ;  /* 0x3f80000058067423 */ /* 0x000fe40000010158 */
[----:B------:R-:W-:Y:S01]  /*6020*/  FMUL.FTZ R16, R249, R16 ;  /* 0x00000010f9107220 */ /* 0x000fe20000410000 */
[----:B------:R-:W-:Y:S01]  /*6030*/  STS [R100+0x12400], R9 ;  /* 0x0124000964007388 */ /* 0x000fe20000000800 */
[----:B------:R-:W-:Y:S02]  /*6040*/  FFMA.FTZ R4, -R86, R86, 1 ;  /* 0x3f80000056047423 */ /* 0x000fe40000010156 */
[----:B------:R-:W-:Y:S02]  /*6050*/  FMUL.FTZ R7, R7, c[0x0][0x2ec] ;  /* 0x0000bb0007077a20 */ /* 0x000fe40000410000 */
[----:B------:R-:W-:Y:S02]  /*6060*/  FMUL.FTZ R17, R248, R17 ;  /* 0x00000011f8117220 */ /* 0x000fe40000410000 */
[----:B------:R-:W-:Y:S02]  /*6070*/  FFMA.FTZ R5, -R87, R87, 1 ;  /* 0x3f80000057057423 */ /* 0x000fe40000010157 */
[----:B------:R-:W-:Y:S02]  /*6080*/  FMUL.FTZ R6, R6, c[0x0][0x2ec] ;  /* 0x0000bb0006067a20 */ /* 0x000fe40000410000 */
[----:B------:R-:W-:Y:S02]  /*6090*/  FMUL.FTZ R10, R4, c[0x0][0x2ec] ;  /* 0x0000bb00040a7a20 */ /* 0x000fe40000410000 */
[----:B------:R-:W-:Y:S01]  /*60a0*/  FMUL.FTZ R4, R16, R7 ;  /* 0x0000000710047220 */ /* 0x000fe20000410000 */
[----:B------:R-:W-:Y:S01]  /*60b0*/  F2FP.BF16.PACK_AB R7, R12, R13 ;  /* 0x0000000d0c07723e */ /* 0x000fe200000010ff */
[----:B------:R-:W-:Y:S02]  /*60c0*/  FMUL.FTZ R18, R247, R18 ;  /* 0x00000012f7127220 */ /* 0x000fe40000410000 */
[----:B------:R-:W-:Y:S02]  /*60d0*/  FMUL.FTZ R19, R246, R19 ;  /* 0x00000013f6137220 */ /* 0x000fe40000410000 */
[----:B------:R-:W-:Y:S01]  /*60e0*/  FMUL.FTZ R11, R5, c[0x0][0x2ec] ;  /* 0x0000bb00050b7a20 */ /* 0x000fe20000410000 */
[----:B------:R-:W-:Y:S01]  /*60f0*/  STS [R251+0x12000], R7 ;  /* 0x01200007fb007388 */ /* 0x000fe20000000800 */
[----:B------:R-:W-:Y:S01]  /*6100*/  FMUL.FTZ R5, R17, R6 ;  /* 0x0000000611057220 */ /* 0x000fe20000410000 */
[----:B------:R-:W-:Y:S01]  /*6110*/  F2FP.BF16.PACK_AB R6, R14, R15 ;  /* 0x0000000f0e06723e */ /* 0x000fe200000010ff */
[----:B------:R-:W-:Y:S02]  /*6120*/  FMUL.FTZ R11, R18, R11 ;  /* 0x0000000b120b7220 */ /* 0x000fe40000410000 */
[----:B------:R-:W-:Y:S01]  /*6130*/  FMUL.FTZ R10, R19, R10 ;  /* 0x0000000a130a7220 */ /* 0x000fe20000410000 */
[----:B------:R-:W-:Y:S01]  /*6140*/  F2FP.BF16.PACK_AB R5, R5, R4 ;  /* 0x000000040505723e */ /* 0x000fe200000010ff */
[----:B------:R-:W-:Y:S03]  /*6150*/  STS [R251+0x12400], R6 ;  /* 0x01240006fb007388 */ /* 0x000fe60000000800 */
[----:B------:R-:W-:Y:S01]  /*6160*/  F2FP.BF16.PACK_AB R4, R10, R11 ;  /* 0x0000000b0a04723e */ /* 0x000fe200000010ff */
[----:B------:R-:W-:Y:S04]  /*6170*/  STS [R250+0x12000], R5 ;  /* 0x01200005fa007388 */ /* 0x000fe80000000800 */
        /* <DEDUP_REMOVED lines=19> */
[----:B------:R-:W-:Y:S01]  /*62b0*/  LDSM.16.MT88.4 R92, [R0+0x9800] ;  /* 0x00980000005c783b */ /* 0x000fe20000004200 */
[-C--:B------:R-:W-:Y:S07]  /*62c0*/  HMMA.16816.F32.BF16 R44, R12, R18.reuse, R44 ;  /* 0x000000120c2c723c */ /* 0x080fee000004182c */
[----:B------:R4:W5:Y:S04]  /*62d0*/  LDL.LU R100, [R1+0x88] ;  /* 0x0000880001647983 */ /* 0x0009680000300800 */
[----:B------:R-:W4:Y:S01]  /*62e0*/  LDL.LU.64 R96, [R1+0x30] ;  /* 0x0000300001607983 */ /* 0x000f220000300a00 */
[C---:B------:R-:W-:Y:S05]  /*62f0*/  HMMA.16816.F32.BF16 R48, R4.reuse, R18, R48 ;  /* 0x000000120430723c */ /* 0x040fea0000041830 */
[----:B------:R-:W-:Y:S03]  /*6300*/  LDSM.16.MT88.4 R16, [R2+0x15000] ;  /* 0x015000000210783b */ /* 0x000fe60000004200 */
        /* <DEDUP_REMOVED lines=24> */
[----:B------:R-:W-:Y:S07]  /*6490*/  BAR.SYNC.DEFER_BLOCKING 0x0 ;  /* 0x0000000000007b1d */ /* 0x000fee0000010000 */
[C---:B------:R-:W-:Y:S08]  /*64a0*/  HMMA.16816.F32.BF16 R24, R16.reuse, R12, R24 ;  /* 0x0000000c1018723c */ /* 0x040ff00000041818 */
        /* <DEDUP_REMOVED lines=9> */
[----:B------:R-:W-:Y:S07]  /*6540*/  HMMA.16816.F32.BF16 R64, R4, R78, R64 ;  /* 0x0000004e0440723c */ /* 0x000fee0000041840 */
[----:B------:R-:W-:Y:S01]  /*6550*/  MOV R4, c[0x0][0x22c] ;  /* 0x00008b0000047a02 */ /* 0x000fe20000000f00 */
[-C--:B------:R-:W-:Y:S05]  /*6560*/  HMMA.16816.F32.BF16 R20, R80, R84.reuse, R20 ;  /* 0x000000545014723c */ /* 0x080fea0000041814 */
[----:B------:R-:W-:Y:S03]  /*6570*/  IMAD R98, R4, c[0x0][0x1c0], RZ ;  /* 0x0000700004627a24 */ /* 0x000fe600078e02ff */
[C---:B------:R-:W-:Y:S04]  /*6580*/  HMMA.16816.F32.BF16 R24, R88.reuse, R84, R24 ;  /* 0x000000545818723c */ /* 0x040fe80000041818 */
[----:B------:R-:W-:Y:S04]  /*6590*/  LEA R4, -R98, RZ, 0x6 ;  /* 0x000000ff62047211 */ /* 0x000fe800078e31ff */
[-C--:B------:R-:W-:Y:S08]  /*65a0*/  HMMA.16816.F32.BF16 R28, R88, R86.reuse, R28 ;  /* 0x00000056581c723c */ /* 0x080ff0000004181c */
[C---:B------:R-:W-:Y:S08]  /*65b0*/  HMMA.16816.F32.BF16 R32, R80.reuse, R86, R32 ;  /* 0x000000565020723c */ /* 0x040ff00000041820 */
[-C--:B------:R-:W-:Y:S08]  /*65c0*/  HMMA.16816.F32.BF16 R36, R80, R92.reuse, R36 ;  /* 0x0000005c5024723c */ /* 0x080ff00000041824 */
[C---:B------:R-:W-:Y:S08]  /*65d0*/  HMMA.16816.F32.BF16 R40, R88.reuse, R92, R40 ;  /* 0x0000005c5828723c */ /* 0x040ff00000041828 */
[-C--:B------:R-:W-:Y:S08]  /*65e0*/  HMMA.16816.F32.BF16 R44, R88, R94.reuse, R44 ;  /* 0x0000005e582c723c */ /* 0x080ff0000004182c */
[C---:B------:R-:W-:Y:S08]  /*65f0*/  HMMA.16816.F32.BF16 R48, R80.reuse, R94, R48 ;  /* 0x0000005e5030723c */ /* 0x040ff00000041830 */
[-C--:B------:R-:W-:Y:S04]  /*6600*/  HMMA.16816.F32.BF16 R52, R80, R8.reuse, R52 ;  /* 0x000000085034723c */ /* 0x080fe80000041834 */
[C---:B----4-:R-:W-:Y:S04]  /*6610*/  LEA R5, P1, R4.reuse, R96, 0x2 ;  /* 0x0000006004057211 */ /* 0x050fe800078210ff */
[C---:B------:R-:W-:Y:S04]  /*6620*/  HMMA.16816.F32.BF16 R56, R88.reuse, R8, R56 ;  /* 0x000000085838723c */ /* 0x040fe80000041838 */
[----:B------:R-:W-:Y:S04]  /*6630*/  LEA.HI.X.SX32 R4, R4, R97, 0x2, P1 ;  /* 0x0000006104047211 */ /* 0x000fe800008f16ff */
[-C--:B------:R-:W-:Y:S04]  /*6640*/  HMMA.16816.F32.BF16 R60, R88, R10.reuse, R60 ;  /* 0x0000000a583c723c */ /* 0x080fe8000004183c */
[-C--:B------:R-:W-:Y:S04]  /*6650*/  LOP3.LUT R5, R5, R4.reuse, RZ, 0x3c, !PT ;  /* 0x0000000405057212 */ /* 0x080fe800078e3cff */
[----:B------:R-:W-:Y:S04]  /*6660*/  HMMA.16816.F32.BF16 R64, R80, R10, R64 ;  /* 0x0000000a5040723c */ /* 0x000fe80000041840 */
[C---:B------:R-:W-:Y:S04]  /*6670*/  LOP3.LUT R4, R5.reuse, R4, RZ, 0x3c, !PT ;  /* 0x0000000405047212 */ /* 0x040fe800078e3cff */
        /* <DEDUP_REMOVED lines=57> */
.L_x_687:
        /* <DEDUP_REMOVED lines=418> */
.L_x_688:
[----:B------:R-:W-:Y:S02]  /*8430*/  UISETP.GT.AND UP0, UPT, UR7, UR17, UPT ;  /* 0x000000110700728c */ /* 0x000fe4000bf04270 */
[----:B------:R-:W-:Y:S04]  /*8440*/  UIADD3 UR7, UR7, -0x1, URZ ;  /* 0xffffffff07077890 */ /* 0x000fe8000fffe03f */
[----:B------:R-:W-:Y:S11]  /*8450*/  PLOP3.LUT P0, PT, PT, PT, UP0, 0x80, 0x0 ;  /* 0x000000000000781c */ /* 0x000ff60003f0f008 */
[----:B------:R-:W-:Y:S02]  /*8460*/  @!UPT UIADD3 URZ, URZ, URZ, URZ ;  /* 0x0000003f3f3ff290 */ /* 0x000fe4000fffe03f */
        /* <DEDUP_REMOVED lines=169> */
.L_x_690:
        /* <DEDUP_REMOVED lines=19> */
.L_x_691:
        /* <DEDUP_REMOVED lines=54> */
.L_x_693:
[----:B------:R-:W-:Y:S05]  /*9390*/  BSYNC B0 ;  /* 0x0000000000007941 */ /* 0x000fea0003800000 */
.L_x_692:
        /* <DEDUP_REMOVED lines=19> */
.L_x_695:
[----:B------:R-:W-:Y:S05]  /*94d0*/  BSYNC B0 ;  /* 0x0000000000007941 */ /* 0x000fea0003800000 */
.L_x_694:
        /* <DEDUP_REMOVED lines=30> */
.L_x_697:
[----:B------:R-:W-:Y:S05]  /*96c0*/  BSYNC B0 ;  /* 0x0000000000007941 */ /* 0x000fea0003800000 */
.L_x_696:
        /* <DEDUP_REMOVED lines=16> */
.L_x_668:
[----:B------:R-:W-:Y:S05]  /*97d0*/  BSYNC B1 ;  /* 0x0000000000017941 */ /* 0x000fea0003800000 */
.L_x_654:
        /* <DEDUP_REMOVED lines=11> */
.L_x_698:
[----:B------:R-:W-:Y:S05]  /*9890*/  EXIT ;  /* 0x000000000000794d */ /* 0x000fea0003800000 */
.L_x_700:
        /* <DEDUP_REMOVED lines=14> */
.L_x_1594:


//--------------------- .text._ZN5flash44flash_bwd_dq_dk_dv_loop_seqk_parallel_kernelI23Flash_bwd_kernel_traitsILi192ELi64ELi64ELi8ELi4ELi2ELi2ELb1ELb1EN7cutlass10bfloat16_tE19Flash_kernel_traitsILi192ELi64ELi64ELi8ES3_EELb1ELb0ELb0ELb0ELb0ELb1ELb0EEEvNS_16Flash_bwd_paramsE --------------------------
	.section	.text._ZN5flash44flash_bwd_dq_dk_dv_loop_seqk_parallel_kernelI23Flash_bwd_kernel_traitsILi192ELi64ELi64ELi8ELi4ELi2ELi2ELb1ELb1EN7cutlass10bfloat16_tE19Flash_kernel_traitsILi192ELi64ELi64ELi8ES3_EELb1ELb0ELb0ELb0ELb0ELb1ELb0EEEvNS_16Flash_bwd_paramsE,"ax",@progbits
	.sectioninfo	@"SHI_REGISTERS=255"
	.align	128
        .global         _ZN5flash44flash_bwd_dq_dk_dv_loop_seqk_parallel_kernelI23Flash_bwd_kernel_traitsILi192ELi64ELi64ELi8ELi4ELi2ELi2ELb1ELb1EN7cutlass10bfloat16_tE19Flash_kernel_traitsILi192ELi64ELi64ELi8ES3_EELb1ELb0ELb0ELb0ELb0ELb1ELb0EEEvNS_16Flash_bwd_paramsE
        .type           _ZN5flash44flash_bwd_dq_dk_dv_loop_seqk_parallel_kernelI23Flash_bwd_kernel_traitsILi192ELi64ELi64ELi8ELi4ELi2ELi2ELb1ELb1EN7cutlass10bfloat16_tE19Flash_kernel_traitsILi192ELi64ELi64ELi8ES3_EELb1ELb0ELb0ELb0ELb0ELb1ELb0EEEvNS_16Flash_bwd_paramsE,@function
        .size           _ZN5flash44flash_bwd_dq_dk_dv_loop_seqk_parallel_kernelI23Flash_bwd_kernel_traitsILi192ELi64ELi64ELi8ELi4ELi2ELi2ELb1ELb1EN7cutlass10bfloat16_tE19Flash_kernel_traitsILi192ELi64ELi64ELi8ES3_EELb1ELb0ELb0ELb0ELb0ELb1ELb0EEEvNS_16Flash_bwd_paramsE,(.L_x_1595 - _ZN5flash44flash_bwd_dq_dk_dv_loop_seqk_parallel_kernelI23Flash_bwd_kernel_traitsILi192ELi64ELi64ELi8ELi4ELi2ELi2ELb1ELb1EN7cutlass10bfloat16_tE19Flash_kernel_traitsILi192ELi64ELi64ELi8ES3_EELb1ELb0ELb0ELb0ELb0ELb1ELb0EEEvNS_16Flash_bwd_paramsE)
        .other          _ZN5flash44flash_bwd_dq_dk_dv_loop_seqk_parallel_kernelI23Flash_bwd_kernel_traitsILi192ELi64ELi64ELi8ELi4ELi2ELi2ELb1ELb1EN7cutlass10bfloat16_tE19Flash_kernel_traitsILi192ELi64ELi64ELi8ES3_EELb1ELb0ELb0ELb0ELb0ELb1ELb0EEEvNS_16Flash_bwd_paramsE,@"STO_CUDA_ENTRY STV_DEFAULT"
_ZN5flash44flash_bwd_dq_dk_dv_loop_seqk_parallel_kernelI23Flash_bwd_kernel_traitsILi192ELi64ELi64ELi8ELi4ELi2ELi2ELb1ELb1EN7cutlass10bfloat16_tE19Flash_kernel_traitsILi192ELi64ELi64ELi8ES3_EELb1ELb0ELb0ELb0ELb0ELb1ELb0EEEvNS_16Flash_bwd_paramsE:
.text._ZN5flash44flash_bwd_dq_dk_dv_loop_seqk_parallel_kernelI23Flash_bwd_kernel_traitsILi192ELi64ELi64ELi8ELi4ELi2ELi2ELb1ELb1EN7cutlass10bfloat16_tE19Flash_kernel_traitsILi192ELi64ELi64ELi8ES3_EELb1ELb0ELb0ELb0ELb0ELb1ELb0EEEvNS_16Flash_bwd_paramsE:
        /* <DEDUP_REMOVED lines=14> */
[----:B------:R-:W-:Y:S02]  /*00e0*/  USHF.R.S32.HI UR8, URZ, 0x1f, UR15 ;  /* 0x0000001f3f087899 */ /* 0x000fe4000801140f */
[----:B------:R-:W-:Y:S02]  /*00f0*/  ULDC.U8 UR9, c[0x0][0x328] ;  /* 0x0000ca0000097ab9 */ /* 0x000fe40000000000 */
[----:B------:R-:W-:Y:S01]  /*0100*/  UISETP.NE.AND UP2, UPT, UR9, URZ, UPT ;  /* 0x0000003f0900728c */ /* 0x000fe2000bf45270 */
[----:B------:R-:W3:Y:S01]  /*0110*/  S2UR UR32, SR_CTAID.Y ;  /* 0x00000000002079c3 */ /* 0x000ee20000002600 */
[----:B------:R-:W-:-:S02]  /*0120*/  ULDC UR47, c[0x0][0x22c] ;  /* 0x00008b00002f7ab9 */ /* 0x000fc40000000800 */
[----:B------:R-:W-:Y:S02]  /*0130*/  ULDC UR36, c[0x0][0x1c0] ;  /* 0x0000700000247ab9 */ /* 0x000fe40000000800 */
[----:B------:R-:W-:Y:S02]  /*0140*/  UMOV UR7, 0x80 ;  /* 0x0000008000077882 */ /* 0x000fe40000000000 */
[----:B------:R-:W-:Y:S02]  /*0150*/  ULDC UR6, c[0x0][0x210] ;  /* 0x0000840000067ab9 */ /* 0x000fe40000000800 */
[----:B------:R-:W-:Y:S02]  /*0160*/  ULDC UR57, c[0x0][0x234] ;  /* 0x00008d0000397ab9 */ /* 0x000fe40000000800 */
[----:B------:R-:W-:Y:S02]  /*0170*/  ULDC UR12, c[0x0][0x1c0] ;  /* 0x00007000000c7ab9 */ /* 0x000fe40000000800 */
[----:B------:R-:W-:Y:S01]  /*0180*/  ULDC UR13, c[0x0][0x1c0] ;  /* 0x00007000000d7ab9 */ /* 0x000fe20000000800 */
[----:B-1----:R-:W-:Y:S01]  /*0190*/  SHF.R.S32.HI R5, RZ, 0x1f, R11 ;  /* 0x0000001fff057819 */ /* 0x002fe2000001140b */
[----:B--2---:R-:W-:-:S02]  /*01a0*/  USHF.R.S32.HI UR16, URZ, 0x1f, UR38 ;  /* 0x0000001f3f107899 */ /* 0x004fc40008011426 */
[----:B------:R-:W-:Y:S01]  /*01b0*/  UIMAD.WIDE UR36, UR47, UR36, URZ ;  /* 0x000000242f2472a5 */ /* 0x000fe2000f8e023f */
[CC--:B------:R-:W-:Y:S01]  /*01c0*/  LEA.HI R3, R5.reuse, R11.reuse, RZ, 0x5 ;  /* 0x0000000b05037211 */ /* 0x0c0fe200078f28ff */
[----:B------:R-:W-:Y:S01]  /*01d0*/  UIMAD UR48, UR38, UR47, URZ ;  /* 0x0000002f263072a4 */ /* 0x000fe2000f8e023f */
[-C--:B------:R-:W-:Y:S01]  /*01e0*/  LEA.HI R10, R5, R11.reuse, RZ, 0x3 ;  /* 0x0000000b050a7211 */ /* 0x080fe200078f18ff */
[----:B------:R-:W-:Y:S01]  /*01f0*/  UIMAD UR57, UR7, UR6, UR57 ;  /* 0x00000006073972a4 */ /* 0x000fe2000f8e0239 */
[--C-:B------:R-:W-:Y:S01]  /*0200*/  SHF.R.S32.HI R0, RZ, 0x5, R3.reuse ;  /* 0x00000005ff007819 */ /* 0x100fe20000011403 */
[----:B---3--:R-:W-:Y:S01]  /*0210*/  UIMAD.WIDE.U32 UR44, UR32, UR15, URZ ;  /* 0x0000000f202c72a5 */ /* 0x008fe2000f8e003f */
[----:B------:R-:W-:Y:S01]  /*0220*/  SHF.R.S32.HI R4, RZ, 0x1f, R3 ;  /* 0x0000001fff047819 */ /* 0x000fe20000011403 */
[----:B------:R-:W-:Y:S01]  /*0230*/  USHF.L.U32 UR15, UR32, 0x7, URZ ;  /* 0x00000007200f7899 */ /* 0x000fe2000800063f */
[C---:B------:R-:W-:Y:S01]  /*0240*/  LOP3.LUT R6, R3.reuse, 0xffffffe0, RZ, 0xc0, !PT ;  /* 0xffffffe003067812 */ /* 0x040fe200078ec0ff */
[----:B------:R-:W-:Y:S01]  /*0250*/  USHF.R.S32.HI UR9, URZ, 0x1f, UR32 ;  /* 0x0000001f3f097899 */ /* 0x000fe20008011420 */
[-C--:B------:R-:W-:Y:S01]  /*0260*/  LEA.HI R4, R4, R0.reuse, RZ, 0x2 ;  /* 0x0000000004047211 */ /* 0x080fe200078f10ff */
[----:B------:R-:W-:Y:S01]  /*0270*/  UIMAD UR47, UR47, UR12, URZ ;  /* 0x0000000c2f2f72a4 */ /* 0x000fe2000f8e023f */
[----:B------:R-:W-:Y:S01]  /*0280*/  LEA.HI R3, R3, R0, RZ, 0x1 ;  /* 0x0000000003037211 */ /* 0x000fe200078f08ff */
[----:B------:R-:W-:Y:S01]  /*0290*/  IMAD.IADD R9, R11, 0x1, -R6 ;  /* 0x000000010b097824 */ /* 0x000fe200078e0a06 */
[----:B------:R-:W-:Y:S01]  /*02a0*/  LOP3.LUT R4, R4, 0xfffffffc, RZ, 0xc0, !PT ;  /* 0xfffffffc04047812 */ /* 0x000fe200078ec0ff */
[----:B------:R-:W-:Y:S01]  /*02b0*/  UIMAD UR6, UR32, UR13, UR38 ;  /* 0x0000000d200672a4 */ /* 0x000fe2000f8e0226 */
[----:B------:R-:W-:Y:S01]  /*02c0*/  LOP3.LUT R3, R3, 0xfffffffe, RZ, 0xc0, !PT ;  /* 0xfffffffe03037812 */ /* 0x000fe200078ec0ff */
[----:B------:R-:W-:Y:S01]  /*02d0*/  ULDC UR14, c[0x0][0x1c0] ;  /* 0x00007000000e7ab9 */ /* 0x000fe20000000800 */
[CC--:B------:R-:W-:Y:S01]  /*02e0*/  LEA.HI R2, R5.reuse, R11.reuse, RZ, 0x4 ;  /* 0x0000000b05027211 */ /* 0x0c0fe200078f20ff */
[C---:B------:R-:W-:Y:S01]  /*02f0*/  IMAD.IADD R18, R0.reuse, 0x1, -R4 ;  /* 0x0000000100127824 */ /* 0x040fe200078e0a04 */
[CC--:B------:R-:W-:Y:S01]  /*0300*/  LEA.HI R14, R5.reuse, R11.reuse, RZ, 0x7 ;  /* 0x0000000b050e7211 */ /* 0x0c0fe200078f38ff */
[----:B------:R-:W-:Y:S01]  /*0310*/  IMAD.IADD R13, R0, 0x1, -R3 ;  /* 0x00000001000d7824 */ /* 0x000fe200078e0a03 */
[CC--:B------:R-:W-:Y:S01]  /*0320*/  LEA.HI R15, R5.reuse, R11.reuse, RZ, 0x6 ;  /* 0x0000000b050f7211 */ /* 0x0c0fe200078f30ff */
[----:B------:R-:W-:Y:S01]  /*0330*/  ULDC UR11, c[0x0][0x1c0] ;  /* 0x00007000000b7ab9 */ /* 0x000fe20000000800 */
[----:B------:R-:W-:Y:S01]  /*0340*/  LEA.HI R5, R5, R11, RZ, 0x2 ;  /* 0x0000000b05057211 */ /* 0x000fe200078f10ff */
[----:B------:R-:W-:Y:S01]  /*0350*/  STL [R1+0x7c], R18 ;  /* 0x00007c1201007387 */ /* 0x000fe20000100800 */
[----:B------:R-:W-:Y:S01]  /*0360*/  LOP3.LUT R7, R10, 0xfffffff8, RZ, 0xc0, !PT ;  /* 0xfffffff80a077812 */ /* 0x000fe200078ec0ff */
[----:B------:R-:W-:Y:S01]  /*0370*/  UIMAD UR54, UR8, UR32, URZ ;  /* 0x00000020083672a4 */ /* 0x000fe2000f8e023f */
[--C-:B------:R-:W-:Y:S01]  /*0380*/  SHF.R.S32.HI R3, RZ, 0x2, R5.reuse ;  /* 0x00000002ff037819 */ /* 0x100fe20000011405 */
[----:B------:R-:W-:Y:S01]  /*0390*/  UIMAD UR7, UR32, UR11, UR38 ;  /* 0x0000000b200772a4 */ /* 0x000fe2000f8e0226 */
[----:B------:R-:W-:Y:S01]  /*03a0*/  SHF.R.S32.HI R0, RZ, 0x1f, R5 ;  /* 0x0000001fff007819 */ /* 0x000fe20000011405 */
[C---:B------:R-:W-:Y:S01]  /*03b0*/  IMAD.IADD R6, R11.reuse, 0x1, -R7 ;  /* 0x000000010b067824 */ /* 0x040fe200078e0a07 */
[----:B------:R-:W-:Y:S01]  /*03c0*/  LOP3.LUT R8, R2, 0xfffffff0, RZ, 0xc0, !PT ;  /* 0xfffffff002087812 */ /* 0x000fe200078ec0ff */
[----:B------:R-:W-:Y:S01]  /*03d0*/  @!UP2 UIMAD UR8, UR32, UR14, UR38 ;  /* 0x0000000e2008a2a4 */ /* 0x000fe2000f8e0226 */
[----:B------:R-:W-:Y:S01]  /*03e0*/  LEA.HI R0, R0, R3, RZ, 0x3 ;  /* 0x0000000300007211 */ /* 0x000fe200078f18ff */
[----:B------:R-:W-:Y:S01]  /*03f0*/  IMAD.SHL.U32 R20, R6, 0x8, RZ ;  /* 0x0000000806147824 */ /* 0x000fe200078e00ff */
[----:B------:R-:W-:Y:S01]  /*0400*/  SHF.R.S32.HI R4, RZ, 0x4, R2 ;  /* 0x00000004ff047819 */ /* 0x000fe20000011402 */
[----:B------:R-:W-:Y:S01]  /*0410*/  IMAD.IADD R7, R11, 0x1, -R8 ;  /* 0x000000010b077824 */ /* 0x000fe200078e0a08 */
[----:B------:R-:W-:Y:S01]  /*0420*/  LOP3.LUT R0, R0, 0xfffffff8, RZ, 0xc0, !PT ;  /* 0xfffffff800007812 */ /* 0x000fe200078ec0ff */
[----:B------:R-:W-:Y:S01]  /*0430*/  USHF.L.U32 UR46, UR47, 0x6, URZ ;  /* 0x000000062f2e7899 */ /* 0x000fe2000800063f */
[----:B------:R-:W-:Y:S01]  /*0440*/  SHF.R.S32.HI R17, RZ, 0x3, R10 ;  /* 0x00000003ff117819 */ /* 0x000fe2000001140a */
[----:B------:R-:W-:Y:S01]  /*0450*/  STL [R1+0x80], R20 ;  /* 0x0000801401007387 */ /* 0x000fe20000100800 */
[----:B------:R-:W-:Y:S01]  /*0460*/  LEA.HI R2, R2, R4, RZ, 0x1 ;  /* 0x0000000402027211 */ /* 0x000fe200078f08ff */
[----:B------:R-:W-:Y:S01]  /*0470*/  IMAD.IADD R8, R3, 0x1, -R0 ;  /* 0x0000000103087824 */ /* 0x000fe200078e0a00 */
[----:B------:R-:W-:Y:S01]  /*0480*/  LOP3.LUT R12, R5, 0x7ffffffc, RZ, 0xc0, !PT ;  /* 0x7ffffffc050c7812 */ /* 0x000fe200078ec0ff */
[----:B------:R-:W-:Y:S01]  /*0490*/  IMAD.SHL.U32 R0, R17, 0x40, RZ ;  /* 0x0000004011007824 */ /* 0x000fe200078e00ff */
[----:B------:R-:W-:Y:S01]  /*04a0*/  LOP3.LUT R2, R2, 0xfffffffe, RZ, 0xc0, !PT ;  /* 0xfffffffe02027812 */ /* 0x000fe200078ec0ff */
[----:B------:R-:W-:Y:S01]  /*04b0*/  USHF.L.U32 UR41, UR6, 0x5, URZ ;  /* 0x0000000506297899 */ /* 0x000fe2000800063f */
[----:B------:R-:W-:Y:S01]  /*04c0*/  SHF.R.S32.HI R3, RZ, 0x1f, R9 ;  /* 0x0000001fff037819 */ /* 0x000fe20000011409 */
[----:B------:R-:W-:Y:S01]  /*04d0*/  IMAD.IADD R16, R11, 0x1, -R12 ;  /* 0x000000010b107824 */ /* 0x000fe200078e0a0c */
[----:B------:R-:W-:Y:S01]  /*04e0*/  LOP3.LUT R0, R0, 0x1c0, RZ, 0xc0, !PT ;  /* 0x000001c000007812 */ /* 0x000fe200078ec0ff */
[----:B------:R-:W-:Y:S01]  /*04f0*/  IMAD.IADD R11, R4, 0x1, -R2 ;  /* 0x00000001040b7824 */ /* 0x000fe200078e0a02 */
[----:B------:R-:W-:Y:S01]  /*0500*/  SHF.R.S32.HI R4, RZ, 0x1f, R7 ;  /* 0x0000001fff047819 */ /* 0x000fe20000011407 */
[----:B------:R-:W-:Y:S01]  /*0510*/  ULDC UR51, c[0x0][0x214] ;  /* 0x0000850000337ab9 */ /* 0x000fe20000000800 */
[----:B------:R-:W-:Y:S01]  /*0520*/  SHF.R.U32.HI R2, RZ, 0x3, R0 ;  /* 0x00000003ff027819 */ /* 0x000fe20000011600 */
[----:B------:R-:W-:Y:S01]  /*0530*/  ULDC UR58, c[0x0][0x1c8] ;  /* 0x00007200003a7ab9 */ /* 0x000fe20000000800 */
[----:B------:R-:W-:Y:S01]  /*0540*/  LOP3.LUT R0, R0, 0x38, R20, 0xf8, !PT ;  /* 0x0000003800007812 */ /* 0x000fe200078ef814 */
[----:B------:R-:W-:Y:S01]  /*0550*/  ULDC.U8 UR10, c[0x0][0x3d0] ;  /* 0x0000f400000a7ab9 */ /* 0x000fe20000000000 */
[----:B------:R-:W-:Y:S01]  /*0560*/  LEA.HI R12, R4, R7, RZ, 0x3 ;  /* 0x00000007040c7211 */ /* 0x000fe200078f18ff */
[----:B------:R-:W-:Y:S01]  /*0570*/  ULDC UR52, c[0x0][0x224] ;  /* 0x0000890000347ab9 */ /* 0x000fe20000000800 */
[----:B------:R-:W-:Y:S01]  /*0580*/  LEA.HI R17, R3, R9, RZ, 0x2 ;  /* 0x0000000903117211 */ /* 0x000fe200078f10ff */
[----:B------:R-:W-:Y:S01]  /*0590*/  @UP2 UIMAD UR56, UR32, UR51, URZ ;  /* 0x00000033203822a4 */ /* 0x000fe2000f8e023f */
[----:B------:R-:W-:Y:S01]  /*05a0*/  LOP3.LUT R9, R0, R2, RZ, 0x3c, !PT ;  /* 0x0000000200097212 */ /* 0x000fe200078e3cff */
[----:B------:R-:W-:Y:S01]  /*05b0*/  IMAD.SHL.U32 R0, R6, 0x40, RZ ;  /* 0x0000004006007824 */ /* 0x000fe200078e00ff */
[----:B------:R-:W-:Y:S01]  /*05c0*/  LOP3.LUT R2, R12, 0xfffffff8, RZ, 0xc0, !PT ;  /* 0xfffffff80c027812 */ /* 0x000fe200078ec0ff */
[----:B------:R-:W-:Y:S01]  /*05d0*/  ULDC.64 UR4, c[0x0][0x118] ;  /* 0x0000460000047ab9 */ /* 0x000fe20000000a00 */
[----:B------:R-:W-:Y:S01]  /*05e0*/  LOP3.LUT P4, RZ, R6, 0x2, RZ, 0xc0, !PT ;  /* 0x0000000206ff7812 */ /* 0x000fe2000788c0ff */
[----:B------:R-:W-:Y:S01]  /*05f0*/  ULOP3.LUT UR58, UR38, UR58, URZ, 0x3c, !UPT ;  /* 0x0000003a263a7292 */ /* 0x000fe2000f8e3c3f */
[----:B------:R-:W-:Y:S01]  /*0600*/  LOP3.LUT R0, R0, 0x1c0, RZ, 0xc0, !PT ;  /* 0x000001c000007812 */ /* 0x000fe200078ec0ff */
[----:B------:R-:W-:Y:S01]  /*0610*/  IMAD.IADD R7, R7, 0x1, -R2 ;  /* 0x0000000107077824 */ /* 0x000fe200078e0a02 */
[----:B------:R-:W-:Y:S01]  /*0620*/  LOP3.LUT P3, RZ, R6, 0x4, RZ, 0xc0, !PT ;  /* 0x0000000406ff7812 */ /* 0x000fe2000786c0ff */
[----:B------:R-:W-:Y:S01]  /*0630*/  IMAD.U32 R2, RZ, RZ, UR16 ;  /* 0x00000010ff027e24 */ /* 0x000fe2000f8e00ff */
[C---:B------:R-:W-:Y:S01]  /*0640*/  LOP3.LUT R5, R0.reuse, 0x8, R10, 0xf8, !PT ;  /* 0x0000000800057812 */ /* 0x040fe200078ef80a */
[----:B------:R-:W-:Y:S01]  /*0650*/  IMAD.SHL.U32 R2, R13, 0x10, RZ ;  /* 0x000000100d027824 */ /* 0x000fe200078e00ff */
[----:B------:R-:W-:Y:S01]  /*0660*/  SHF.R.U32.HI R4, RZ, 0x3, R0 ;  /* 0x00000003ff047819 */ /* 0x000fe20000011600 */
[----:B------:R-:W-:Y:S01]  /*0670*/  UISETP.NE.AND UP3, UPT, UR10, URZ, UPT ;  /* 0x0000003f0a00728c */ /* 0x000fe2000bf65270 */
[----:B------:R-:W-:Y:S01]  /*0680*/  SHF.R.S32.HI R14, RZ, 0x7, R14 ;  /* 0x00000007ff0e7819 */ /* 0x000fe2000001140e */
[----:B------:R-:W-:Y:S01]  /*0690*/  USHF.R.S32.HI UR61, URZ, 0x1f, UR38 ;  /* 0x0000001f3f3d7899 */ /* 0x000fe20008011426 */
[----:B------:R-:W-:Y:S01]  /*06a0*/  LOP3.LUT R6, R0, 0x10, R2, 0xf8, !PT ;  /* 0x0000001000067812 */ /* 0x000fe200078ef802 */
[----:B------:R-:W-:Y:S01]  /*06b0*/  IMAD.SHL.U32 R2, R11, 0x200, RZ ;  /* 0x000002000b027824 */ /* 0x000fe200078e00ff */
[----:B------:R-:W-:Y:S01]  /*06c0*/  LOP3.LUT R3, R8, 0x1, RZ, 0xc0, !PT ;  /* 0x0000000108037812 */ /* 0x000fe200078ec0ff */
[----:B------:R-:W-:Y:S01]  /*06d0*/  USHF.R.S32.HI UR60, URZ, 0x1f, UR32 ;  /* 0x0000001f3f3c7899 */ /* 0x000fe20008011420 */
[----:B------:R-:W-:Y:S01]  /*06e0*/  LOP3.LUT R0, R5, R4, RZ, 0x3c, !PT ;  /* 0x0000000405007212 */ /* 0x000fe200078e3cff */
[----:B------:R-:W-:Y:S01]  /*06f0*/  USHF.R.S32.HI UR59, URZ, 0x1f, UR38 ;  /* 0x0000001f3f3b7899 */ /* 0x000fe20008011426 */
[----:B------:R-:W-:Y:S01]  /*0700*/  LOP3.LUT R5, R6, 0x8, R10, 0xf8, !PT ;  /* 0x0000000806057812 */ /* 0x000fe200078ef80a */
[----:B------:R-:W-:Y:S01]  /*0710*/  IMAD.U32 R6, RZ, RZ, UR15 ;  /* 0x0000000fff067e24 */ /* 0x000fe2000f8e00ff */
[----:B------:R-:W-:Y:S01]  /*0720*/  ISETP.NE.U32.AND P0, PT, R3, 0x1, PT ;  /* 0x000000010300780c */ /* 0x000fe20003f05070 */
[----:B------:R-:W-:Y:S01]  /*0730*/  IMAD R3, R14, 0x800, R2 ;  /* 0x000008000e037824 */ /* 0x000fe200078e0202 */
[----:B------:R-:W-:Y:S01]  /*0740*/  LOP3.LUT R4, R2, R5, R4, 0xf6, !PT ;  /* 0x0000000502047212 */ /* 0x000fe200078ef604 */
[C---:B------:R-:W-:Y:S01]  /*0750*/  IMAD.SHL.U32 R5, R8.reuse, 0x40, RZ ;  /* 0x0000004008057824 */ /* 0x040fe200078e00ff */
[----:B------:R-:W-:Y:S01]  /*0760*/  SHF.R.S32.HI R2, RZ, 0x6, R15 ;  /* 0x00000006ff027819 */ /* 0x000fe2000001140f */
[----:B------:R-:W-:Y:S01]  /*0770*/  IMAD.IADD R0, R3, 0x1, R0 ;  /* 0x0000000103007824 */ /* 0x000fe200078e0200 */
[----:B------:R-:W-:Y:S01]  /*0780*/  R2P PR, R8, 0x6 ;  /* 0x0000000608007804 */ /* 0x000fe20000000000 */
[----:B------:R-:W-:Y:S01]  /*0790*/  IMAD.SHL.U32 R6, R11, 0x20, RZ ;  /* 0x000000200b067824 */ /* 0x000fe200078e00ff */
[C---:B------:R-:W-:Y:S01]  /*07a0*/  LOP3.LUT P6, RZ, R7.reuse, 0x2, RZ, 0xc0, !PT ;  /* 0x0000000207ff7812 */ /* 0x040fe200078cc0ff */
[C---:B------:R-:W-:Y:S01]  /*07b0*/  IMAD R10, R2.reuse, 0x200, R9 ;  /* 0x00000200020a7824 */ /* 0x040fe200078e0209 */
[----:B------:R-:W-:Y:S01]  /*07c0*/  LOP3.LUT P5, RZ, R7, 0x4, RZ, 0xc0, !PT ;  /* 0x0000000407ff7812 */ /* 0x000fe200078ac0ff */
[----:B------:R-:W-:Y:S01]  /*07d0*/  IMAD.SHL.U32 R3, R2, 0x8, RZ ;  /* 0x0000000802037824 */ /* 0x000fe200078e00ff */
[----:B------:R-:W-:Y:S01]  /*07e0*/  LOP3.LUT R2, R5, 0x1c0, RZ, 0xc0, !PT ;  /* 0x000001c005027812 */ /* 0x000fe200078ec0ff */
[----:B------:R-:W-:Y:S01]  /*07f0*/  IMAD.SHL.U32 R14, R14, 0x20, RZ ;  /* 0x000000200e0e7824 */ /* 0x000fe200078e00ff */
[----:B------:R-:W-:Y:S01]  /*0800*/  UIMAD.WIDE.U32 UR42, UR36, UR44, URZ ;  /* 0x0000002c242a72a5 */ /* 0x000fe2000f8e003f */
[----:B------:R-:W-:Y:S01]  /*0810*/  IMAD.SHL.U32 R7, R7, 0x40, RZ ;  /* 0x0000004007077824 */ /* 0x000fe200078e00ff */
[----:B------:R-:W-:Y:S01]  /*0820*/  LOP3.LUT R3, R3, 0x18, RZ, 0xc0, !PT ;  /* 0x0000001803037812 */ /* 0x000fe200078ec0ff */
[----:B------:R-:W-:Y:S01]  /*0830*/  IMAD.SHL.U32 R252, R0, 0x2, RZ ;  /* 0x0000000200fc7824 */ /* 0x000fe200078e00ff */
[----:B------:R-:W-:Y:S01]  /*0840*/  SHF.R.U32.HI R5, RZ, 0x3, R2 ;  /* 0x00000003ff057819 */ /* 0x000fe20000011602 */
[----:B------:R1:W-:Y:S01]  /*0850*/  STL [R1+0x88], R14 ;  /* 0x0000880e01007387 */ /* 0x0003e20000100800 */
[----:B------:R-:W-:Y:S01]  /*0860*/  LOP3.LUT R9, R3, 0x20, R6, 0xf8, !PT ;  /* 0x0000002003097812 */ /* 0x000fe200078ef806 */
[----:B------:R-:W-:Y:S01]  /*0870*/  IMAD.U32 R6, RZ, RZ, UR9 ;  /* 0x00000009ff067e24 */ /* 0x000fe2000f8e00ff */
[----:B------:R-:W-:Y:S01]  /*0880*/  LOP3.LUT R8, R5, R2, R3, 0x1e, !PT ;  /* 0x0000000205087212 */ /* 0x000fe200078e1e03 */
[----:B------:R-:W-:Y:S01]  /*0890*/  UIMAD UR53, UR37, UR44, URZ ;  /* 0x0000002c253572a4 */ /* 0x000fe2000f8e023f */
[----:B------:R-:W-:Y:S01]  /*08a0*/  LOP3.LUT R3, R2, 0x20, R14, 0xf8, !PT ;  /* 0x0000002002037812 */ /* 0x000fe200078ef80e */
[----:B------:R-:W-:Y:S01]  /*08b0*/  IMAD.SHL.U32 R2, R16, 0x2, RZ ;  /* 0x0000000210027824 */ /* 0x000fe200078e00ff */
[----:B------:R-:W-:-:S02]  /*08c0*/  USHF.R.S32.HI UR55, URZ, 0x1f, UR48 ;  /* 0x0000001f3f377899 */ /* 0x000fc40008011430 */
[----:B------:R-:W-:Y:S01]  /*08d0*/  LOP3.LUT R5, R3, R5, RZ, 0x3c, !PT ;  /* 0x0000000503057212 */ /* 0x000fe200078e3cff */
[--C-:B------:R-:W-:Y:S01]  /*08e0*/  IMAD R6, R18, 0x400, R2.reuse ;  /* 0x0000040012067824 */ /* 0x100fe200078e0202 */
[----:B------:R-:W-:Y:S01]  /*08f0*/  UIMAD UR52, UR7, UR52, URZ ;  /* 0x00000034073472a4 */ /* 0x000fe2000f8e023f */
[----:B------:R-:W-:Y:S01]  /*0900*/  IMAD R3, R13, 0x400, R2 ;  /* 0x000004000d037824 */ /* 0x000fe200078e0202 */
[----:B------:R-:W-:Y:S01]  /*0910*/  LOP3.LUT R2, R7, 0x1c0, RZ, 0xc0, !PT ;  /* 0x000001c007027812 */ /* 0x000fe200078ec0ff */
[----:B------:R-:W-:Y:S01]  /*0920*/  IMAD.IADD R15, R6, 0x1, R5 ;  /* 0x00000001060f7824 */ /* 0x000fe200078e0205 */
[----:B------:R-:W-:Y:S01]  /*0930*/  @!UP2 UIMAD UR51, UR8, UR51, URZ ;  /* 0x000000330833a2a4 */ /* 0x000fe2000f8e023f */
[----:B------:R-:W-:Y:S01]  /*0940*/  IMAD.SHL.U32 R5, R11, 0x8, RZ ;  /* 0x000000080b057824 */ /* 0x000fe200078e00ff */
[----:B------:R-:W-:Y:S01]  /*0950*/  USHF.R.S32.HI UR50, URZ, 0x1f, UR46 ;  /* 0x0000001f3f327899 */ /* 0x000fe2000801142e */
[----:B------:R-:W-:Y:S01]  /*0960*/  IMAD.SHL.U32 R7, R12, 0x40, RZ ;  /* 0x000000400c077824 */ /* 0x000fe200078e00ff */
[----:B------:R-:W-:Y:S01]  /*0970*/  USHF.R.S32.HI UR49, URZ, 0x1f, UR41 ;  /* 0x0000001f3f317899 */ /* 0x000fe20008011429 */
[----:B------:R-:W-:Y:S01]  /*0980*/  IMAD.MOV.U32 R11, RZ, RZ, 0x40 ;  /* 0x00000040ff0b7424 */ /* 0x000fe200078e00ff */
[----:B------:R-:W-:Y:S01]  /*0990*/  LOP3.LUT R5, R2, 0x8, R5, 0xf8, !PT ;  /* 0x0000000802057812 */ /* 0x000fe200078ef805 */
[----:B------:R-:W-:Y:S01]  /*09a0*/  IMAD.MOV.U32 R6, RZ, RZ, 0x20 ;  /* 0x00000020ff067424 */ /* 0x000fe200078e00ff */
[----:B------:R-:W-:Y:S01]  /*09b0*/  LOP3.LUT R7, R7, 0xfffffe00, RZ, 0xc0, !PT ;  /* 0xfffffe0007077812 */ /* 0x000fe200078ec0ff */
[----:B------:R-:W-:Y:S01]  /*09c0*/  IMAD.MOV.U32 R12, RZ, RZ, -0x10 ;  /* 0xfffffff0ff0c7424 */ /* 0x000fe200078e00ff */
[----:B------:R-:W-:Y:S01]  /*09d0*/  ULDC.U8 UR30, c[0x0][0x2d8] ;  /* 0x0000b600001e7ab9 */ /* 0x000fe20000000000 */
[----:B-1----:R-:W-:Y:S01]  /*09e0*/  IMAD.IADD R14, R3, 0x1, R8 ;  /* 0x00000001030e7824 */ /* 0x002fe200078e0208 */
[----:B------:R-:W-:Y:S01]  /*09f0*/  SHF.R.U32.HI R3, RZ, 0x3, R2 ;  /* 0x00000003ff037819 */ /* 0x000fe20000011602 */
[----:B------:R-:W-:-:S03]  /*0a00*/  IMAD R8, R18, 0x400, R7 ;  /* 0x0000040012087824 */ /* 0x000fc600078e0207 */
[----:B------:R-:W-:Y:S01]  /*0a10*/  LOP3.LUT R2, R3, R9, R2, 0x1e, !PT ;  /* 0x0000000903027212 */ /* 0x000fe200078e1e02 */
[----:B------:R-:W-:Y:S01]  /*0a20*/  IMAD R9, R13, 0x400, R7 ;  /* 0x000004000d097824 */ /* 0x000fe200078e0207 */
[----:B------:R-:W-:Y:S02]  /*0a30*/  LOP3.LUT R3, R5, R3, RZ, 0x3c, !PT ;  /* 0x0000000305037212 */ /* 0x000fe400078e3cff */
[----:B------:R-:W-:Y:S02]  /*0a40*/  SHF.R.S32.HI R5, RZ, 0x2, R17 ;  /* 0x00000002ff057819 */ /* 0x000fe40000011411 */
[----:B------:R-:W-:Y:S01]  /*0a50*/  LOP3.LUT R7, R2, R7, RZ, 0xfc, !PT ;  /* 0x0000000702077212 */ /* 0x000fe200078efcff */
[----:B------:R-:W-:Y:S01]  /*0a60*/  IMAD.IADD R8, R8, 0x1, R3 ;  /* 0x0000000108087824 */ /* 0x000fe200078e0203 */
[----:B------:R-:W-:Y:S01]  /*0a70*/  SEL R2, R11, 0xffffffc0, !P3 ;  /* 0xffffffc00b027807 */ /* 0x000fe20005800000 */
[----:B------:R-:W-:Y:S01]  /*0a80*/  IMAD.IADD R9, R3, 0x1, R9 ;  /* 0x0000000103097824 */ /* 0x000fe200078e0209 */
[----:B------:R-:W-:Y:S01]  /*0a90*/  SEL R3, R6, 0xffffffe0, !P4 ;  /* 0xffffffe006037807 */ /* 0x000fe20006000000 */
[----:B------:R-:W-:Y:S01]  /*0aa0*/  IMAD R13, R18, 0x10, R5 ;  /* 0x00000010120d7824 */ /* 0x000fe200078e0205 */
[----:B------:R-:W-:Y:S01]  /*0ab0*/  SEL R6, R6, 0xffffffe0, !P6 ;  /* 0xffffffe006067807 */ /* 0x000fe20007000000 */
[----:B------:R-:W-:Y:S01]  /*0ac0*/  IMAD.SHL.U32 R5, R10, 0x2, RZ ;  /* 0x000000020a057824 */ /* 0x000fe200078e00ff */
[----:B------:R-:W-:Y:S01]  /*0ad0*/  SEL R10, R12, 0x10, !P0 ;  /* 0x000000100c0a7807 */ /* 0x000fe20004000000 */
[----:B------:R-:W-:Y:S01]  /*0ae0*/  IMAD R16, R0, 0x2, R2 ;  /* 0x0000000200107824 */ /* 0x000fe200078e0202 */
[----:B------:R1:W-:Y:S01]  /*0af0*/  STL [R1+0x64], R13 ;  /* 0x0000640d01007387 */ /* 0x0003e20000100800 */
[----:B------:R-:W-:Y:S01]  /*0b00*/  LEA R12, R14, 0xc000, 0x1 ;  /* 0x0000c0000e0c7811 */ /* 0x000fe200078e08ff */
[----:B------:R-:W-:Y:S01]  /*0b10*/  IMAD.SHL.U32 R8, R8, 0x2, RZ ;  /* 0x0000000208087824 */ /* 0x000fe200078e00ff */
[----:B------:R-:W-:Y:S01]  /*0b20*/  LEA R9, R9, 0x12000, 0x1 ;  /* 0x0001200009097811 */ /* 0x000fe200078e08ff */
[----:B------:R2:W-:Y:S04]  /*0b30*/  STL [R1+0x38], R5 ;  /* 0x0000380501007387 */ /* 0x0005e80000100800 */
[----:B------:R-:W-:Y:S01]  /*0b40*/  STL [R1], R16 ;  /* 0x0000001001007387 */ /* 0x000fe20000100800 */
[----:B-1----:R-:W-:-:S02]  /*0b50*/  IMAD R13, R0, 0x2, R3 ;  /* 0x00000002000d7824 */ /* 0x002fc400078e0203 */
[----:B------:R-:W-:Y:S02]  /*0b60*/  IMAD.IADD R3, R3, 0x1, R16 ;  /* 0x0000000103037824 */ /* 0x000fe400078e0210 */
[----:B------:R-:W-:Y:S01]  /*0b70*/  IMAD.IADD R0, R2, 0x1, R13 ;  /* 0x0000000102007824 */ /* 0x000fe200078e020d */
[----:B------:R1:W-:Y:S01]  /*0b80*/  STL [R1+0x4], R13 ;  /* 0x0000040d01007387 */ /* 0x0003e20000100800 */
[----:B--2---:R-:W-:Y:S01]  /*0b90*/  SEL R5, R11, 0xffffffc0, !P5 ;  /* 0xffffffc00b057807 */ /* 0x004fe20006800000 */
[----:B------:R-:W-:Y:S02]  /*0ba0*/  IMAD R2, R4, 0x2, R2 ;  /* 0x0000000204027824 */ /* 0x000fe400078e0202 */
[----:B------:R2:W-:Y:S04]  /*0bb0*/  STL [R1+0x2c], R3 ;  /* 0x00002c0301007387 */ /* 0x0005e80000100800 */
[----:B------:R3:W-:Y:S01]  /*0bc0*/  STL [R1+0x10], R0 ;  /* 0x0000100001007387 */ /* 0x0007e20000100800 */
[----:B-1----:R-:W-:-:S02]  /*0bd0*/  IMAD.SHL.U32 R13, R15, 0x2, RZ ;  /* 0x000000020f0d7824 */ /* 0x002fc400078e00ff */
[----:B--2---:R-:W-:-:S03]  /*0be0*/  IMAD.SHL.U32 R3, R4, 0x2, RZ ;  /* 0x0000000204037824 */ /* 0x004fc600078e00ff */
[C---:B------:R-:W-:Y:S01]  /*0bf0*/  IADD3 R11, R13.reuse, 0x20, RZ ;  /* 0x000000200d0b7810 */ /* 0x040fe20007ffe0ff */
[----:B------:R-:W-:Y:S01]  /*0c00*/  STL [R1+0x3c], R13 ;  /* 0x00003c0d01007387 */ /* 0x000fe20000100800 */
[C---:B------:R-:W-:Y:S01]  /*0c10*/  IADD3 R4, R12.reuse, 0x40, RZ ;  /* 0x000000400c047810 */ /* 0x040fe20007ffe0ff */
[C---:B---3--:R-:W-:Y:S01]  /*0c20*/  IMAD.IADD R0, R13.reuse, 0x1, R10 ;  /* 0x000000010d007824 */ /* 0x048fe200078e020a */
[----:B------:R-:W-:Y:S01]  /*0c30*/  @P1 IADD3 R11, R13, -0x20, RZ ;  /* 0xffffffe00d0b1810 */ /* 0x000fe20007ffe0ff */
[----:B------:R-:W-:Y:S01]  /*0c40*/  STL [R1+0x70], R12 ;  /* 0x0000700c01007387 */ /* 0x000fe20000100800 */
[----:B------:R-:W-:-:S03]  /*0c50*/  @P2 IADD3 R4, R12, -0x40, RZ ;  /* 0xffffffc00c042810 */ /* 0x000fc60007ffe0ff */
        /* <DEDUP_REMOVED lines=20> */
.L_x_729:
        /* <DEDUP_REMOVED lines=53> */
.L_x_701:
        /* <DEDUP_REMOVED lines=58> */
.L_x_703:
        /* <DEDUP_REMOVED lines=18> */
.L_x_704:
        /* <DEDUP_REMOVED lines=71> */
.L_x_705:
[----:B------:R-:W-:Y:S02]  /*1a20*/  UMOV UR11, UR52 ;  /* 0x00000034000b7c82 */ /* 0x000fe40008000000 */
.L_x_706:
[----:B------:R-:W2:Y:S04]  /*1a30*/  LDL.64 R6, [R1+0x80] ;  /* 0x0000800001067983 */ /* 0x000ea80000100a00 */
[----:B------:R1:W3:Y:S01]  /*1a40*/  LDL.64 R18, [R1+0x80] ;  /* 0x0000800001127983 */ /* 0x0002e20000100a00 */
[----:B------:R-:W-:Y:S01]  /*1a50*/  UIADD3 UR8, UP5, UP4, UR8, UR46, UR48 ;  /* 0x0000002e08087290 */ /* 0x000fe2000fcbe030 */
[----:B------:R-:W-:Y:S01]  /*1a60*/  IMAD.U32 R11, RZ, RZ, UR38 ;  /* 0x00000026ff0b7e24 */ /* 0x000fe2000f8e00ff */
[----:B------:R-:W-:Y:S01]  /*1a70*/  USHF.R.S32.HI UR14, URZ, 0x1f, UR38 ;  /* 0x0000001f3f0e7899 */ /* 0x000fe20008011426 */
[----:B------:R-:W4:Y:S01]  /*1a80*/  S2R R31, SR_TID.X ;  /* 0x00000000001f7919 */ /* 0x000f220000002100 */
[----:B------:R-:W-:Y:S01]  /*1a90*/  UIADD3 UR17, UP1, UP0, UR17, UR8, UR20 ;  /* 0x0000000811117290 */ /* 0x000fe2000f83e014 */
[----:B------:R-:W-:Y:S01]  /*1aa0*/  BSSY B1, `(.L_x_702) ;  /* 0x00006ec000017945 */ /* 0x000fe20003800000 */
[----:B------:R-:W-:Y:S01]  /*1ab0*/  UIADD3.X UR7, UR10, UR50, UR55, UP5, UP4 ;  /* 0x000000320a077290 */ /* 0x000fe2000afe8437 */
[----:B------:R-:W5:Y:S01]  /*1ac0*/  S2R R36, SR_TID.X ;  /* 0x0000000000247919 */ /* 0x000f620000002100 */
[----:B------:R-:W-:-:S02]  /*1ad0*/  ULDC.64 UR8, c[0x0][0x1a8] ;  /* 0x00006a0000087ab9 */ /* 0x000fc40000000a00 */
[----:B------:R-:W-:Y:S01]  /*1ae0*/  UIADD3.X UR13, UR12, UR7, UR13, UP1, UP0 ;  /* 0x000000070c0d7290 */ /* 0x000fe20008fe040d */
[----:B------:R-:W1:Y:S01]  /*1af0*/  S2R R24, SR_TID.X ;  /* 0x0000000000187919 */ /* 0x000e620000002100 */
[----:B------:R-:W-:Y:S02]  /*1b00*/  UIMAD UR7, UR14, UR8, URZ ;  /* 0x000000080e0772a4 */ /* 0x000fe4000f8e023f */
[----:B------:R-:W-:Y:S02]  /*1b10*/  UISETP.GE.AND UP0, UPT, UR23, 0x1, UPT ;  /* 0x000000011700788c */ /* 0x000fe4000bf06270 */
[----:B------:R-:W-:Y:S02]  /*1b20*/  UIMAD UR12, UR38, UR9, UR7 ;  /* 0x00000009260c72a4 */ /* 0x000fe4000f8e0207 */
[----:B------:R-:W-:Y:S02]  /*1b30*/  UMOV UR20, 0x4 ;  /* 0x0000000400147882 */ /* 0x000fe40000000000 */
[----:B------:R-:W-:-:S02]  /*1b40*/  ULDC.64 UR8, c[0x0][0x378] ;  /* 0x0000de0000087ab9 */ /* 0x000fc40000000a00 */
[----:B------:R-:W-:-:S04]  /*1b50*/  UIMAD UR7, UR14, UR8, URZ ;  /* 0x000000080e0772a4 */ /* 0x000fc8000f8e023f */
[----:B------:R-:W-:Y:S01]  /*1b60*/  UIMAD UR10, UR38, UR9, UR7 ;  /* 0x00000009260a72a4 */ /* 0x000fe2000f8e0207 */
[----:B----4-:R-:W-:Y:S02]  /*1b70*/  SHF.R.S32.HI R31, RZ, 0x1f, R31 ;  /* 0x0000001fff1f7819 */ /* 0x010fe4000001141f */
[----:B------:R-:W-:Y:S02]  /*1b80*/  ULDC.64 UR8, c[0x0][0x370] ;  /* 0x0000dc0000087ab9 */ /* 0x000fe40000000a00 */
[----:B-----5:R-:W-:Y:S01]  /*1b90*/  LEA.HI R31, R31, R36, RZ, 0x3 ;  /* 0x000000241f1f7211 */ /* 0x020fe200078f18ff */
[----:B------:R-:W-:Y:S02]  /*1ba0*/  UIMAD UR7, UR24, UR8, URZ ;  /* 0x00000008180772a4 */ /* 0x000fe4000f8e023f */
[----:B------:R-:W-:Y:S01]  /*1bb0*/  UIADD3 UR8, UR16, UR15, URZ ;  /* 0x0000000f10087290 */ /* 0x000fe2000fffe03f */
[----:B------:R-:W-:Y:S01]  /*1bc0*/  SHF.R.S32.HI R31, RZ, 0x3, R31 ;  /* 0x00000003ff1f7819 */ /* 0x000fe2000001141f */
[----:B------:R-:W-:-:S02]  /*1bd0*/  UIMAD UR7, UR16, UR9, UR7 ;  /* 0x00000009100772a4 */ /* 0x000fc4000f8e0207 */
[----:B------:R-:W-:Y:S01]  /*1be0*/  UIADD3 UR9, UR16, UR11, URZ ;  /* 0x0000000b10097290 */ /* 0x000fe2000fffe03f */
[----:B------:R-:W-:Y:S01]  /*1bf0*/  SHF.R.S32.HI R26, RZ, 0x1f, R31 ;  /* 0x0000001fff1a7819 */ /* 0x000fe2000001141f */
[----:B------:R-:W-:Y:S01]  /*1c00*/  ULDC.64 UR14, c[0x0][0x200] ;  /* 0x00008000000e7ab9 */ /* 0x000fe20000000a00 */
[----:B------:R-:W-:Y:S01]  /*1c10*/  IADD3 R5, P1, R31, UR16, RZ ;  /* 0x000000101f057c10 */ /* 0x000fe2000ff3e0ff */
[----:B------:R-:W-:-:S03]  /*1c20*/  UIMAD.WIDE UR14, UR8, UR20, UR14 ;  /* 0x00000014080e72a5 */ /* 0x000fc6000f8e020e */
        /* <DEDUP_REMOVED lines=11> */
[----:B------:R-:W-:Y:S01]  /*1ce0*/  IMAD.U32 R5, RZ, RZ, UR16 ;  /* 0x00000010ff057e24 */ /* 0x000fe2000f8e00ff */
[----:B------:R-:W-:-:S03]  /*1cf0*/  ULEA.HI.SX32 UR16, UR27, 0xffffffff, 0x1a ;  /* 0xffffffff1b107891 */ /* 0x000fc6000f8fd23f */
[----:B------:R-:W-:-:S04]  /*1d00*/  IMAD.WIDE.U32 R6, R5, c[0x0][0x370], R6 ;  /* 0x0000dc0005067a25 */ /* 0x000fc800078e0006 */
[----:B------:R-:W-:Y:S01]  /*1d10*/  IMAD.U32 R5, RZ, RZ, UR38 ;  /* 0x00000026ff057e24 */ /* 0x000fe2000f8e00ff */
[----:B------:R-:W-:Y:S01]  /*1d20*/  IADD3 R7, R7, UR7, RZ ;  /* 0x0000000707077c10 */ /* 0x000fe2000fffe0ff */
[----:B------:R-:W-:-:S04]  /*1d30*/  IMAD.WIDE.U32 R8, R11, c[0x0][0x1a8], R8 ;  /* 0x00006a000b087a25 */ /* 0x000fc800078e0008 */
[----:B------:R-:W-:Y:S01]  /*1d40*/  IMAD.WIDE.U32 R6, R5, c[0x0][0x378], R6 ;  /* 0x0000de0005067a25 */ /* 0x000fe200078e0006 */
[----:B-1----:R-:W-:Y:S02]  /*1d50*/  SHF.R.S32.HI R5, RZ, 0x1f, R24 ;  /* 0x0000001fff057819 */ /* 0x002fe40000011418 */
[----:B------:R-:W-:Y:S02]  /*1d60*/  IADD3 R11, R9, UR12, RZ ;  /* 0x0000000c090b7c10 */ /* 0x000fe4000fffe0ff */
[----:B------:R-:W-:Y:S02]  /*1d70*/  LEA.HI R5, R5, R24, RZ, 0x5 ;  /* 0x0000001805057211 */ /* 0x000fe400078f28ff */
[----:B------:R-:W-:Y:S02]  /*1d80*/  LEA R16, P1, R8, c[0x0][0x160], 0x1 ;  /* 0x0000580008107a11 */ /* 0x000fe400078208ff */
[----:B------:R-:W-:Y:S02]  /*1d90*/  LOP3.LUT R10, R5, 0xffffffe0, RZ, 0xc0, !PT ;  /* 0xffffffe0050a7812 */ /* 0x000fe400078ec0ff */
[----:B------:R-:W-:-:S02]  /*1da0*/  SHF.R.S32.HI R5, RZ, 0x5, R5 ;  /* 0x00000005ff057819 */ /* 0x000fc40000011405 */
[----:B------:R-:W-:Y:S01]  /*1db0*/  LEA.HI.X R17, R8, c[0x0][0x164], R11, 0x1, P1 ;  /* 0x0000590008117a11 */ /* 0x000fe200008f0c0b */
[----:B------:R-:W-:Y:S01]  /*1dc0*/  IMAD.IADD R24, R24, 0x1, -R10 ;  /* 0x0000000118187824 */ /* 0x000fe200078e0a0a */
[----:B------:R-:W-:Y:S01]  /*1dd0*/  IADD3 R7, R7, UR10, RZ ;  /* 0x0000000a07077c10 */ /* 0x000fe2000fffe0ff */
[----:B------:R-:W-:Y:S01]  /*1de0*/  IMAD R10, R26, c[0x0][0x370], RZ ;  /* 0x0000dc001a0a7a24 */ /* 0x000fe200078e02ff */
[----:B------:R-:W-:Y:S01]  /*1df0*/  ULDC.64 UR10, c[0x0][0x3c8] ;  /* 0x0000f200000a7ab9 */ /* 0x000fe20000000a00 */
[----:B------:R-:W-:Y:S02]  /*1e00*/  IMAD R5, R5, UR47, R24 ;  /* 0x0000002f05057c24 */ /* 0x000fe4000f8e0218 */
[C---:B------:R-:W-:Y:S02]  /*1e10*/  IMAD R10, R31.reuse, c[0x0][0x374], R10 ;  /* 0x0000dd001f0a7a24 */ /* 0x040fe400078e020a */
[----:B------:R-:W-:Y:S01]  /*1e20*/  IMAD.WIDE.U32 R6, R31, c[0x0][0x370], R6 ;  /* 0x0000dc001f067a25 */ /* 0x000fe200078e0006 */
[----:B------:R-:W-:-:S04]  /*1e30*/  IADD3 R9, P0, R5, UR17, RZ ;  /* 0x0000001105097c10 */ /* 0x000fc8000ff1e0ff */
[----:B------:R-:W-:Y:S01]  /*1e40*/  LEA.HI.X.SX32 R8, R5, UR13, 0x1, P0 ;  /* 0x0000000d05087c11 */ /* 0x000fe200080f0eff */
[----:B------:R-:W-:Y:S01]  /*1e50*/  IMAD.IADD R5, R7, 0x1, R10 ;  /* 0x0000000107057824 */ /* 0x000fe200078e020a */
[----:B------:R-:W-:Y:S01]  /*1e60*/  PLOP3.LUT P0, PT, PT, PT, UP0, 0x80, 0x0 ;  /* 0x000000000000781c */ /* 0x000fe20003f0f008 */
[----:B------:R-:W-:Y:S01]  /*1e70*/  UIMAD.WIDE UR12, UR9, UR20, UR10 ;  /* 0x00000014090c72a5 */ /* 0x000fe2000f8e020a */
[C---:B------:R-:W-:Y:S02]  /*1e80*/  LEA R22, P1, R9.reuse, c[0x0][0x350], 0x2 ;  /* 0x0000d40009167a11 */ /* 0x040fe400078210ff */
[C---:B------:R-:W-:Y:S02]  /*1e90*/  LEA R12, P2, R6.reuse, c[0x0][0x330], 0x1 ;  /* 0x0000cc00060c7a11 */ /* 0x040fe400078408ff */
[----:B------:R-:W-:Y:S02]  /*1ea0*/  LEA.HI.X R23, R9, c[0x0][0x354], R8, 0x2, P1 ;  /* 0x0000d50009177a11 */ /* 0x000fe400008f1408 */
[----:B------:R-:W-:-:S05]  /*1eb0*/  LEA.HI.X R13, R6, c[0x0][0x334], R5, 0x1, P2 ;  /* 0x0000cd00060d7a11 */ /* 0x000fca00010f0c05 */
[----:B------:R-:W-:Y:S05]  /*1ec0*/  @!P0 BRA `(.L_x_707) ;  /* 0x0000623000008947 */ /* 0x000fea0003800000 */
[----:B--2---:R-:W2:Y:S01]  /*1ed0*/  LDL R30, [R1+0x38] ;  /* 0x00003800011e7983 */ /* 0x004ea20000100800 */
[----:B------:R-:W-:Y:S01]  /*1ee0*/  ULDC.64 UR10, c[0x0][0x1a0] ;  /* 0x00006800000a7ab9 */ /* 0x000fe20000000a00 */
[----:B------:R-:W-:Y:S01]  /*1ef0*/  IMAD.U32 R8, RZ, RZ, UR19 ;  /* 0x00000013ff087e24 */ /* 0x000fe2000f8e00ff */
[----:B------:R-:W-:Y:S01]  /*1f00*/  ULDC.64 UR8, c[0x0][0x198] ;  /* 0x0000660000087ab9 */ /* 0x000fe20000000a00 */
[----:B------:R-:W-:Y:S01]  /*1f10*/  IMAD.U32 R6, RZ, RZ, UR19 ;  /* 0x00000013ff067e24 */ /* 0x000fe2000f8e00ff */
[----:B------:R-:W-:Y:S01]  /*1f20*/  UIMAD UR10, UR18, UR10, URZ ;  /* 0x0000000a120a72a4 */ /* 0x000fe2000f8e023f */
[----:B------:R-:W-:Y:S01]  /*1f30*/  IADD3 R11, R31, 0x20, RZ ;  /* 0x000000201f0b7810 */ /* 0x000fe20007ffe0ff */
[----:B------:R-:W-:Y:S01]  /*1f40*/  UIMAD UR7, UR18, UR8, URZ ;  /* 0x00000008120772a4 */ /* 0x000fe2000f8e023f */
[--C-:B------:R-:W-:Y:S01]  /*1f50*/  IMAD.WIDE.U32 R8, R8, c[0x0][0x1a0], R18.reuse ;  /* 0x0000680008087a25 */ /* 0x100fe200078e0012 */
[----:B------:R-:W-:Y:S02]  /*1f60*/  UIMAD UR11, UR19, UR11, UR10 ;  /* 0x0000000b130b72a4 */ /* 0x000fe4000f8e020a */
[----:B------:R-:W-:Y:S01]  /*1f70*/  UIMAD UR10, UR19, UR9, UR7 ;  /* 0x00000009130a72a4 */ /* 0x000fe2000f8e0207 */
[----:B------:R-:W-:Y:S01]  /*1f80*/  IMAD.WIDE.U32 R6, R6, c[0x0][0x198], R18 ;  /* 0x0000660006067a25 */ /* 0x000fe200078e0012 */
[----:B------:R-:W-:Y:S01]  /*1f90*/  UIMAD UR9, UR28, -0x40, UR6 ;  /* 0xffffffc01c0978a4 */ /* 0x000fe2000f8e0206 */
[----:B------:R-:W-:Y:S01]  /*1fa0*/  IADD3 R10, P3, R8, UR25, RZ ;  /* 0x00000019080a7c10 */ /* 0x000fe2000ff7e0ff */
[----:B------:R-:W-:-:S04]  /*1fb0*/  UMOV UR7, UR16 ;  /* 0x0000001000077c82 */ /* 0x000fc80008000000 */
[----:B------:R-:W-:Y:S01]  /*1fc0*/  ISETP.GE.AND P2, PT, R11, UR9, PT ;  /* 0x000000090b007c0c */ /* 0x000fe2000bf46270 */
[----:B------:R-:W-:Y:S01]  /*1fd0*/  UIMAD UR8, UR7, -0x40, UR23 ;  /* 0xffffffc0070878a4 */ /* 0x000fe2000f8e0217 */
[----:B------:R-:W-:Y:S01]  /*1fe0*/  IADD3 R8, P0, R6, UR33, RZ ;  /* 0x0000002106087c10 */ /* 0x000fe2000ff1e0ff */
[----:B------:R-:W-:Y:S01]  /*1ff0*/  IMAD.U32 R5, RZ, RZ, UR10 ;  /* 0x0000000aff057e24 */ /* 0x000fe2000f8e00ff */
[----:B------:R-:W-:-:S03]  /*2000*/  MOV R6, UR11 ;  /* 0x0000000b00067c02 */ /* 0x000fc60008000f00 */
[----:B------:R-:W-:Y:S02]  /*2010*/  ISETP.GE.AND P1, PT, R11, UR8, PT ;  /* 0x000000080b007c0c */ /* 0x000fe4000bf26270 */
[----:B------:R-:W-:Y:S02]  /*2020*/  IADD3.X R11, R9, UR26, R6, P3, !PT ;  /* 0x0000001a090b7c10 */ /* 0x000fe40009ffe406 */
[----:B------:R-:W-:Y:S02]  /*2030*/  IADD3.X R9, R7, UR34, R5, P0, !PT ;  /* 0x0000002207097c10 */ /* 0x000fe400087fe405 */
[----:B------:R-:W-:-:S05]  /*2040*/  @!P2 IADD3 R18, P0, R31, 0x20, RZ ;  /* 0x000000201f12a810 */ /* 0x000fca0007f1e0ff */
[----:B------:R-:W-:Y:S01]  /*2050*/  @!P2 IMAD.X R19, RZ, RZ, R26, P0 ;  /* 0x000000ffff13a224 */ /* 0x000fe200000e061a */
[----:B------:R-:W-:Y:S01]  /*2060*/  PLOP3.LUT P0, PT, PT, PT, UP3, 0x80, 0x0 ;  /* 0x000000000000781c */ /* 0x000fe20003f0f038 */
[C---:B------:R-:W-:Y:S02]  /*2070*/  IMAD R6, R14.reuse, c[0x0][0x1b8], RZ ;  /* 0x00006e000e067a24 */ /* 0x040fe400078e02ff */
[----:B------:R-:W-:Y:S01]  /*2080*/  IMAD R5, R14, c[0x0][0x1b0], RZ ;  /* 0x00006c000e057a24 */ /* 0x000fe200078e02ff */
[----:B------:R-:W-:Y:S01]  /*2090*/  MOV R34, R12 ;  /* 0x0000000c00227202 */ /* 0x000fe20000000f00 */
[----:B------:R-:W-:Y:S01]  /*20a0*/  IMAD.MOV.U32 R27, RZ, RZ, 0x40 ;  /* 0x00000040ff1b7424 */ /* 0x000fe200078e00ff */
[----:B------:R-:W-:Y:S01]  /*20b0*/  ISETP.GE.AND P3, PT, R31, UR9, PT ;  /* 0x000000091f007c0c */ /* 0x000fe2000bf66270 */
[----:B------:R-:W-:Y:S02]  /*20c0*/  IMAD.MOV.U32 R35, RZ, RZ, R13 ;  /* 0x000000ffff237224 */ /* 0x000fe400078e000d */
[----:B------:R-:W-:-:S02]  /*20d0*/  IMAD R12, R4, c[0x0][0x1bc], R6 ;  /* 0x00006f00040c7a24 */ /* 0x000fc400078e0206 */
[C---:B------:R-:W-:Y:S02]  /*20e0*/  IMAD R13, R4.reuse, c[0x0][0x1b4], R5 ;  /* 0x00006d00040d7a24 */ /* 0x040fe400078e0205 */
[----:B------:R-:W-:Y:S01]  /*20f0*/  IMAD.WIDE.U32 R6, R4, c[0x0][0x1b8], R10 ;  /* 0x00006e0004067a25 */ /* 0x000fe200078e000a */
[----:B------:R-:W-:Y:S03]  /*2100*/  @P0 BAR.SYNC.DEFER_BLOCKING 0x0 ;  /* 0x0000000000000b1d */ /* 0x000fe60000010000 */
[----:B------:R-:W-:-:S04]  /*2110*/  IMAD.WIDE.U32 R14, R27, c[0x0][0x370], RZ ;  /* 0x0000dc001b0e7a25 */ /* 0x000fc800078e00ff */
[----:B------:R-:W-:Y:S01]  /*2120*/  IMAD.WIDE.U32 R4, R4, c[0x0][0x1b0], R8 ;  /* 0x00006c0004047a25 */ /* 0x000fe200078e0008 */
[----:B------:R-:W-:Y:S02]  /*2130*/  @!P1 IADD3 R14, P4, R34, R14, RZ ;  /* 0x0000000e220e9210 */ /* 0x000fe40007f9e0ff */
[----:B------:R-:W-:Y:S01]  /*2140*/  @!P2 IADD3 R8, P5, R31, 0x20, RZ ;  /* 0x000000201f08a810 */ /* 0x000fe20007fbe0ff */
[----:B------:R-:W-:Y:S01]  /*2150*/  IMAD R9, R27, c[0x0][0x374], RZ ;  /* 0x0000dd001b097a24 */ /* 0x000fe200078e02ff */
[----:B------:R-:W-:Y:S01]  /*2160*/  IADD3 R5, R5, R13, RZ ;  /* 0x0000000d05057210 */ /* 0x000fe20007ffe0ff */
[----:B------:R-:W-:Y:S01]  /*2170*/  @!P2 IMAD R19, R19, c[0x0][0x198], RZ ;  /* 0x000066001313aa24 */ /* 0x000fe200078e02ff */
[----:B------:R-:W-:Y:S02]  /*2180*/  IADD3 R7, R7, R12, RZ ;  /* 0x0000000c07077210 */ /* 0x000fe40007ffe0ff */
[----:B------:R-:W-:Y:S01]  /*2190*/  @!P1 IADD3.X R15, R35, R15, R9, P4, !PT ;  /* 0x0000000f230f9210 */ /* 0x000fe200027fe409 */
[----:B------:R-:W-:Y:S01]  /*21a0*/  @!P2 IMAD.X R9, RZ, RZ, R26, P5 ;  /* 0x000000ffff09a224 */ /* 0x000fe200028e061a */
[----:B------:R-:W-:Y:S01]  /*21b0*/  @!P2 MOV R10, R4 ;  /* 0x00000004000aa202 */ /* 0x000fe20000000f00 */
[----:B------:R-:W-:-:S02]  /*21c0*/  @!P2 IMAD.MOV.U32 R11, RZ, RZ, R5 ;  /* 0x000000ffff0ba224 */ /* 0x000fc400078e0005 */
[----:B------:R-:W-:Y:S01]  /*21d0*/  @!P3 IMAD R20, R26, c[0x0][0x1a0], RZ ;  /* 0x000068001a14ba24 */ /* 0x000fe200078e02ff */
[----:B------:R-:W-:Y:S01]  /*21e0*/  @!P2 MOV R12, R6 ;  /* 0x00000006000ca202 */ /* 0x000fe20000000f00 */
[C---:B------:R-:W-:Y:S02]  /*21f0*/  @!P2 IMAD R25, R18.reuse, c[0x0][0x19c], R19 ;  /* 0x000067001219aa24 */ /* 0x040fe400078e0213 */
[----:B------:R-:W-:Y:S02]  /*2200*/  @!P2 IMAD.MOV.U32 R13, RZ, RZ, R7 ;  /* 0x000000ffff0da224 */ /* 0x000fe400078e0007 */
[----:B------:R-:W-:Y:S02]  /*2210*/  @!P2 IMAD R9, R9, c[0x0][0x1a0], RZ ;  /* 0x000068000909aa24 */ /* 0x000fe400078e02ff */
[----:B------:R-:W-:-:S04]  /*2220*/  @!P2 IMAD.WIDE.U32 R18, R18, c[0x0][0x198], R10 ;  /* 0x000066001212aa25 */ /* 0x000fc800078e000a */
[C---:B------:R-:W-:Y:S02]  /*2230*/  @!P3 IMAD R10, R31.reuse, c[0x0][0x1a4], R20 ;  /* 0x000069001f0aba24 */ /* 0x040fe400078e0214 */
[----:B------:R-:W-:-:S04]  /*2240*/  @!P3 IMAD.WIDE.U32 R6, R31, c[0x0][0x1a0], R6 ;  /* 0x000068001f06ba25 */ /* 0x000fc800078e0006 */
[C---:B------:R-:W-:Y:S01]  /*2250*/  @!P2 IMAD R21, R8.reuse, c[0x0][0x1a4], R9 ;  /* 0x000069000815aa24 */ /* 0x040fe200078e0209 */
[----:B------:R-:W-:Y:S01]  /*2260*/  @!P3 IADD3 R7, R7, R10, RZ ;  /* 0x0000000a0707b210 */ /* 0x000fe20007ffe0ff */
[----:B------:R-:W-:Y:S01]  /*2270*/  @!P2 IMAD.WIDE.U32 R8, R8, c[0x0][0x1a0], R12 ;  /* 0x000068000808aa25 */ /* 0x000fe200078e000c */
[----:B------:R-:W-:-:S03]  /*2280*/  @!P3 LEA R12, P5, R6, c[0x0][0x170], 0x1 ;  /* 0x00005c00060cba11 */ /* 0x000fc600078a08ff */
[----:B------:R-:W-:Y:S01]  /*2290*/  @!P3 IMAD R11, R26, c[0x0][0x198], RZ ;  /* 0x000066001a0bba24 */ /* 0x000fe200078e02ff */
[----:B------:R-:W-:Y:S01]  /*22a0*/  @!P3 LEA.HI.X R13, R6, c[0x0][0x174], R7, 0x1, P5 ;  /* 0x00005d00060dba11 */ /* 0x000fe200028f0c07 */
[----:B------:R-:W-:Y:S01]  /*22b0*/  @!P2 IMAD.IADD R9, R9, 0x1, R21 ;  /* 0x000000010909a824 */ /* 0x000fe200078e0215 */
[C---:B------:R-:W-:Y:S01]  /*22c0*/  @!P2 LEA R10, P4, R8.reuse, c[0x0][0x170], 0x1 ;  /* 0x00005c00080aaa11 */ /* 0x040fe200078808ff */
[C---:B------:R-:W-:Y:S01]  /*22d0*/  @!P3 IMAD R20, R31.reuse, c[0x0][0x19c], R11 ;  /* 0x000067001f14ba24 */ /* 0x040fe200078e020b */
[----:B------:R-:W-:Y:S02]  /*22e0*/  MOV R32, R16 ;  /* 0x0000001000207202 */ /* 0x000fe40000000f00 */
[----:B------:R-:W-:Y:S01]  /*22f0*/  @!P2 LEA.HI.X R11, R8, c[0x0][0x174], R9, 0x1, P4 ;  /* 0x00005d00080baa11 */ /* 0x000fe200020f0c09 */
[----:B------:R-:W-:Y:S01]  /*2300*/  IMAD.MOV.U32 R33, RZ, RZ, R17 ;  /* 0x000000ffff217224 */ /* 0x000fe200078e0011 */
[----:B------:R-:W-:Y:S04]  /*2310*/  STL.64 [R1+0x48], R34 ;  /* 0x0000482201007387 */ /* 0x000fe80000100a00 */
[----:B------:R-:W-:Y:S04]  /*2320*/  STL.64 [R1+0x40], R32 ;  /* 0x0000402001007387 */ /* 0x000fe80000100a00 */
        /* <DEDUP_REMOVED lines=18> */
[----:B------:R-:W-:-:S03]  /*2450*/  ISETP.GE.AND P0, PT, R31, UR8, PT ;  /* 0x000000081f007c0c */ /* 0x000fc6000bf06270 */
[----:B------:R-:W0:Y:S04]  /*2460*/  LDGDEPBAR ;  /* 0x00000000000079af */ /* 0x000e280000000000 */
[----:B--2---:R-:W2:Y:S06]  /*2470*/  LDL R10, [R1+0x64] ;  /* 0x00006400010a7983 */ /* 0x004eac0000100800 */
[----:B------:R-:W-:Y:S04]  /*2480*/  @P0 STS.128 [R30+0x6000], RZ ;  /* 0x006000ff1e000388 */ /* 0x000fe80000000c00 */
[----:B------:R-:W-:Y:S04]  /*2490*/  @P0 STS.128 [R30+0x8000], RZ ;  /* 0x008000ff1e000388 */ /* 0x000fe80000000c00 */
[----:B------:R-:W-:Y:S04]  /*24a0*/  @P0 STS.128 [R30+0xa000], RZ ;  /* 0x00a000ff1e000388 */ /* 0x000fe80000000c00 */
[----:B------:R-:W-:Y:S01]  /*24b0*/  @!PT LDS RZ, [RZ] ;  /* 0x00000000fffff984 */ /* 0x000fe20000000800 */
[----:B------:R-:W-:Y:S01]  /*24c0*/  @!PT LDS RZ, [RZ] ;  /* 0x00000000fffff984 */ /* 0x000fe20000000800 */
[----:B------:R-:W-:Y:S01]  /*24d0*/  @!PT LDS RZ, [RZ] ;  /* 0x00000000fffff984 */ /* 0x000fe20000000800 */
[----:B------:R1:W-:Y:S01]  /*24e0*/  @!P0 LDGSTS.E.BYPASS.LTC128B.128 [R30+0x6000], [R34.64] ;  /* 0x06000000221e8fae */ /* 0x0003e2000b901d44 */
[----:B------:R-:W-:-:S03]  /*24f0*/  IMAD.WIDE.U32 R28, R27, c[0x0][0x190], RZ ;  /* 0x000064001b1c7a25 */ /* 0x000fc600078e00ff */
[----:B------:R1:W-:Y:S04]  /*2500*/  @!P0 LDGSTS.E.BYPASS.LTC128B.128 [R30+0x8000], [R34.64+0x80] ;  /* 0x08000080221e8fae */ /* 0x0003e8000b901d44 */
[----:B------:R1:W-:Y:S04]  /*2510*/  @!P0 LDGSTS.E.BYPASS.LTC128B.128 [R30+0xa000], [R34.64+0x100] ;  /* 0x0a000100221e8fae */ /* 0x0003e8000b901d44 */
[----:B------:R-:W-:Y:S04]  /*2520*/  @P1 STS.128 [R30+0x7000], RZ ;  /* 0x007000ff1e001388 */ /* 0x000fe80000000c00 */
[----:B------:R-:W-:Y:S01]  /*2530*/  @P1 STS.128 [R30+0x9000], RZ ;  /* 0x009000ff1e001388 */ /* 0x000fe20000000c00 */
[----:B------:R-:W-:-:S03]  /*2540*/  IMAD R27, R27, c[0x0][0x194], RZ ;  /* 0x000065001b1b7a24 */ /* 0x000fc600078e02ff */
[----:B------:R-:W-:Y:S01]  /*2550*/  @P1 STS.128 [R30+0xb000], RZ ;  /* 0x00b000ff1e001388 */ /* 0x000fe20000000c00 */
[----:B------:R-:W-:-:S03]  /*2560*/  @!P1 IADD3 R8, P6, R32, R28, RZ ;  /* 0x0000001c20089210 */ /* 0x000fc60007fde0ff */
[----:B------:R-:W-:Y:S01]  /*2570*/  @!PT LDS RZ, [RZ] ;  /* 0x00000000fffff984 */ /* 0x000fe20000000800 */
[----:B------:R-:W-:Y:S01]  /*2580*/  @!PT LDS RZ, [RZ] ;  /* 0x00000000fffff984 */ /* 0x000fe20000000800 */
[----:B------:R-:W-:Y:S01]  /*2590*/  @!PT LDS RZ, [RZ] ;  /* 0x00000000fffff984 */ /* 0x000fe20000000800 */
[----:B------:R1:W-:Y:S01]  /*25a0*/  @!P1 LDGSTS.E.BYPASS.LTC128B.128 [R30+0x7000], [R14.64] ;  /* 0x070000000e1e9fae */ /* 0x0003e2000b901d44 */
[----:B------:R-:W-:-:S03]  /*25b0*/  @!P3 IMAD.WIDE.U32 R16, R31, c[0x0][0x198], R4 ;  /* 0x000066001f10ba25 */ /* 0x000fc600078e0004 */
[----:B------:R1:W-:Y:S04]  /*25c0*/  @!P1 LDGSTS.E.BYPASS.LTC128B.128 [R30+0x9000], [R14.64+0x80] ;  /* 0x090000800e1e9fae */ /* 0x0003e8000b901d44 */
[----:B------:R1:W-:Y:S04]  /*25d0*/  @!P1 LDGSTS.E.BYPASS.LTC128B.128 [R30+0xb000], [R14.64+0x100] ;  /* 0x0b0001000e1e9fae */ /* 0x0003e8000b901d44 */
[----:B------:R-:W-:Y:S01]  /*25e0*/  @P0 STS.128 [R30], RZ ;  /* 0x000000ff1e000388 */ /* 0x000fe20000000c00 */
[----:B------:R-:W-:-:S03]  /*25f0*/  @!P1 IADD3.X R9, R33, R29, R27, P6, !PT ;  /* 0x0000001d21099210 */ /* 0x000fc600037fe41b */
[----:B------:R-:W-:Y:S04]  /*2600*/  @P0 STS.128 [R30+0x2000], RZ ;  /* 0x002000ff1e000388 */ /* 0x000fe80000000c00 */
[----:B------:R-:W-:Y:S01]  /*2610*/  @P0 STS.128 [R30+0x4000], RZ ;  /* 0x004000ff1e000388 */ /* 0x000fe20000000c00 */
[----:B------:R-:W-:-:S03]  /*2620*/  @!P3 IADD3 R5, R17, R20, RZ ;  /* 0x000000141105b210 */ /* 0x000fc60007ffe0ff */
[----:B------:R-:W-:Y:S01]  /*2630*/  @!PT LDS RZ, [RZ] ;  /* 0x00000000fffff984 */ /* 0x000fe20000000800 */
[----:B------:R-:W-:Y:S01]  /*2640*/  @!PT LDS RZ, [RZ] ;  /* 0x00000000fffff984 */ /* 0x000fe20000000800 */
[----:B------:R-:W-:Y:S01]  /*2650*/  @!PT LDS RZ, [RZ] ;  /* 0x00000000fffff984 */ /* 0x000fe20000000800 */
[----:B------:R1:W-:Y:S01]  /*2660*/  @!P0 LDGSTS.E.BYPASS.LTC128B.128 [R30], [R32.64] ;  /* 0x00000000201e8fae */ /* 0x0003e2000b901d44 */
[----:B------:R-:W-:-:S03]  /*2670*/  @!P3 LEA R6, P5, R16, c[0x0][0x168], 0x1 ;  /* 0x00005a001006ba11 */ /* 0x000fc600078a08ff */
[----:B------:R1:W-:Y:S04]  /*2680*/  @!P0 LDGSTS.E.BYPASS.LTC128B.128 [R30+0x2000], [R32.64+0x80] ;  /* 0x02000080201e8fae */ /* 0x0003e8000b901d44 */
[----:B------:R1:W-:Y:S04]  /*2690*/  @!P0 LDGSTS.E.BYPASS.LTC128B.128 [R30+0x4000], [R32.64+0x100] ;  /* 0x04000100201e8fae */ /* 0x0003e8000b901d44 */
[----:B------:R-:W-:Y:S01]  /*26a0*/  @P1 STS.128 [R30+0x1000], RZ ;  /* 0x001000ff1e001388 */ /* 0x000fe20000000c00 */
[----:B------:R-:W-:-:S03]  /*26b0*/  @!P3 LEA.HI.X R7, R16, c[0x0][0x16c], R5, 0x1, P5 ;  /* 0x00005b001007ba11 */ /* 0x000fc600028f0c05 */
[----:B------:R-:W-:Y:S01]  /*26c0*/  @P1 STS.128 [R30+0x3000], RZ ;  /* 0x003000ff1e001388 */ /* 0x000fe20000000c00 */
[----:B------:R-:W-:-:S03]  /*26d0*/  @!P2 IMAD.IADD R17, R19, 0x1, R25 ;  /* 0x000000011311a824 */ /* 0x000fc600078e0219 */
[----:B------:R-:W-:Y:S01]  /*26e0*/  @P1 STS.128 [R30+0x5000], RZ ;  /* 0x005000ff1e001388 */ /* 0x000fe20000000c00 */
[----:B------:R-:W-:-:S03]  /*26f0*/  @!P2 LEA R4, P4, R18, c[0x0][0x168], 0x1 ;  /* 0x00005a001204aa11 */ /* 0x000fc600078808ff */
[----:B------:R-:W-:Y:S01]  /*2700*/  @!PT LDS RZ, [RZ] ;  /* 0x00000000fffff984 */ /* 0x000fe20000000800 */
[----:B------:R-:W-:Y:S01]  /*2710*/  @!PT LDS RZ, [RZ] ;  /* 0x00000000fffff984 */ /* 0x000fe20000000800 */
[----:B------:R-:W-:Y:S01]  /*2720*/  @!PT LDS RZ, [RZ] ;  /* 0x00000000fffff984 */ /* 0x000fe20000000800 */
[----:B------:R3:W-:Y:S04]  /*2730*/  @!P1 LDGSTS.E.BYPASS.LTC128B.128 [R30+0x1000], [R8.64] ;  /* 0x01000000081e9fae */ /* 0x0007e8000b901d44 */
[----:B------:R3:W-:Y:S04]  /*2740*/  @!P1 LDGSTS.E.BYPASS.LTC128B.128 [R30+0x3000], [R8.64+0x80] ;  /* 0x03000080081e9fae */ /* 0x0007e8000b901d44 */
[----:B------:R3:W-:Y:S04]  /*2750*/  @!P1 LDGSTS.E.BYPASS.LTC128B.128 [R30+0x5000], [R8.64+0x100] ;  /* 0x05000100081e9fae */ /* 0x0007e8000b901d44 */
        /* <DEDUP_REMOVED lines=19> */
[----:B------:R-:W-:Y:S01]  /*2890*/  UMOV UR9, UR15 ;  /* 0x0000000f00097c82 */ /* 0x000fe20008000000 */
[----:B----4-:R-:W-:Y:S01]  /*28a0*/  MOV R6, 0x7f800000 ;  /* 0x7f80000000067802 */ /* 0x010fe20000000f00 */
[----:B------:R-:W-:Y:S01]  /*28b0*/  IMAD.MOV.U32 R7, RZ, RZ, 0x7f800000 ;  /* 0x7f800000ff077424 */ /* 0x000fe200078e00ff */
[----:B------:R-:W0:Y:S01]  /*28c0*/  LDGDEPBAR ;  /* 0x00000000000079af */ /* 0x000e220000000000 */
[----:B------:R-:W-:-:S04]  /*28d0*/  DEPBAR.LE SB0, 0x1 ;  /* 0x000080400000791a */ /* 0x000fc80000000000 */
[C---:B--2---:R-:W-:Y:S02]  /*28e0*/  IADD3 R4, R10.reuse, 0x8, RZ ;  /* 0x000000080a047810 */ /* 0x044fe40007ffe0ff */
[----:B------:R-:W-:Y:S02]  /*28f0*/  ISETP.GE.AND P1, PT, R10, UR8, PT ;  /* 0x000000080a007c0c */ /* 0x000fe4000bf26270 */
[----:B------:R-:W-:Y:S02]  /*2900*/  ISETP.GE.AND P0, PT, R4, UR8, PT ;  /* 0x0000000804007c0c */ /* 0x000fe4000bf06270 */
[----:B------:R-:W-:Y:S01]  /*2910*/  MOV R4, 0x4 ;  /* 0x0000000400047802 */ /* 0x000fe20000000f00 */
[----:B------:R-:W-:-:S04]  /*2920*/  UMOV UR8, UR14 ;  /* 0x0000000e00087c82 */ /* 0x000fc80008000000 */
[----:B------:R-:W-:-:S05]  /*2930*/  IMAD.WIDE R4, R10, R4, UR8 ;  /* 0x000000080a047e25 */ /* 0x000fca000f8e0204 */
[----:B------:R-:W2:Y:S04]  /*2940*/  @!P1 LDG.E R7, [R4.64] ;  /* 0x0000000404079981 */ /* 0x000ea8000c1e1900 */
[----:B------:R-:W4:Y:S04]  /*2950*/  @!P0 LDG.E R6, [R4.64+0x20] ;  /* 0x0000200404068981 */ /* 0x000f28000c1e1900 */
[----:B------:R-:W-:Y:S01]  /*2960*/  BAR.SYNC.DEFER_BLOCKING 0x0 ;  /* 0x0000000000007b1d */ /* 0x000fe20000010000 */
[----:B---3--:R-:W-:-:S05]  /*2970*/  SHF.R.S32.HI R8, RZ, 0x1f, R24 ;  /* 0x0000001fff087819 */ /* 0x008fca0000011418 */
[----:B------:R-:W3:Y:S04]  /*2980*/  LDSM.16.M88.4 R148, [R252+0x12000] ;  /* 0x01200000fc94783b */ /* 0x000ee80000000200 */
[----:B------:R-:W1:Y:S04]  /*2990*/  LDSM.16.M88.4 R152, [R252+0x12800] ;  /* 0x01280000fc98783b */ /* 0x000e680000000200 */
[----:B------:R-:W1:Y:S04]  /*29a0*/  LDSM.16.M88.4 R180, [R252+0x14000] ;  /* 0x01400000fcb4783b */ /* 0x000e680000000200 */
[----:B------:R-:W1:Y:S04]  /*29b0*/  LDSM.16.M88.4 R184, [R252+0x14800] ;  /* 0x01480000fcb8783b */ /* 0x000e680000000200 */
[----:B------:R-:W1:Y:S04]  /*29c0*/  LDSM.16.M88.4 R212, [R252+0x16000] ;  /* 0x01600000fcd4783b */ /* 0x000e680000000200 */
[----:B------:R-:W1:Y:S04]  /*29d0*/  LDSM.16.M88.4 R216, [R252+0x16800] ;  /* 0x01680000fcd8783b */ /* 0x000e680000000200 */
[----:B----4-:R4:W-:Y:S04]  /*29e0*/  STL [R1+0x60], R6 ;  /* 0x0000600601007387 */ /* 0x0109e80000100800 */
[----:B--2---:R2:W-:Y:S01]  /*29f0*/  STL [R1+0x5c], R7 ;  /* 0x00005c0701007387 */ /* 0x0045e20000100800 */
[----:B----4-:R-:W-:Y:S01]  /*2a00*/  IMAD.MOV.U32 R6, RZ, RZ, c[0x0][0x308] ;  /* 0x0000c200ff067624 */ /* 0x010fe200078e00ff */
[----:B--2---:R-:W-:-:S05]  /*2a10*/  MOV R7, c[0x0][0x30c] ;  /* 0x0000c30000077a02 */ /* 0x004fca0000000f00 */
[----:B------:R2:W4:Y:S04]  /*2a20*/  LDG.E.64 R4, [R6.64+0x8] ;  /* 0x0000080406047981 */ /* 0x000528000c1e1b00 */
[----:B--2---:R-:W2:Y:S01]  /*2a30*/  LDG.E.64 R6, [R6.64] ;  /* 0x0000000406067981 */ /* 0x004ea2000c1e1b00 */
[----:B----4-:R-:W-:-:S04]  /*2a40*/  IADD3 R4, P1, P0, R4, UR41, R24 ;  /* 0x0000002904047c10 */ /* 0x010fc8000f83e018 */
[----:B------:R-:W-:-:S05]  /*2a50*/  IADD3.X R5, R5, UR49, R8, P1, P0 ;  /* 0x0000003105057c10 */ /* 0x000fca0008fe0408 */
[----:B------:R4:W-:Y:S04]  /*2a60*/  STL [R1+0x78], R5 ;  /* 0x0000780501007387 */ /* 0x0009e80000100800 */
[----:B------:R5:W-:Y:S01]  /*2a70*/  STL.64 [R1+0x30], R22 ;  /* 0x0000301601007387 */ /* 0x000be20000100a00 */
[----:B--2---:R2:W1:Y:S08]  /*2a80*/  R2UR UR14, R7 ;  /* 0x00000000070e73c2 */ /* 0x00447000000e0000 */
[----:B------:R1:W3:Y:S01]  /*2a90*/  R2UR UR15, R6 ;  /* 0x00000000060f73c2 */ /* 0x0002e200000e0000 */
[----:B----4-:R-:W4:Y:S04]  /*2aa0*/  LDL R5, [R1+0x2c] ;  /* 0x00002c0001057983 */ /* 0x010f280000100800 */
[----:B--2---:R-:W2:Y:S04]  /*2ab0*/  LDL R7, [R1+0x4] ;  /* 0x0000040001077983 */ /* 0x004ea80000100800 */
[----:B-1----:R-:W2:Y:S01]  /*2ac0*/  LDL R6, [R1] ;  /* 0x0000000001067983 */ /* 0x002ea20000100800 */
[----:B------:R-:W-:Y:S01]  /*2ad0*/  UMOV UR11, UR12 ;  /* 0x0000000c000b7c82 */ /* 0x000fe20008000000 */
[----:B------:R-:W-:Y:S01]  /*2ae0*/  CS2R R142, SRZ ;  /* 0x00000000008e7805 */ /* 0x000fe2000001ff00 */
        /* <DEDUP_REMOVED lines=46> */
[----:B-----5:R-:W-:Y:S01]  /*2dd0*/  CS2R R22, SRZ ;  /* 0x0000000000167805 */ /* 0x020fe2000001ff00 */
[----:B------:R-:W-:Y:S01]  /*2de0*/  CS2R R20, SRZ ;  /* 0x0000000000147805 */ /* 0x000fe2000001ff00 */
[----:B------:R-:W-:-:S02]  /*2df0*/  UMOV UR10, UR13 ;  /* 0x0000000d000a7c82 */ /* 0x000fc40008000000 */
[----:B------:R-:W-:Y:S02]  /*2e00*/  UISETP.GE.AND UP0, UPT, UR12, UR6, UPT ;  /* 0x000000060c00728c */ /* 0x000fe4000bf06270 */
[----:B---3--:R-:W-:Y:S02]  /*2e10*/  UIADD3 UR27, UR15, -0x61c88647, URZ ;  /* 0x9e3779b90f1b7890 */ /* 0x008fe4000fffe03f */
[----:B------:R-:W-:Y:S02]  /*2e20*/  UIADD3 UR26, UR14, -0x4498517b, URZ ;  /* 0xbb67ae850e1a7890 */ /* 0x000fe4000fffe03f */
[----:B------:R-:W-:Y:S02]  /*2e30*/  UIADD3 UR25, UR15, 0x3c6ef372, URZ ;  /* 0x3c6ef3720f197890 */ /* 0x000fe4000fffe03f */
[----:B------:R-:W-:Y:S02]  /*2e40*/  UIADD3 UR24, UR14, 0x76cf5d0a, URZ ;  /* 0x76cf5d0a0e187890 */ /* 0x000fe4000fffe03f */
[----:B------:R-:W-:-:S02]  /*2e50*/  UIADD3 UR23, UR15, -0x255992d5, URZ ;  /* 0xdaa66d2b0f177890 */ /* 0x000fc4000fffe03f */
[----:B------:R-:W-:Y:S02]  /*2e60*/  UIADD3 UR22, UR14, 0x32370b8f, URZ ;  /* 0x32370b8f0e167890 */ /* 0x000fe4000fffe03f */
[----:B------:R-:W-:Y:S02]  /*2e70*/  UIADD3 UR21, UR15, 0x78dde6e4, URZ ;  /* 0x78dde6e40f157890 */ /* 0x000fe4000fffe03f */
[----:B------:R-:W-:Y:S02]  /*2e80*/  UIADD3 UR20, UR14, -0x126145ec, URZ ;  /* 0xed9eba140e147890 */ /* 0x000fe4000fffe03f */
[----:B------:R-:W-:Y:S02]  /*2e90*/  UIADD3 UR19, UR15, 0x1715609d, URZ ;  /* 0x1715609d0f137890 */ /* 0x000fe4000fffe03f */
[----:B------:R-:W-:Y:S02]  /*2ea0*/  UIADD3 UR18, UR14, -0x56f99767, URZ ;  /* 0xa90668990e127890 */ /* 0x000fe4000fffe03f */
[----:B------:R-:W-:-:S02]  /*2eb0*/  UIADD3 UR17, UR15, -0x4ab325aa, URZ ;  /* 0xb54cda560f117890 */ /* 0x000fc4000fffe03f */
[----:B------:R-:W-:Y:S01]  /*2ec0*/  UIADD3 UR16, UR14, 0x646e171e, URZ ;  /* 0x646e171e0e107890 */ /* 0x000fe2000fffe03f */
[----:B----4-:R-:W1:Y:S04]  /*2ed0*/  LDSM.16.M88.4 R172, [R5+0x12000] ;  /* 0x0120000005ac783b */ /* 0x010e680000000200 */
[----:B------:R-:W3:Y:S04]  /*2ee0*/  LDSM.16.M88.4 R176, [R5+0x12800] ;  /* 0x0128000005b0783b */ /* 0x000ee80000000200 */
[----:B------:R-:W4:Y:S04]  /*2ef0*/  LDSM.16.M88.4 R204, [R5+0x14000] ;  /* 0x0140000005cc783b */ /* 0x000f280000000200 */
[----:B------:R-:W1:Y:S04]  /*2f00*/  LDSM.16.M88.4 R208, [R5+0x14800] ;  /* 0x0148000005d0783b */ /* 0x000e680000000200 */
[----:B--2---:R-:W2:Y:S04]  /*2f10*/  LDSM.16.M88.4 R156, [R7+0x12000] ;  /* 0x01200000079c783b */ /* 0x004ea80000000200 */
        /* <DEDUP_REMOVED lines=12> */
[----:B------:R5:W1:Y:S02]  /*2fe0*/  LDSM.16.M88.4 R240, [R5+0x16800] ;  /* 0x0168000005f0783b */ /* 0x000a640000000200 */
[----:B-----5:R-:W-:-:S05]  /*2ff0*/  IMAD.WIDE.U32 R4, R4, -0x2daee0ad, RZ ;  /* 0xd2511f5304047825 */ /* 0x020fca00078e00ff */
[----:B--234-:R1:W-:Y:S02]  /*3000*/  STL.64 [R1+0x68], R4 ;  /* 0x0000680401007387 */ /* 0x01c3e40000100a00 */
.L_x_710:
[----:B------:R-:W2:Y:S01]  /*3010*/  LDL R97, [R1+0x8] ;  /* 0x0000080001617983 */ /* 0x000ea20000100800 */
[----:B------:R-:W-:Y:S01]  /*3020*/  PLOP3.LUT P0, PT, PT, PT, UP0, 0x80, 0x0 ;  /* 0x000000000000781c */ /* 0x000fe20003f0f008 */
[----:B------:R-:W-:Y:S01]  /*3030*/  UISETP.GE.AND UP4, UPT, UR7, 0x1, UPT ;  /* 0x000000010700788c */ /* 0x000fe2000bf86270 */
[----:B------:R-:W-:Y:S01]  /*3040*/  PLOP3.LUT P3, PT, PT, PT, UP0, 0x80, 0x0 ;  /* 0x000000000000781c */ /* 0x000fe20003f6f008 */
[----:B------:R-:W3:Y:S01]  /*3050*/  LDL R90, [R1+0x4] ;  /* 0x00000400015a7983 */ /* 0x000ee20000100800 */
[----:B------:R-:W-:Y:S02]  /*3060*/  PLOP3.LUT P2, PT, PT, PT, UP0, 0x80, 0x0 ;  /* 0x000000000000781c */ /* 0x000fe40003f4f008 */
[----:B------:R-:W-:Y:S01]  /*3070*/  PLOP3.LUT P1, PT, PT, PT, UP0, 0x80, 0x0 ;  /* 0x000000000000781c */ /* 0x000fe20003f2f008 */
[----:B------:R-:W4:Y:S01]  /*3080*/  LDL R96, [R1+0xc] ;  /* 0x00000c0001607983 */ /* 0x000f220000100800 */
[----:B------:R-:W-:Y:S02]  /*3090*/  PLOP3.LUT P4, PT, PT, PT, UP0, 0x80, 0x0 ;  /* 0x000000000000781c */ /* 0x000fe40003f8f008 */
[----:B------:R-:W-:Y:S01]  /*30a0*/  PLOP3.LUT P6, PT, PT, PT, UP0, 0x80, 0x0 ;  /* 0x000000000000781c */ /* 0x000fe20003fcf008 */
[----:B-----5:R-:W5:Y:S01]  /*30b0*/  LDL R89, [R1] ;  /* 0x0000000001597983 */ /* 0x020f620000100800 */
[----:B------:R-:W-:Y:S03]  /*30c0*/  PLOP3.LUT P5, PT, PT, PT, UP0, 0x80, 0x0 ;  /* 0x000000000000781c */ /* 0x000fe60003faf008 */
[----:B------:R-:W3:Y:S04]  /*30d0*/  LDL R95, [R1+0x18] ;  /* 0x00001800015f7983 */ /* 0x000ee80000100800 */
[----:B------:R-:W5:Y:S04]  /*30e0*/  LDL R88, [R1+0x10] ;  /* 0x0000100001587983 */ /* 0x000f680000100800 */
[----:B------:R-:W5:Y:S04]  /*30f0*/  LDL R94, [R1+0x14] ;  /* 0x00001400015e7983 */ /* 0x000f680000100800 */
[----:B------:R-:W0:Y:S08]  /*3100*/  LDGDEPBAR ;  /* 0x00000000000079af */ /* 0x000e300000000000 */
[----:B------:R-:W5:Y:S04]  /*3110*/  LDL R99, [R1+0x88] ;  /* 0x0000880001637983 */ /* 0x000f680000100800 */
[----:B------:R-:W5:Y:S04]  /*3120*/  LDL R93, [R1+0x5c] ;  /* 0x00005c00015d7983 */ /* 0x000f680000100800 */
[----:B------:R-:W5:Y:S04]  /*3130*/  LDL R98, [R1+0x7c] ;  /* 0x00007c0001627983 */ /* 0x000f680000100800 */
[----:B------:R-:W5:Y:S04]  /*3140*/  LDL R92, [R1+0x78] ;  /* 0x00007800015c7983 */ /* 0x000f680000100800 */
[----:B-1----:R-:W1:Y:S01]  /*3150*/  S2R R244, SR_TID.X ;  /* 0x0000000000f47919 */ /* 0x002e620000002100 */
[----:B------:R-:W-:Y:S07]  /*3160*/  DEPBAR.LE SB0, 0x0 ;  /* 0x000080000000791a */ /* 0x000fee0000000000 */
[----:B------:R-:W-:Y:S08]  /*3170*/  BAR.SYNC.DEFER_BLOCKING 0x0 ;  /* 0x0000000000007b1d */ /* 0x000ff00000010000 */
[----:B------:R-:W-:Y:S08]  /*3180*/  LDSM.16.M88.4 R8, [R252+0xc000] ;  /* 0x00c00000fc08783b */ /* 0x000ff00000000200 */
[----:B------:R-:W-:Y:S08]  /*3190*/  LDSM.16.M88.4 R68, [R252+0xc800] ;  /* 0x00c80000fc44783b */ /* 0x000ff00000000200 */
[----:B--2---:R-:W2:Y:S08]  /*31a0*/  LDSM.16.M88.4 R16, [R97] ;  /* 0x000000006110783b */ /* 0x004eb00000000200 */
[----:B----4-:R-:W-:Y:S08]  /*31b0*/  LDSM.16.M88.4 R72, [R96] ;  /* 0x000000006048783b */ /* 0x010ff00000000200 */
[----:B---3--:R-:W3:Y:S08]  /*31c0*/  LDSM.16.M88.4 R76, [R90+0xc000] ;  /* 0x00c000005a4c783b */ /* 0x008ef00000000200 */
[----:B------:R-:W4:Y:S08]  /*31d0*/  LDSM.16.M88.4 R80, [R90+0xc800] ;  /* 0x00c800005a50783b */ /* 0x000f300000000200 */
[----:B-----5:R-:W-:Y:S01]  /*31e0*/  LDSM.16.M88.4 R84, [R89+0xc000] ;  /* 0x00c000005954783b */ /* 0x020fe20000000200 */
[C---:B-12---:R-:W-:Y:S08]  /*31f0*/  HMMA.16816.F32.BF16 R4, R16.reuse, R8, RZ ;  /* 0x000000081004723c */ /* 0x046ff000000418ff */
[C---:B------:R-:W-:Y:S08]  /*3200*/  HMMA.16816.F32.BF16 R8, R16.reuse, R10, RZ ;  /* 0x0000000a1008723c */ /* 0x040ff000000418ff */
[C---:B------:R-:W-:Y:S08]  /*3210*/  HMMA.16816.F32.BF16 R12, R16.reuse, R68, RZ ;  /* 0x00000044100c723c */ /* 0x040ff000000418ff */
[----:B------:R-:W-:Y:S01]  /*3220*/  HMMA.16816.F32.BF16 R16, R16, R70, RZ ;  /* 0x000000461010723c */ /* 0x000fe200000418ff */
[----:B------:R-:W1:Y:S07]  /*3230*/  LDSM.16.M88.4 R68, [R95] ;  /* 0x000000005f44783b */ /* 0x000e6e0000000200 */
[C---:B---3--:R-:W-:Y:S08]  /*3240*/  HMMA.16816.F32.BF16 R4, R72.reuse, R76, R4 ;  /* 0x0000004c4804723c */ /* 0x048ff00000041804 */
[C---:B------:R-:W-:Y:S01]  /*3250*/  HMMA.16816.F32.BF16 R8, R72.reuse, R78, R8 ;  /* 0x0000004e4808723c */ /* 0x040fe20000041808 */
[----:B------:R-:W2:Y:S07]  /*3260*/  LDSM.16.M88.4 R76, [R89+0xc800] ;  /* 0x00c80000594c783b */ /* 0x000eae0000000200 */
[C---:B----4-:R-:W-:Y:S08]  /*3270*/  HMMA.16816.F32.BF16 R12, R72.reuse, R80, R12 ;  /* 0x00000050480c723c */ /* 0x050ff0000004180c */
[----:B------:R-:W-:Y:S01]  /*3280*/  HMMA.16816.F32.BF16 R16, R72, R82, R16 ;  /* 0x000000524810723c */ /* 0x000fe20000041810 */
[----:B------:R-:W-:Y:S07]  /*3290*/  LDSM.16.M88.4 R72, [R94] ;  /* 0x000000005e48783b */ /* 0x000fee0000000200 */
[C---:B-1----:R-:W-:Y:S01]  /*32a0*/  HMMA.16816.F32.BF16 R4, R68.reuse, R84, R4 ;  /* 0x000000544404723c */ /* 0x042fe20000041804 */
        /* <DEDUP_REMOVED lines=9> */
[----:B------:R-:W1:Y:S07]  /*3340*/  LDSM.16.M88.4 R80, [R252+0xe800] ;  /* 0x00e80000fc50783b */ /* 0x000e6e0000000200 */
[C---:B---3--:R-:W-:Y:S08]  /*3350*/  HMMA.16816.F32.BF16 R12, R72.reuse, R84, R12 ;  /* 0x00000054480c723c */ /* 0x048ff0000004180c */
[----:B------:R-:W-:Y:S01]  /*3360*/  HMMA.16816.F32.BF16 R16, R72, R86, R16 ;  /* 0x000000564810723c */ /* 0x000fe20000041810 */
[----:B------:R-:W-:Y:S07]  /*3370*/  LDSM.16.M88.4 R72, [R96+0x2000] ;  /* 0x002000006048783b */ /* 0x000fee0000000200 */
[C---:B--2---:R-:W-:Y:S01]  /*3380*/  HMMA.16816.F32.BF16 R4, R68.reuse, R76, R4 ;  /* 0x0000004c4404723c */ /* 0x044fe20000041804 */
[----:B------:R-:W2:Y:S07]  /*3390*/  LDSM.16.M88.4 R84, [R90+0xe000] ;  /* 0x00e000005a54783b */ /* 0x000eae0000000200 */
[C---:B------:R-:W-:Y:S01]  /*33a0*/  HMMA.16816.F32.BF16 R8, R68.reuse, R78, R8 ;  /* 0x0000004e4408723c */ /* 0x040fe20000041808 */
[----:B------:R-:W3:Y:S07]  /*33b0*/  LDSM.16.M88.4 R76, [R90+0xe800] ;  /* 0x00e800005a4c783b */ /* 0x000eee0000000200 */
[C---:B-1----:R-:W-:Y:S08]  /*33c0*/  HMMA.16816.F32.BF16 R12, R68.reuse, R80, R12 ;  /* 0x00000050440c723c */ /* 0x042ff0000004180c */
[----:B------:R-:W-:Y:S01]  /*33d0*/  HMMA.16816.F32.BF16 R16, R68, R82, R16 ;  /* 0x000000524410723c */ /* 0x000fe20000041810 */
[----:B------:R-:W-:Y:S08]  /*33e0*/  LDSM.16.M88.4 R68, [R95+0x2000] ;  /* 0x002000005f44783b */ /* 0x000ff00000000200 */
[----:B------:R-:W1:Y:S01]  /*33f0*/  LDSM.16.M88.4 R80, [R89+0xe000] ;  /* 0x00e000005950783b */ /* 0x000e620000000200 */
[C---:B--2---:R-:W-:Y:S08]  /*3400*/  HMMA.16816.F32.BF16 R4, R72.reuse, R84, R4 ;  /* 0x000000544804723c */ /* 0x044ff00000041804 */
[C---:B------:R-:W-:Y:S01]  /*3410*/  HMMA.16816.F32.BF16 R8, R72.reuse, R86, R8 ;  /* 0x000000564808723c */ /* 0x040fe20000041808 */
[----:B------:R-:W2:Y:S07]  /*3420*/  LDSM.16.M88.4 R84, [R89+0xe800] ;  /* 0x00e800005954783b */ /* 0x000eae0000000200 */
[C---:B---3--:R-:W-:Y:S08]  /*3430*/  HMMA.16816.F32.BF16 R12, R72.reuse, R76, R12 ;  /* 0x0000004c480c723c */ /* 0x048ff0000004180c */
[----:B------:R-:W-:Y:S01]  /*3440*/  HMMA.16816.F32.BF16 R16, R72, R78, R16 ;  /* 0x0000004e4810723c */ /* 0x000fe20000041810 */
[----:B------:R-:W-:Y:S07]  /*3450*/  LDSM.16.M88.4 R72, [R94+0x2000] ;  /* 0x002000005e48783b */ /* 0x000fee0000000200 */
[C---:B-1----:R-:W-:Y:S01]  /*3460*/  HMMA.16816.F32.BF16 R4, R68.reuse, R80, R4 ;  /* 0x000000504404723c */ /* 0x042fe20000041804 */
[----:B------:R-:W1:Y:S07]  /*3470*/  LDSM.16.M88.4 R76, [R88+0xe000] ;  /* 0x00e00000584c783b */ /* 0x000e6e0000000200 */
[C---:B------:R-:W-:Y:S01]  /*3480*/  HMMA.16816.F32.BF16 R8, R68.reuse, R82, R8 ;  /* 0x000000524408723c */ /* 0x040fe20000041808 */
[----:B------:R-:W3:Y:S07]  /*3490*/  LDSM.16.M88.4 R80, [R88+0xe800] ;  /* 0x00e800005850783b */ /* 0x000eee0000000200 */
[C---:B--2---:R-:W-:Y:S08]  /*34a0*/  HMMA.16816.F32.BF16 R12, R68.reuse, R84, R12 ;  /* 0x00000054440c723c */ /* 0x044ff0000004180c */
[----:B------:R-:W-:Y:S01]  /*34b0*/  HMMA.16816.F32.BF16 R16, R68, R86, R16 ;  /* 0x000000564410723c */ /* 0x000fe20000041810 */
[----:B------:R-:W-:Y:S08]  /*34c0*/  LDSM.16.M88.4 R68, [R97+0x4000] ;  /* 0x004000006144783b */ /* 0x000ff00000000200 */
[----:B------:R-:W-:Y:S01]  /*34d0*/  LDSM.16.M88.4 R84, [R252+0x10800] ;  /* 0x01080000fc54783b */ /* 0x000fe20000000200 */
[C---:B-1----:R-:W-:Y:S08]  /*34e0*/  HMMA.16816.F32.BF16 R4, R72.reuse, R76, R4 ;  /* 0x0000004c4804723c */ /* 0x042ff00000041804 */
[C---:B------:R-:W-:Y:S01]  /*34f0*/  HMMA.16816.F32.BF16 R8, R72.reuse, R78, R8 ;  /* 0x0000004e4808723c */ /* 0x040fe20000041808 */
[----:B------:R-:W1:Y:S07]  /*3500*/  LDSM.16.M88.4 R76, [R252+0x10000] ;  /* 0x01000000fc4c783b */ /* 0x000e6e0000000200 */
[C---:B---3--:R-:W-:Y:S08]  /*3510*/  HMMA.16816.F32.BF16 R12, R72.reuse, R80, R12 ;  /* 0x00000050480c723c */ /* 0x048ff0000004180c */
[----:B------:R-:W-:Y:S01]  /*3520*/  HMMA.16816.F32.BF16 R16, R72, R82, R16 ;  /* 0x000000524810723c */ /* 0x000fe20000041810 */
[----:B------:R-:W-:Y:S08]  /*3530*/  LDSM.16.M88.4 R72, [R96+0x4000] ;  /* 0x004000006048783b */ /* 0x000ff00000000200 */
[----:B------:R-:W-:Y:S01]  /*3540*/  LDSM.16.M88.4 R80, [R90+0x10800] ;  /* 0x010800005a50783b */ /* 0x000fe20000000200 */
[C---:B-1----:R-:W-:Y:S08]  /*3550*/  HMMA.16816.F32.BF16 R4, R68.reuse, R76, R4 ;  /* 0x0000004c4404723c */ /* 0x042ff00000041804 */
[C---:B------:R-:W-:Y:S01]  /*3560*/  HMMA.16816.F32.BF16 R8, R68.reuse, R78, R8 ;  /* 0x0000004e4408723c */ /* 0x040fe20000041808 */
[----:B------:R1:W2:Y:S07]  /*3570*/  LDSM.16.M88.4 R76, [R90+0x10000] ;  /* 0x010000005a4c783b */ /* 0x0002ae0000000200 */
[C---:B------:R-:W-:Y:S08]  /*3580*/  HMMA.16816.F32.BF16 R12, R68.reuse, R84, R12 ;  /* 0x00000054440c723c */ /* 0x040ff0000004180c */
[----:B------:R-:W-:Y:S01]  /*3590*/  HMMA.16816.F32.BF16 R16, R68, R86, R16 ;  /* 0x000000564410723c */ /* 0x000fe20000041810 */
[----:B------:R-:W-:Y:S08]  /*35a0*/  LDSM.16.M88.4 R84, [R89+0x10000] ;  /* 0x010000005954783b */ /* 0x000ff00000000200 */
[----:B-1----:R-:W3:Y:S06]  /*35b0*/  LDL.64 R90, [R1+0x68] ;  /* 0x00006800015a7983 */ /* 0x002eec0000100a00 */
[----:B------:R-:W1:Y:S01]  /*35c0*/  LDSM.16.M88.4 R68, [R95+0x4000] ;  /* 0x004000005f44783b */ /* 0x000e620000000200 */
[C---:B--2---:R-:W-:Y:S08]  /*35d0*/  HMMA.16816.F32.BF16 R4, R72.reuse, R76, R4 ;  /* 0x0000004c4804723c */ /* 0x044ff00000041804 */
[C---:B------:R-:W-:Y:S01]  /*35e0*/  HMMA.16816.F32.BF16 R8, R72.reuse, R78, R8 ;  /* 0x0000004e4808723c */ /* 0x040fe20000041808 */
[----:B------:R2:W4:Y:S07]  /*35f0*/  LDSM.16.M88.4 R76, [R89+0x10800] ;  /* 0x01080000594c783b */ /* 0x00052e0000000200 */
[C---:B------:R-:W-:Y:S08]  /*3600*/  HMMA.16816.F32.BF16 R12, R72.reuse, R80, R12 ;  /* 0x00000050480c723c */ /* 0x040ff0000004180c */
[----:B------:R-:W-:Y:S01]  /*3610*/  HMMA.16816.F32.BF16 R16, R72, R82, R16 ;  /* 0x000000524810723c */ /* 0x000fe20000041810 */
[----:B------:R-:W-:Y:S07]  /*3620*/  LDSM.16.M88.4 R72, [R94+0x4000] ;  /* 0x004000005e48783b */ /* 0x000fee0000000200 */
[C---:B-1----:R-:W-:Y:S01]  /*3630*/  HMMA.16816.F32.BF16 R4, R68.reuse, R84, R4 ;  /* 0x000000544404723c */ /* 0x042fe20000041804 */
[----:B--2---:R-:W2:Y:S04]  /*3640*/  LDL R89, [R1+0x60] ;  /* 0x0000600001597983 */ /* 0x004ea80000100800 */
[----:B------:R-:W1:Y:S03]  /*3650*/  LDSM.16.M88.4 R80, [R88+0x10000] ;  /* 0x010000005850783b */ /* 0x000e660000000200 */
[C---:B------:R-:W-:Y:S05]  /*3660*/  HMMA.16816.F32.BF16 R8, R68.reuse, R86, R8 ;  /* 0x000000564408723c */ /* 0x040fea0000041808 */
[----:B------:R-:W5:Y:S01]  /*3670*/  @P0 S2R R84, SR_TID.X ;  /* 0x0000000000540919 */ /* 0x000f620000002100 */
[----:B------:R-:W-:Y:S02]  /*3680*/  PLOP3.LUT P0, PT, PT, PT, UP0, 0x80, 0x0 ;  /* 0x000000000000781c */ /* 0x000fe40003f0f008 */
[C---:B----4-:R-:W-:Y:S07]  /*3690*/  HMMA.16816.F32.BF16 R12, R68.reuse, R76, R12 ;  /* 0x0000004c440c723c */ /* 0x050fee000004180c */
[C---:B------:R-:W-:Y:S01]  /*36a0*/  FMUL.FTZ R77, R93.reuse, 1.4426950216293334961 ;  /* 0x3fb8aa3b5d4d7820 */ /* 0x040fe20000410000 */
[----:B------:R-:W-:Y:S07]  /*36b0*/  HMMA.16816.F32.BF16 R16, R68, R78, R16 ;  /* 0x0000004e4410723c */ /* 0x000fee0000041810 */
[----:B------:R-:W-:Y:S02]  /*36c0*/  IMAD.U32 R69, RZ, RZ, UR7 ;  /* 0x00000007ff457e24 */ /* 0x000fe4000f8e00ff */
[----:B------:R-:W-:Y:S03]  /*36d0*/  IMAD.U32 R68, RZ, RZ, UR28 ;  /* 0x0000001cff447e24 */ /* 0x000fe6000f8e00ff */
[----:B-----5:R-:W-:Y:S01]  /*36e0*/  @P3 IMAD.SHL.U32 R76, R84, 0x2, RZ ;  /* 0x00000002544c3824 */ /* 0x020fe200078e00ff */
[----:B------:R-:W-:Y:S02]  /*36f0*/  FSETP.NEU.FTZ.AND P3, PT, R93, -INF , PT ;  /* 0xff8000005d00780b */ /* 0x000fe40003f7d000 */
[----:B------:R-:W4:Y:S02]  /*3700*/  LDL R93, [R1+0x64] ;  /* 0x00006400015d7983 */ /* 0x000f240000100800 */
[----:B------:R-:W-:Y:S02]  /*3710*/  @P2 LOP3.LUT R76, R99, 0x6, R76, 0xf8, !PT ;  /* 0x00000006634c2812 */ /* 0x000fe400078ef84c */
[----:B------:R-:W5:Y:S01]  /*3720*/  S2R R99, SR_TID.X ;  /* 0x0000000000637919 */ /* 0x000f620000002100 */
[C---:B-1----:R-:W-:Y:S01]  /*3730*/  HMMA.16816.F32.BF16 R4, R72.reuse, R80, R4 ;  /* 0x000000504804723c */ /* 0x042fe20000041804 */
[----:B------:R-:W-:Y:S04]  /*3740*/  PLOP3.LUT P2, PT, PT, PT, UP0, 0x80, 0x0 ;  /* 0x000000000000781c */ /* 0x000fe80003f4f008 */
[----:B------:R-:W-:Y:S01]  /*3750*/  @P1 IMAD R76, R68, 0x40, R76 ;  /* 0x00000040444c1824 */ /* 0x000fe200078e024c */
[----:B------:R-:W-:Y:S02]  /*3760*/  FSEL R77, R77, RZ, P3 ;  /* 0x000000ff4d4d7208 */ /* 0x000fe40001800000 */
[C---:B------:R-:W-:Y:S01]  /*3770*/  HMMA.16816.F32.BF16 R8, R72.reuse, R82, R8 ;  /* 0x000000524808723c */ /* 0x040fe20000041808 */
[----:B------:R-:W-:Y:S02]  /*3780*/  PLOP3.LUT P1, PT, PT, PT, UP0, 0x80, 0x0 ;  /* 0x000000000000781c */ /* 0x000fe40003f2f008 */
[C---:B------:R-:W-:Y:S02]  /*3790*/  @P4 ISETP.GE.AND P4, PT, R76.reuse, UR6, PT ;  /* 0x000000064c004c0c */ /* 0x040fe4000bf86270 */
[----:B------:R-:W-:Y:S02]  /*37a0*/  @P0 IADD3 R71, R76, 0x1, RZ ;  /* 0x000000014c470810 */ /* 0x000fe40007ffe0ff */
[----:B------:R-:W-:Y:S02]  /*37b0*/  PLOP3.LUT P0, PT, PT, PT, UP0, 0x80, 0x0 ;  /* 0x000000000000781c */ /* 0x000fe40003f0f008 */
[----:B------:R-:W-:Y:S03]  /*37c0*/  @P6 ISETP.GE.AND P6, PT, R71, UR6, PT ;  /* 0x0000000647006c0c */ /* 0x000fe6000bfc6270 */
[----:B-----5:R-:W-:Y:S04]  /*37d0*/  SHF.R.S32.HI R99, RZ, 0x1f, R99 ;  /* 0x0000001fff637819 */ /* 0x020fe80000011463 */
[----:B------:R-:W-:Y:S02]  /*37e0*/  @P2 FSEL R4, R4, -INF , !P4 ;  /* 0xff80000004042808 */ /* 0x000fe40006000000 */
[----:B------:R-:W-:Y:S02]  /*37f0*/  LEA.HI R99, R99, R244, RZ, 0x7 ;  /* 0x000000f463637211 */ /* 0x000fe400078f38ff */
[----:B------:R-:W-:Y:S01]  /*3800*/  @P0 FSEL R6, R6, -INF , !P4 ;  /* 0xff80000006060808 */ /* 0x000fe20006000000 */
[----:B------:R-:W-:Y:S01]  /*3810*/  FFMA.FTZ R4, R4, c[0x0][0x23c], -R77 ;  /* 0x00008f0004047a23 */ /* 0x000fe2000001084d */
[----:B------:R-:W-:Y:S02]  /*3820*/  SHF.R.S32.HI R99, RZ, 0x7, R99 ;  /* 0x00000007ff637819 */ /* 0x000fe40000011463 */
[----:B------:R-:W-:Y:S01]  /*3830*/  PLOP3.LUT P2, PT, PT, PT, UP0, 0x80, 0x0 ;  /* 0x000000000000781c */ /* 0x000fe20003f4f008 */
[----:B------:R-:W1:Y:S01]  /*3840*/  MUFU.EX2 R87, R4 ;  /* 0x0000000400577308 */ /* 0x000e620000000800 */
[----:B------:R-:W-:Y:S01]  /*3850*/  @P1 FSEL R5, R5, -INF , !P6 ;  /* 0xff80000005051808 */ /* 0x000fe20007000000 */
[----:B------:R-:W-:Y:S01]  /*3860*/  IMAD R70, R68, 0x2, R99 ;  /* 0x0000000244467824 */ /* 0x000fe200078e0263 */
[----:B------:R-:W-:Y:S01]  /*3870*/  PLOP3.LUT P1, PT, PT, PT, UP0, 0x80, 0x0 ;  /* 0x000000000000781c */ /* 0x000fe20003f2f008 */
[----:B------:R-:W-:Y:S01]  /*3880*/  IMAD R68, R69, 0x4, R98 ;  /* 0x0000000445447824 */ /* 0x000fe200078e0262 */
[----:B------:R-:W-:Y:S01]  /*3890*/  PLOP3.LUT P0, PT, PT, PT, UP0, 0x80, 0x0 ;  /* 0x000000000000781c */ /* 0x000fe20003f0f008 */
[--C-:B------:R-:W-:Y:S01]  /*38a0*/  FFMA.FTZ R5, R5, c[0x0][0x23c], -R77.reuse ;  /* 0x00008f0005057a23 */ /* 0x100fe2000001084d */
[----:B------:R-:W-:Y:S01]  /*38b0*/  PLOP3.LUT P4, PT, PT, PT, UP0, 0x80, 0x0 ;  /* 0x000000000000781c */ /* 0x000fe20003f8f008 */
[----:B------:R-:W-:Y:S02]  /*38c0*/  IMAD.WIDE.U32 R68, R68, -0x326172a9, RZ ;  /* 0xcd9e8d5744447825 */ /* 0x000fe400078e00ff */
[----:B------:R5:W-:Y:S02]  /*38d0*/  MUFU.EX2 R86, R5 ;  /* 0x0000000500567308 */ /* 0x000be40000000800 */
[----:B------:R-:W-:Y:S02]  /*38e0*/  @P2 IADD3 R78, R76, 0x8, RZ ;  /* 0x000000084c4e2810 */ /* 0x000fe40007ffe0ff */
[----:B------:R-:W-:Y:S02]  /*38f0*/  LOP3.LUT R79, R69, UR15, R92, 0x96, !PT ;  /* 0x0000000f454f7c12 */ /* 0x000fe4000f8e965c */
[----:B------:R-:W4:Y:S01]  /*3900*/  LDL R92, [R1+0x3c] ;  /* 0x00003c00015c7983 */ /* 0x000f220000100800 */
[----:B------:R-:W-:Y:S02]  /*3910*/  @P5 ISETP.GE.AND P5, PT, R78, UR6, PT ;  /* 0x000000064e005c0c */ /* 0x000fe4000bfa6270 */
[----:B------:R-:W-:Y:S01]  /*3920*/  IMAD.WIDE.U32 R78, R79, -0x2daee0ad, RZ ;  /* 0xd2511f534f4e7825 */ /* 0x000fe200078e00ff */
[----:B------:R-:W-:Y:S02]  /*3930*/  @P0 FSEL R7, R7, -INF , !P6 ;  /* 0xff80000007070808 */ /* 0x000fe40007000000 */
[----:B------:R-:W-:Y:S02]  /*3940*/  PLOP3.LUT P2, PT, PT, PT, UP0, 0x80, 0x0 ;  /* 0x000000000000781c */ /* 0x000fe40003f4f008 */
        /* <DEDUP_REMOVED lines=22> */
[----:B---3--:R-:W-:Y:S02]  /*3ab0*/  LOP3.LUT R70, R91, UR14, R70, 0x96, !PT ;  /* 0x0000000e5b467c12 */ /* 0x008fe4000f8e9646 */
[----:B------:R-:W3:Y:S03]  /*3ac0*/  LDL R91, [R1+0x58] ;  /* 0x00005800015b7983 */ /* 0x000ee60000100800 */
[----:B------:R-:W-:Y:S05]  /*3ad0*/  IMAD.WIDE.U32 R84, R70, -0x326172a9, RZ ;  /* 0xcd9e8d5746547825 */ /* 0x000fea00078e00ff */
[----:B------:R-:W-:Y:S02]  /*3ae0*/  LOP3.LUT R80, R85, UR27, R68, 0x96, !PT ;  /* 0x0000001b55507c12 */ /* 0x000fe4000f8e9644 */
[----:B------:R-:W5:Y:S03]  /*3af0*/  LDSM.16.M88.4 R68, [R88+0x10800] ;  /* 0x010800005844783b */ /* 0x000f660000000200 */
[----:B------:R-:W-:Y:S05]  /*3b00*/  IMAD.WIDE.U32 R80, R80, -0x2daee0ad, RZ ;  /* 0xd2511f5350507825 */ /* 0x000fea00078e00ff */
[----:B------:R-:W-:Y:S02]  /*3b10*/  LOP3.LUT R82, R81, UR24, R78, 0x96, !PT ;  /* 0x0000001851527c12 */ /* 0x000fe4000f8e964e */
[----:B------:R-:W-:Y:S01]  /*3b20*/  MUFU.EX2 R81, R9 ;  /* 0x0000000900517308 */ /* 0x000fe20000000800 */
[C---:B--2---:R-:W-:Y:S01]  /*3b30*/  FMUL.FTZ R4, R89.reuse, 1.4426950216293334961 ;  /* 0x3fb8aa3b59047820 */ /* 0x044fe20000410000 */
[----:B------:R-:W-:Y:S01]  /*3b40*/  FSETP.NEU.FTZ.AND P3, PT, R89, -INF , PT ;  /* 0xff8000005900780b */ /* 0x000fe20003f7d000 */
[C---:B-----5:R-:W-:Y:S01]  /*3b50*/  HMMA.16816.F32.BF16 R12, R72.reuse, R68, R12 ;  /* 0x00000044480c723c */ /* 0x060fe2000004180c */
[----:B------:R-:W2:Y:S02]  /*3b60*/  LDL R89, [R1+0x54] ;  /* 0x0000540001597983 */ /* 0x000ea40000100800 */
        /* <DEDUP_REMOVED lines=27> */
[----:B------:R4:W-:Y:S01]  /*3d20*/  MUFU.EX2 R79, R12 ;  /* 0x0000000c004f7308 */ /* 0x0009e20000000800 */
[----:B-1----:R-:W-:Y:S02]  /*3d30*/  @P6 IADD3 R8, R76, 0x11, RZ ;  /* 0x000000114c086810 */ /* 0x002fe40007ffe0ff */
[----:B------:R-:W-:Y:S02]  /*3d40*/  PLOP3.LUT P6, PT, PT, PT, UP0, 0x80, 0x0 ;  /* 0x000000000000781c */ /* 0x000fe40003fcf008 */
[----:B------:R-:W-:Y:S02]  /*3d50*/  @P4 ISETP.GE.AND P4, PT, R8, UR6, PT ;  /* 0x0000000608004c0c */ /* 0x000fe4000bf86270 */
[----:B------:R-:W-:Y:S03]  /*3d60*/  LOP3.LUT R8, R69, UR19, R6, 0x96, !PT ;  /* 0x0000001345087c12 */ /* 0x000fe6000f8e9606 */
[----:B------:R-:W1:Y:S01]  /*3d70*/  MUFU.EX2 R80, R80 ;  /* 0x0000005000507308 */ /* 0x000e620000000800 */
[----:B------:R-:W-:Y:S02]  /*3d80*/  @P2 IADD3 R76, R76, 0x19, RZ ;  /* 0x000000194c4c2810 */ /* 0x000fe40007ffe0ff */
[----:B----4-:R-:W-:Y:S01]  /*3d90*/  LOP3.LUT R10, R7, UR21, R82, 0x96, !PT ;  /* 0x00000015070a7c12 */ /* 0x010fe2000f8e9652 */
        /* <DEDUP_REMOVED lines=25> */
[----:B------:R-:W1:Y:S01]  /*3f30*/  MUFU.EX2 R75, R15 ;  /* 0x0000000f004b7308 */ /* 0x000e620000000800 */
[----:B------:R-:W-:Y:S02]  /*3f40*/  @P0 FSEL R16, R16, -INF , !P5 ;  /* 0xff80000010100808 */ /* 0x000fe40006800000 */
[----:B------:R-:W-:Y:S02]  /*3f50*/  ISETP.LE.U32.AND P0, PT, R7, UR30, PT ;  /* 0x0000001e07007c0c */ /* 0x000fe4000bf03070 */
[----:B------:R-:W-:Y:S01]  /*3f60*/  LOP3.LUT R12, R6, 0xff, RZ, 0xc0, !PT ;  /* 0x000000ff060c7812 */ /* 0x000fe200078ec0ff */
[----:B------:R-:W-:Y:S01]  /*3f70*/  FFMA.FTZ R16, R16, c[0x0][0x23c], -R77 ;  /* 0x00008f0010107a23 */ /* 0x000fe2000001084d */
[----:B----4-:R-:W-:Y:S02]  /*3f80*/  SHF.R.U32.HI R13, RZ, 0x10, R6 ;  /* 0x00000010ff0d7819 */ /* 0x010fe40000011606 */
        /* <DEDUP_REMOVED lines=39> */
[----:B-1----:R-:W-:Y:S01]  /*4200*/  @!P0 FADD.FTZ R80, -R80, -RZ ;  /* 0x800000ff50508221 */ /* 0x002fe20000010100 */
[----:B------:R-:W-:Y:S01]  /*4210*/  LOP3.LUT R10, R10, 0xffff, RZ, 0xc0, !PT ;  /* 0x0000ffff0a0a7812 */ /* 0x000fe200078ec0ff */
[----:B------:R-:W-:Y:S01]  /*4220*/  @!P5 FADD.FTZ R79, -R79, -RZ ;  /* 0x800000ff4f4fd221 */ /* 0x000fe20000010100 */
[----:B------:R-:W-:Y:S02]  /*4230*/  ISETP.LE.U32.AND P2, PT, R5, UR30, PT ;  /* 0x0000001e05007c0c */ /* 0x000fe4000bf43070 */
[----:B------:R-:W-:Y:S02]  /*4240*/  ISETP.LE.U32.AND P1, PT, R6, UR30, PT ;  /* 0x0000001e06007c0c */ /* 0x000fe4000bf23070 */
[----:B------:R-:W-:Y:S01]  /*4250*/  LOP3.LUT R6, R70, 0xff, RZ, 0xc0, !PT ;  /* 0x000000ff46067812 */ /* 0x000fe200078ec0ff */
[----:B------:R-:W-:Y:S01]  /*4260*/  @!P6 FADD.FTZ R83, -R83, -RZ ;  /* 0x800000ff5353e221 */ /* 0x000fe20000010100 */
[----:B------:R-:W-:Y:S02]  /*4270*/  SHF.R.U32.HI R5, RZ, 0x8, R10 ;  /* 0x00000008ff057819 */ /* 0x000fe4000001160a */
[----:B----4-:R-:W-:Y:S02]  /*4280*/  SHF.R.U32.HI R4, RZ, 0x8, R71 ;  /* 0x00000008ff047819 */ /* 0x010fe40000011647 */
[----:B------:R-:W-:Y:S02]  /*4290*/  ISETP.LE.U32.AND P0, PT, R6, UR30, PT ;  /* 0x0000001e06007c0c */ /* 0x000fe4000bf03070 */
[----:B------:R-:W-:Y:S01]  /*42a0*/  F2FP.RELU.BF16.PACK_AB R6, R86, R87 ;  /* 0x000000575606723e */ /* 0x000fe200000018ff */
[----:B------:R-:W-:Y:S01]  /*42b0*/  @!P2 FADD.FTZ R75, -R75, -RZ ;  /* 0x800000ff4b4ba221 */ /* 0x000fe20000010100 */
        /* <DEDUP_REMOVED lines=23> */
[----:B---3--:R1:W-:Y:S04]  /*4430*/  STS [R91+0x14000], R4 ;  /* 0x014000045b007388 */ /* 0x0083e80000000800 */
[----:B------:R-:W-:Y:S01]  /*4440*/  STS [R91+0x14400], R8 ;  /* 0x014400085b007388 */ /* 0x000fe20000000800 */
[----:B-1----:R-:W-:Y:S03]  /*4450*/  F2FP.RELU.BF16.PACK_AB R4, R72, R73 ;  /* 0x000000494804723e */ /* 0x002fe600000018ff */
[----:B-----5:R-:W-:Y:S04]  /*4460*/  STS [R90+0x14000], R7 ;  /* 0x014000075a007388 */ /* 0x020fe80000000800 */
[----:B------:R-:W-:Y:S04]  /*4470*/  STS [R90+0x14400], R6 ;  /* 0x014400065a007388 */ /* 0x000fe80000000800 */
[----:B--2---:R-:W-:Y:S04]  /*4480*/  STS [R89+0x14000], R5 ;  /* 0x0140000559007388 */ /* 0x004fe80000000800 */
        /* <DEDUP_REMOVED lines=125> */
[----:B------:R-:W-:Y:S01]  /*4c60*/  FMUL.FTZ R10, R76, R10 ;  /* 0x0000000a4c0a7220 */ /* 0x000fe20000410000 */
[----:B------:R-:W-:Y:S01]  /*4c70*/  PLOP3.LUT P3, PT, PT, PT, UP4, 0x80, 0x0 ;  /* 0x000000000000781c */ /* 0x000fe20003f6f048 */
[----:B------:R-:W-:Y:S01]  /*4c80*/  FMUL.FTZ R80, R80, R4 ;  /* 0x0000000450507220 */ /* 0x000fe20000410000 */
[----:B------:R-:W-:Y:S02]  /*4c90*/  F2FP.BF16.PACK_AB R4, R85, R88 ;  /* 0x000000585504723e */ /* 0x000fe400000010ff */
[----:B------:R-:W-:Y:S01]  /*4ca0*/  FSEL R5, R5, R68, P1 ;  /* 0x0000004405057208 */ /* 0x000fe20000800000 */
[----:B------:R-:W-:Y:S01]  /*4cb0*/  @P0 FADD.FTZ R68, -R68, R19 ;  /* 0x0000001344440221 */ /* 0x000fe20000010100 */
[----:B------:R-:W-:Y:S01]  /*4cc0*/  F2FP.BF16.PACK_AB R6, R80, R83 ;  /* 0x000000535006723e */ /* 0x000fe200000010ff */
[----:B------:R1:W-:Y:S02]  /*4cd0*/  STS [R92+0x12400], R4 ;  /* 0x012400045c007388 */ /* 0x0003e40000000800 */
        /* <DEDUP_REMOVED lines=113> */
.L_x_708:
        /* <DEDUP_REMOVED lines=119> */
[----:B----4-:R1:W-:Y:S04]  /*5b60*/  @P3 STL [R1+0x5c], R25 ;  /* 0x00005c1901003387 */ /* 0x0103e80000100800 */
[----:B-1----:R1:W5:Y:S04]  /*5b70*/  LDL.LU.64 R24, [R1+0x98] ;  /* 0x0000980001187983 */ /* 0x0023680000300a00 */
[----:B---3--:R2:W-:Y:S02]  /*5b80*/  @P3 STL [R1+0x60], R246 ;  /* 0x000060f601003387 */ /* 0x0085e40000100800 */
        /* <DEDUP_REMOVED lines=248> */
.L_x_709:
        /* <DEDUP_REMOVED lines=15> */
[----:B------:R-:W-:Y:S01]  /*6c00*/  FMUL.FTZ R13, R45, c[0x0][0x2dc] ;  /* 0x0000b7002d0d7a20 */ /* 0x000fe20000410000 */
        /* <DEDUP_REMOVED lines=130> */
[----:B-1----:R-:W-:Y:S01]  /*7430*/  FMUL.FTZ R9, R57, c[0x0][0x2dc] ;  /* 0x0000b70039097a20 */ /* 0x002fe20000410000 */
        /* <DEDUP_REMOVED lines=73> */
.L_x_711:
        /* <DEDUP_REMOVED lines=19> */
.L_x_712:
        /* <DEDUP_REMOVED lines=53> */
.L_x_714:
[----:B-1-34-:R-:W-:Y:S05]  /*7d50*/  BSYNC B0 ;  /* 0x0000000000007941 */ /* 0x01afea0003800000 */
.L_x_713:
        /* <DEDUP_REMOVED lines=16> */
.L_x_716:
[----:B------:R-:W-:Y:S05]  /*7e60*/  BSYNC B0 ;  /* 0x0000000000007941 */ /* 0x000fea0003800000 */
.L_x_715:
        /* <DEDUP_REMOVED lines=26> */
.L_x_718:
[----:B------:R-:W-:Y:S05]  /*8010*/  BSYNC B0 ;  /* 0x0000000000007941 */ /* 0x000fea0003800000 */
.L_x_717:
        /* <DEDUP_REMOVED lines=14> */
.L_x_707:
        /* <DEDUP_REMOVED lines=20> */
.L_x_720:
        /* <DEDUP_REMOVED lines=18> */
.L_x_721:
        /* <DEDUP_REMOVED lines=38> */
.L_x_723:
[----:B------:R-:W-:Y:S05]  /*85c0*/  BSYNC B0 ;  /* 0x0000000000007941 */ /* 0x000fea0003800000 */
.L_x_722:
        /* <DEDUP_REMOVED lines=16> */
.L_x_725:
[----:B------:R-:W-:Y:S05]  /*86d0*/  BSYNC B0 ;  /* 0x0000000000007941 */ /* 0x000fea0003800000 */
.L_x_724:
        /* <DEDUP_REMOVED lines=26> */
.L_x_727:
[----:B------:R-:W-:Y:S05]  /*8880*/  BSYNC B0 ;  /* 0x0000000000007941 */ /* 0x000fea0003800000 */
.L_x_726:
        /* <DEDUP_REMOVED lines=13> */
.L_x_719:
[----:B------:R-:W-:Y:S05]  /*8960*/  BSYNC B1 ;  /* 0x0000000000017941 */ /* 0x000fea0003800000 */
.L_x_702:
        /* <DEDUP_REMOVED lines=11> */
.L_x_728:
[----:B------:R-:W-:Y:S05]  /*8a20*/  EXIT ;  /* 0x000000000000794d */ /* 0x000fea0003800000 */
.L_x_730:
        /* <DEDUP_REMOVED lines=13> */
.L_x_1595:


//--------------------- .text._ZN5flash44flash_bwd_dq_dk_dv_loop_seqk_parallel_kernelI23Flash_bwd_kernel_traitsILi192ELi64ELi64ELi8ELi4ELi2ELi2ELb1ELb1EN7cutlass10bfloat16_tE19Flash_kernel_traitsILi192ELi64ELi64ELi8ES3_EELb0ELb0ELb0ELb0ELb0ELb1ELb1EEEvNS_16Flash_bwd_paramsE --------------------------
	.section	.text._ZN5flash44flash_bwd_dq_dk_dv_loop_seqk_parallel_kernelI23Flash_bwd_kernel_traitsILi192ELi64ELi64ELi8ELi4ELi2ELi2ELb1ELb1EN7cutlass10bfloat16_tE19Flash_kernel_traitsILi192ELi64ELi64ELi8ES3_EELb0ELb0ELb0ELb0ELb0ELb1ELb1EEEvNS_16Flash_bwd_paramsE,"ax",@progbits
	.sectioninfo	@"SHI_REGISTERS=255"
	.align	128
        .global         _ZN5flash44flash_bwd_dq_dk_dv_loop_seqk_parallel_kernelI23Flash_bwd_kernel_traitsILi192ELi64ELi64ELi8ELi4ELi2ELi2ELb1ELb1EN7cutlass10bfloat16_tE19Flash_kernel_traitsILi192ELi64ELi64ELi8ES3_EELb0ELb0ELb0ELb0ELb0ELb1ELb1EEEvNS_16Flash_bwd_paramsE
        .type           _ZN5flash44flash_bwd_dq_dk_dv_loop_seqk_parallel_kernelI23Flash_bwd_kernel_traitsILi192ELi64ELi64ELi8ELi4ELi2ELi2ELb1ELb1EN7cutlass10bfloat16_tE19Flash_kernel_traitsILi192ELi64ELi64ELi8ES3_EELb0ELb0ELb0ELb0ELb0ELb1ELb1EEEvNS_16Flash_bwd_paramsE,@function
        .size           _ZN5flash44flash_bwd_dq_dk_dv_loop_seqk_parallel_kernelI23Flash_bwd_kernel_traitsILi192ELi64ELi64ELi8ELi4ELi2ELi2ELb1ELb1EN7cutlass10bfloat16_tE19Flash_kernel_traitsILi192ELi64ELi64ELi8ES3_EELb0ELb0ELb0ELb0ELb0ELb1ELb1EEEvNS_16Flash_bwd_paramsE,(.L_x_1596 - _ZN5flash44flash_bwd_dq_dk_dv_loop_seqk_parallel_kernelI23Flash_bwd_kernel_traitsILi192ELi64ELi64ELi8ELi4ELi2ELi2ELb1ELb1EN7cutlass10bfloat16_tE19Flash_kernel_traitsILi192ELi64ELi64ELi8ES3_EELb0ELb0ELb0ELb0ELb0ELb1ELb1EEEvNS_16Flash_bwd_paramsE)
        .other          _ZN5flash44flash_bwd_dq_dk_dv_loop_seqk_parallel_kernelI23Flash_bwd_kernel_traitsILi192ELi64ELi64ELi8ELi4ELi2ELi2ELb1ELb1EN7cutlass10bfloat16_tE19Flash_kernel_traitsILi192ELi64ELi64ELi8ES3_EELb0ELb0ELb0ELb0ELb0ELb1ELb1EEEvNS_16Flash_bwd_paramsE,@"STO_CUDA_ENTRY STV_DEFAULT"
_ZN5flash44flash_bwd_dq_dk_dv_loop_seqk_parallel_kernelI23Flash_bwd_kernel_traitsILi192ELi64ELi64ELi8ELi4ELi2ELi2ELb1ELb1EN7cutlass10bfloat16_tE19Flash_kernel_traitsILi192ELi64ELi64ELi8ES3_EELb0ELb0ELb0ELb0ELb0ELb1ELb1EEEvNS_16Flash_bwd_paramsE:
.text._ZN5flash44flash_bwd_dq_dk_dv_loop_seqk_parallel_kernelI23Flash_bwd_kernel_traitsILi192ELi64ELi64ELi8ELi4ELi2ELi2ELb1ELb1EN7cutlass10bfloat16_tE19Flash_kernel_traitsILi192ELi64ELi64ELi8ES3_EELb0ELb0ELb0ELb0ELb0ELb1ELb1EEEvNS_16Flash_bwd_paramsE:
        /* <DEDUP_REMOVED lines=212> */
.L_x_759:
        /* <DEDUP_REMOVED lines=53> */
.L_x_731:
        /* <DEDUP_REMOVED lines=58> */
.L_x_733:
        /* <DEDUP_REMOVED lines=18> */
.L_x_734:
        /* <DEDUP_REMOVED lines=71> */
.L_x_735:
[----:B------:R-:W-:Y:S02]  /*19c0*/  UMOV UR11, UR50 ;  /* 0x00000032000b7c82 */ /* 0x000fe40008000000 */
.L_x_736:
        /* <DEDUP_REMOVED lines=330> */
.L_x_740:
[----:B------:R-:W2:Y:S01]  /*2e70*/  LDL R246, [R1+0x4] ;  /* 0x0000040001f67983 */ /* 0x000ea20000100800 */
[----:B------:R-:W-:Y:S01]  /*2e80*/  PLOP3.LUT P0, PT, PT, PT, UP0, 0x80, 0x0 ;  /* 0x000000000000781c */ /* 0x000fe20003f0f008 */
[----:B------:R-:W-:Y:S01]  /*2e90*/  UISETP.GE.AND UP5, UPT, UR7, 0x1, UPT ;  /* 0x000000010700788c */ /* 0x000fe2000bfa6270 */
[----:B------:R-:W-:Y:S01]  /*2ea0*/  PLOP3.LUT P5, PT, PT, PT, UP0, 0x80, 0x0 ;  /* 0x000000000000781c */ /* 0x000fe20003faf008 */
[----:B------:R-:W3:Y:S01]  /*2eb0*/  LDL R245, [R1] ;  /* 0x0000000001f57983 */ /* 0x000ee20000100800 */
[----:B------:R-:W-:Y:S02]  /*2ec0*/  PLOP3.LUT P1, PT, PT, PT, UP0, 0x80, 0x0 ;  /* 0x000000000000781c */ /* 0x000fe40003f2f008 */
[----:B------:R-:W-:Y:S01]  /*2ed0*/  PLOP3.LUT P4, PT, PT, PT, UP0, 0x80, 0x0 ;  /* 0x000000000000781c */ /* 0x000fe20003f8f008 */
[----:B----4-:R-:W4:Y:S01]  /*2ee0*/  LDL R244, [R1+0x10] ;  /* 0x0000100001f47983 */ /* 0x010f220000100800 */
[----:B------:R-:W-:Y:S02]  /*2ef0*/  PLOP3.LUT P2, PT, PT, PT, UP0, 0x80, 0x0 ;  /* 0x000000000000781c */ /* 0x000fe40003f4f008 */
[----:B------:R-:W-:Y:S01]  /*2f00*/  PLOP3.LUT P3, PT, PT, PT, UP0, 0x80, 0x0 ;  /* 0x000000000000781c */ /* 0x000fe20003f6f008 */
[----:B-1----:R1:W-:Y:S01]  /*2f10*/  STL [R1+0xa0], R107 ;  /* 0x0000a06b01007387 */ /* 0x0023e20000100800 */
[----:B------:R-:W-:Y:S03]  /*2f20*/  PLOP3.LUT P6, PT, PT, PT, UP0, 0x80, 0x0 ;  /* 0x000000000000781c */ /* 0x000fe60003fcf008 */
[----:B------:R-:W0:Y:S08]  /*2f30*/  LDGDEPBAR ;  /* 0x00000000000079af */ /* 0x000e300000000000 */
[----:B-1----:R-:W4:Y:S04]  /*2f40*/  LDL R107, [R1+0x8] ;  /* 0x00000800016b7983 */ /* 0x002f280000100800 */
[----:B------:R1:W-:Y:S04]  /*2f50*/  STL [R1+0x9c], R106 ;  /* 0x00009c6a01007387 */ /* 0x0003e80000100800 */
[----:B-1----:R-:W4:Y:S04]  /*2f60*/  LDL R106, [R1+0xc] ;  /* 0x00000c00016a7983 */ /* 0x002f280000100800 */
[----:B------:R1:W-:Y:S04]  /*2f70*/  STL [R1+0x98], R105 ;  /* 0x0000986901007387 */ /* 0x0003e80000100800 */
[----:B-1----:R-:W4:Y:S04]  /*2f80*/  LDL R105, [R1+0x18] ;  /* 0x0000180001697983 */ /* 0x002f280000100800 */
[----:B------:R1:W-:Y:S04]  /*2f90*/  STL [R1+0x94], R104 ;  /* 0x0000946801007387 */ /* 0x0003e80000100800 */
[----:B-1----:R-:W4:Y:S04]  /*2fa0*/  LDL R104, [R1+0x14] ;  /* 0x0000140001687983 */ /* 0x002f280000100800 */
[----:B------:R1:W-:Y:S04]  /*2fb0*/  STL [R1+0x90], R103 ;  /* 0x0000906701007387 */ /* 0x0003e80000100800 */
[----:B------:R1:W-:Y:S04]  /*2fc0*/  STL [R1+0x8c], R102 ;  /* 0x00008c6601007387 */ /* 0x0003e80000100800 */
[----:B------:R1:W-:Y:S04]  /*2fd0*/  STL [R1+0x88], R101 ;  /* 0x0000886501007387 */ /* 0x0003e80000100800 */
[----:B------:R1:W-:Y:S04]  /*2fe0*/  STL [R1+0x84], R100 ;  /* 0x0000846401007387 */ /* 0x0003e80000100800 */
[----:B-1----:R-:W4:Y:S04]  /*2ff0*/  LDL R103, [R1+0x3c] ;  /* 0x00003c0001677983 */ /* 0x002f280000100800 */
[----:B------:R-:W4:Y:S04]  /*3000*/  LDL R102, [R1+0x58] ;  /* 0x0000580001667983 */ /* 0x000f280000100800 */
[----:B------:R-:W4:Y:S04]  /*3010*/  LDL R101, [R1+0x50] ;  /* 0x0000500001657983 */ /* 0x000f280000100800 */
[----:B------:R-:W4:Y:S01]  /*3020*/  LDL R100, [R1+0x54] ;  /* 0x0000540001647983 */ /* 0x000f220000100800 */
[----:B------:R-:W-:Y:S04]  /*3030*/  DEPBAR.LE SB0, 0x0 ;  /* 0x000080000000791a */ /* 0x000fe80000000000 */
[----:B------:R-:W-:Y:S08]  /*3040*/  BAR.SYNC.DEFER_BLOCKING 0x0 ;  /* 0x0000000000007b1d */ /* 0x000ff00000010000 */
[----:B------:R-:W-:Y:S08]  /*3050*/  LDSM.16.M88.4 R8, [R252+0xc000] ;  /* 0x00c00000fc08783b */ /* 0x000ff00000000200 */
[----:B------:R-:W-:Y:S08]  /*3060*/  LDSM.16.M88.4 R68, [R252+0xc800] ;  /* 0x00c80000fc44783b */ /* 0x000ff00000000200 */
[----:B--2---:R-:W-:Y:S08]  /*3070*/  LDSM.16.M88.4 R76, [R246+0xc000] ;  /* 0x00c00000f64c783b */ /* 0x004ff00000000200 */
[----:B------:R-:W-:Y:S08]  /*3080*/  LDSM.16.M88.4 R80, [R246+0xc800] ;  /* 0x00c80000f650783b */ /* 0x000ff00000000200 */
[----:B---3--:R-:W-:Y:S08]  /*3090*/  LDSM.16.M88.4 R88, [R245+0xc000] ;  /* 0x00c00000f558783b */ /* 0x008ff00000000200 */
[----:B----4-:R-:W-:Y:S08]  /*30a0*/  LDSM.16.M88.4 R96, [R244+0xc000] ;  /* 0x00c00000f460783b */ /* 0x010ff00000000200 */
[----:B------:R-:W1:Y:S08]  /*30b0*/  LDSM.16.M88.4 R16, [R107] ;  /* 0x000000006b10783b */ /* 0x000e700000000200 */
[----:B------:R-:W2:Y:S01]  /*30c0*/  LDSM.16.M88.4 R72, [R106] ;  /* 0x000000006a48783b */ /* 0x000ea20000000200 */
[C---:B-1----:R-:W-:Y:S08]  /*30d0*/  HMMA.16816.F32.BF16 R4, R16.reuse, R8, RZ ;  /* 0x000000081004723c */ /* 0x042ff000000418ff */
[C---:B------:R-:W-:Y:S08]  /*30e0*/  HMMA.16816.F32.BF16 R8, R16.reuse, R10, RZ ;  /* 0x0000000a1008723c */ /* 0x040ff000000418ff */
[C---:B------:R-:W-:Y:S01]  /*30f0*/  HMMA.16816.F32.BF16 R12, R16.reuse, R68, RZ ;  /* 0x00000044100c723c */ /* 0x040fe200000418ff */
[----:B------:R-:W1:Y:S07]  /*3100*/  LDSM.16.M88.4 R84, [R105] ;  /* 0x000000006954783b */ /* 0x000e6e0000000200 */
        /* <DEDUP_REMOVED lines=220> */
[----:B------:R-:W-:Y:S02]  /*3ed0*/  @P2 FSEL R6, R85, -INF , !P3 ;  /* 0xff80000055062808 */ /* 0x000fe40005800000 */
[----:B------:R-:W-:Y:S03]  /*3ee0*/  PLOP3.LUT P3, PT, PT, PT, UP5, 0x80, 0x0 ;  /* 0x000000000000781c */ /* 0x000fe60003f6f058 */
        /* <DEDUP_REMOVED lines=11> */
[----:B------:R-:W-:Y:S03]  /*3fa0*/  IADD3.X R75, R72, UR10, RZ, P0, !PT ;  /* 0x0000000a484b7c10 */ /* 0x000fe600087fe4ff */
        /* <DEDUP_REMOVED lines=259> */
[----:B------:R-:W2:Y:S01]  /*4fe0*/  LDL.LU.64 R94, [R1+0x48] ;  /* 0x00004800015e7983 */ /* 0x000ea20000300a00 */
[----:B------:R-:W-:Y:S01]  /*4ff0*/  IMAD.MOV.U32 R6, RZ, RZ, c[0x0][0x370] ;  /* 0x0000dc00ff067624 */ /* 0x000fe200078e00ff */
[----:B------:R-:W-:Y:S02]  /*5000*/  MOV R7, c[0x0][0x374] ;  /* 0x0000dd0000077a02 */ /* 0x000fe40000000f00 */
[----:B------:R-:W3:Y:S01]  /*5010*/  LDL R92, [R1+0x38] ;  /* 0x00003800015c7983 */ /* 0x000ee20000100800 */
[----:B-1----:R-:W-:Y:S05]  /*5020*/  IMAD.U32 R4, R6, -0x40, RZ ;  /* 0xffffffc006047824 */ /* 0x002fea00078e00ff */
        /* <DEDUP_REMOVED lines=17> */
.L_x_738:
        /* <DEDUP_REMOVED lines=371> */
.L_x_739:
        /* <DEDUP_REMOVED lines=171> */
.L_x_741:
        /* <DEDUP_REMOVED lines=18> */
.L_x_742:
        /* <DEDUP_REMOVED lines=53> */
.L_x_744:
[----:B-1-34-:R-:W-:Y:S05]  /*7790*/  BSYNC B0 ;  /* 0x0000000000007941 */ /* 0x01afea0003800000 */
.L_x_743:
        /* <DEDUP_REMOVED lines=16> */
.L_x_746:
[----:B------:R-:W-:Y:S05]  /*78a0*/  BSYNC B0 ;  /* 0x0000000000007941 */ /* 0x000fea0003800000 */
.L_x_745:
        /* <DEDUP_REMOVED lines=26> */
.L_x_748:
[----:B------:R-:W-:Y:S05]  /*7a50*/  BSYNC B0 ;  /* 0x0000000000007941 */ /* 0x000fea0003800000 */
.L_x_747:
        /* <DEDUP_REMOVED lines=14> */
.L_x_737:
        /* <DEDUP_REMOVED lines=20> */
.L_x_750:
        /* <DEDUP_REMOVED lines=18> */
.L_x_751:
        /* <DEDUP_REMOVED lines=38> */
.L_x_753:
[----:B------:R-:W-:Y:S05]  /*8000*/  BSYNC B0 ;  /* 0x0000000000007941 */ /* 0x000fea0003800000 */
.L_x_752:
        /* <DEDUP_REMOVED lines=16> */
.L_x_755:
[----:B------:R-:W-:Y:S05]  /*8110*/  BSYNC B0 ;  /* 0x0000000000007941 */ /* 0x000fea0003800000 */
.L_x_754:
        /* <DEDUP_REMOVED lines=26> */
.L_x_757:
[----:B------:R-:W-:Y:S05]  /*82c0*/  BSYNC B0 ;  /* 0x0000000000007941 */ /* 0x000fea0003800000 */
.L_x_756:
        /* <DEDUP_REMOVED lines=13> */
.L_x_749:
[----:B------:R-:W-:Y:S05]  /*83a0*/  BSYNC B1 ;  /* 0x0000000000017941 */ /* 0x000fea0003800000 */
.L_x_732:
        /* <DEDUP_REMOVED lines=11> */
.L_x_758:
[----:B------:R-:W-:Y:S05]  /*8460*/  EXIT ;  /* 0x000000000000794d */ /* 0x000fea0003800000 */
.L_x_760:
        /* <DEDUP_REMOVED lines=9> */
.L_x_1596:


//--------------------- .text._ZN5flash44flash_bwd_dq_dk_dv_loop_seqk_parallel_kernelI23Flash_bwd_kernel_traitsILi192ELi64ELi64ELi8ELi4ELi2ELi2ELb1ELb1EN7cutlass10bfloat16_tE19Flash_kernel_traitsILi192ELi64ELi64ELi8ES3_EELb1ELb0ELb0ELb1ELb0ELb0ELb0EEEvNS_16Flash_bwd_paramsE --------------------------
	.section	.text._ZN5flash44flash_bwd_dq_dk_dv_loop_seqk_parallel_kernelI23Flash_bwd_kernel_traitsILi192ELi64ELi64ELi8ELi4ELi2ELi2ELb1ELb1EN7cutlass10bfloat16_tE19Flash_kernel_traitsILi192ELi64ELi64ELi8ES3_EELb1ELb0ELb0ELb1ELb0ELb0ELb0EEEvNS_16Flash_bwd_paramsE,"ax",@progbits
	.sectioninfo	@"SHI_REGISTERS=255"
	.align	128
        .global         _ZN5flash44flash_bwd_dq_dk_dv_loop_seqk_parallel_kernelI23Flash_bwd_kernel_traitsILi192ELi64ELi64ELi8ELi4ELi2ELi2ELb1ELb1EN7cutlass10bfloat16_tE19Flash_kernel_traitsILi192ELi64ELi64ELi8ES3_EELb1ELb0ELb0ELb1ELb0ELb0ELb0EEEvNS_16Flash_bwd_paramsE
        .type           _ZN5flash44flash_bwd_dq_dk_dv_loop_seqk_parallel_kernelI23Flash_bwd_kernel_traitsILi192ELi64ELi64ELi8ELi4ELi2ELi2ELb1ELb1EN7cutlass10bfloat16_tE19Flash_kernel_traitsILi192ELi64ELi64ELi8ES3_EELb1ELb0ELb0ELb1ELb0ELb0ELb0EEEvNS_16Flash_bwd_paramsE,@function
        .size           _ZN5flash44flash_bwd_dq_dk_dv_loop_seqk_parallel_kernelI23Flash_bwd_kernel_traitsILi192ELi64ELi64ELi8ELi4ELi2ELi2ELb1ELb1EN7cutlass10bfloat16_tE19Flash_kernel_traitsILi192ELi64ELi64ELi8ES3_EELb1ELb0ELb0ELb1ELb0ELb0ELb0EEEvNS_16Flash_bwd_paramsE,(.L_x_1597 - _ZN5flash44flash_bwd_dq_dk_dv_loop_seqk_parallel_kernelI23Flash_bwd_kernel_traitsILi192ELi64ELi64ELi8ELi4ELi2ELi2ELb1ELb1EN7cutlass10bfloat16_tE19Flash_kernel_traitsILi192ELi64ELi64ELi8ES3_EELb1ELb0ELb0ELb1ELb0ELb0ELb0EEEvNS_16Flash_bwd_paramsE)
        .other          _ZN5flash44flash_bwd_dq_dk_dv_loop_seqk_parallel_kernelI23Flash_bwd_kernel_traitsILi192ELi64ELi64ELi8ELi4ELi2ELi2ELb1ELb1EN7cutlass10bfloat16_tE19Flash_kernel_traitsILi192ELi64ELi64ELi8ES3_EELb1ELb0ELb0ELb1ELb0ELb0ELb0EEEvNS_16Flash_bwd_paramsE,@"STO_CUDA_ENTRY STV_DEFAULT"
_ZN5flash44flash_bwd_dq_dk_dv_loop_seqk_parallel_kernelI23Flash_bwd_kernel_traitsILi192ELi64ELi64ELi8ELi4ELi2ELi2ELb1ELb1EN7cutlass10bfloat16_tE19Flash_kernel_traitsILi192ELi64ELi64ELi8ES3_EELb1ELb0ELb0ELb1ELb0ELb0ELb0EEEvNS_16Flash_bwd_paramsE:
.text._ZN5flash44flash_bwd_dq_dk_dv_loop_seqk_parallel_kernelI23Flash_bwd_kernel_traitsILi192ELi64ELi64ELi8ELi4ELi2ELi2ELb1ELb1EN7cutlass10bfloat16_tE19Flash_kernel_traitsILi192ELi64ELi64ELi8ES3_EELb1ELb0ELb0ELb1ELb0ELb0ELb0EEEvNS_16Flash_bwd_paramsE:
        /* <DEDUP_REMOVED lines=30> */
[CC--:B------:R-:W-:Y:S01]  /*01e0*/  LEA.HI R10, R5.reuse, R6.reuse, RZ, 0x3 ;  /* 0x00000006050a7211 */ /* 0x0c0fe200078f18ff */
[----:B------:R-:W-:Y:S01]  /*01f0*/  UIMAD.WIDE UR36, UR46, UR36, URZ ;  /* 0x000000242e2472a5 */ /* 0x000fe2000f8e023f */
[CC--:B------:R-:W-:Y:S01]  /*0200*/  LEA.HI R3, R5.reuse, R6.reuse, RZ, 0x4 ;  /* 0x0000000605037211 */ /* 0x0c0fe200078f20ff */
[----:B---3--:R-:W-:Y:S01]  /*0210*/  UIMAD UR47, UR35, UR46, URZ ;  /* 0x0000002e232f72a4 */ /* 0x008fe2000f8e023f */
[CC--:B------:R-:W-:Y:S01]  /*0220*/  LEA.HI R14, R5.reuse, R6.reuse, RZ, 0x7 ;  /* 0x00000006050e7211 */ /* 0x0c0fe200078f38ff */
[----:B------:R-:W-:Y:S01]  /*0230*/  UIMAD UR56, UR7, UR6, UR56 ;  /* 0x00000006073872a4 */ /* 0x000fe2000f8e0238 */
[CC--:B------:R-:W-:Y:S01]  /*0240*/  LEA.HI R15, R5.reuse, R6.reuse, RZ, 0x6 ;  /* 0x00000006050f7211 */ /* 0x0c0fe200078f30ff */
[----:B------:R-:W-:Y:S01]  /*0250*/  UIMAD UR46, UR46, UR12, URZ ;  /* 0x0000000c2e2e72a4 */ /* 0x000fe2000f8e023f */
[----:B------:R-:W-:Y:S01]  /*0260*/  LEA.HI R5, R5, R6, RZ, 0x2 ;  /* 0x0000000605057211 */ /* 0x000fe200078f10ff */
[----:B------:R-:W-:Y:S01]  /*0270*/  UIMAD UR6, UR32, UR13, UR35 ;  /* 0x0000000d200672a4 */ /* 0x000fe2000f8e0223 */
[----:B------:R-:W-:Y:S01]  /*0280*/  LOP3.LUT R2, R0, 0xffffffe0, RZ, 0xc0, !PT ;  /* 0xffffffe000027812 */ /* 0x000fe200078ec0ff */
[----:B------:R-:W-:Y:S01]  /*0290*/  ULDC UR14, c[0x0][0x1c0] ;  /* 0x00007000000e7ab9 */ /* 0x000fe20000000800 */
[----:B------:R-:W-:Y:S01]  /*02a0*/  LOP3.LUT R4, R5, 0x7ffffffc, RZ, 0xc0, !PT ;  /* 0x7ffffffc05047812 */ /* 0x000fe200078ec0ff */
[----:B------:R-:W-:Y:S01]  /*02b0*/  ULDC UR11, c[0x0][0x1c0] ;  /* 0x00007000000b7ab9 */ /* 0x000fe20000000800 */
        /* <DEDUP_REMOVED lines=10> */
[----:B------:R-:W-:Y:S01]  /*0360*/  LEA.HI R0, R0, R2, RZ, 0x1 ;  /* 0x0000000200007211 */ /* 0x000fe200078f08ff */
[----:B------:R-:W-:Y:S01]  /*0370*/  UIMAD UR53, UR8, UR32, URZ ;  /* 0x00000020083572a4 */ /* 0x000fe2000f8e023f */
[----:B------:R-:W-:Y:S01]  /*0380*/  LEA.HI R3, R3, R4, RZ, 0x1 ;  /* 0x0000000403037211 */ /* 0x000fe200078f08ff */
[----:B------:R-:W-:Y:S01]  /*0390*/  UIMAD UR7, UR32, UR11, UR35 ;  /* 0x0000000b200772a4 */ /* 0x000fe2000f8e0223 */
[----:B------:R-:W-:Y:S01]  /*03a0*/  LOP3.LUT R0, R0, 0xfffffffe, RZ, 0xc0, !PT ;  /* 0xfffffffe00007812 */ /* 0x000fe200078ec0ff */
[----:B------:R-:W-:Y:S01]  /*03b0*/  @!UP2 UIMAD UR8, UR32, UR14, UR35 ;  /* 0x0000000e2008a2a4 */ /* 0x000fe2000f8e0223 */
[----:B------:R-:W-:Y:S01]  /*03c0*/  LOP3.LUT R3, R3, 0xfffffffe, RZ, 0xc0, !PT ;  /* 0xfffffffe03037812 */ /* 0x000fe200078ec0ff */
[----:B------:R-:W-:Y:S01]  /*03d0*/  USHF.L.U32 UR45, UR46, 0x6, URZ ;  /* 0x000000062e2d7899 */ /* 0x000fe2000800063f */
[----:B------:R-:W-:Y:S01]  /*03e0*/  LEA.HI R6, R6, R2, RZ, 0x2 ;  /* 0x0000000206067211 */ /* 0x000fe200078f10ff */
[----:B------:R-:W-:Y:S01]  /*03f0*/  IMAD.IADD R13, R2, 0x1, -R0 ;  /* 0x00000001020d7824 */ /* 0x000fe200078e0a00 */
[----:B------:R-:W-:Y:S01]  /*0400*/  SHF.R.S32.HI R0, RZ, 0x1f, R5 ;  /* 0x0000001fff007819 */ /* 0x000fe20000011405 */
[----:B------:R-:W-:Y:S01]  /*0410*/  IMAD.IADD R11, R4, 0x1, -R3 ;  /* 0x00000001040b7824 */ /* 0x000fe200078e0a03 */
[----:B------:R-:W-:Y:S01]  /*0420*/  SHF.R.S32.HI R3, RZ, 0x2, R5 ;  /* 0x00000002ff037819 */ /* 0x000fe20000011405 */
[----:B------:R-:W-:Y:S01]  /*0430*/  USHF.L.U32 UR44, UR6, 0x5, URZ ;  /* 0x00000005062c7899 */ /* 0x000fe2000800063f */
[----:B------:R-:W-:Y:S01]  /*0440*/  LOP3.LUT R6, R6, 0xfffffffc, RZ, 0xc0, !PT ;  /* 0xfffffffc06067812 */ /* 0x000fe200078ec0ff */
[----:B------:R-:W-:Y:S01]  /*0450*/  ULDC UR50, c[0x0][0x214] ;  /* 0x0000850000327ab9 */ /* 0x000fe20000000800 */
[----:B------:R-:W-:Y:S01]  /*0460*/  LEA.HI R0, R0, R3, RZ, 0x3 ;  /* 0x0000000300007211 */ /* 0x000fe200078f18ff */
[----:B------:R-:W-:Y:S01]  /*0470*/  ULDC UR57, c[0x0][0x1c8] ;  /* 0x0000720000397ab9 */ /* 0x000fe20000000800 */
[----:B------:R-:W-:Y:S01]  /*0480*/  SHF.R.S32.HI R12, RZ, 0x3, R10 ;  /* 0x00000003ff0c7819 */ /* 0x000fe2000001140a */
[----:B------:R-:W-:Y:S01]  /*0490*/  IMAD.IADD R18, R2, 0x1, -R6 ;  /* 0x0000000102127824 */ /* 0x000fe200078e0a06 */
[----:B------:R-:W-:Y:S01]  /*04a0*/  LOP3.LUT R0, R0, 0xfffffff8, RZ, 0xc0, !PT ;  /* 0xfffffff800007812 */ /* 0x000fe200078ec0ff */
[----:B------:R-:W-:Y:S01]  /*04b0*/  ULDC.U8 UR10, c[0x0][0x3d0] ;  /* 0x0000f400000a7ab9 */ /* 0x000fe20000000000 */
[----:B------:R-:W-:Y:S01]  /*04c0*/  SHF.R.S32.HI R4, RZ, 0x1f, R8 ;  /* 0x0000001fff047819 */ /* 0x000fe20000011408 */
[----:B------:R-:W-:Y:S01]  /*04d0*/  IMAD.SHL.U32 R2, R12, 0x40, RZ ;  /* 0x000000400c027824 */ /* 0x000fe200078e00ff */
[----:B------:R-:W-:Y:S01]  /*04e0*/  LOP3.LUT P4, RZ, R7, 0x4, RZ, 0xc0, !PT ;  /* 0x0000000407ff7812 */ /* 0x000fe2000788c0ff */
[----:B------:R-:W-:Y:S01]  /*04f0*/  IMAD.IADD R5, R3, 0x1, -R0 ;  /* 0x0000000103057824 */ /* 0x000fe200078e0a00 */
[----:B------:R-:W-:Y:S01]  /*0500*/  SHF.R.S32.HI R3, RZ, 0x1f, R9 ;  /* 0x0000001fff037819 */ /* 0x000fe20000011409 */
[----:B------:R-:W-:Y:S01]  /*0510*/  STL [R1+0x9c], R18 ;  /* 0x00009c1201007387 */ /* 0x000fe20000100800 */
[----:B------:R-:W-:Y:S01]  /*0520*/  LOP3.LUT R0, R2, 0x1c0, RZ, 0xc0, !PT ;  /* 0x000001c002007812 */ /* 0x000fe200078ec0ff */
[----:B------:R-:W-:Y:S01]  /*0530*/  ULDC UR51, c[0x0][0x224] ;  /* 0x0000890000337ab9 */ /* 0x000fe20000000800 */
[----:B------:R-:W-:Y:S01]  /*0540*/  LEA.HI R12, R4, R8, RZ, 0x3 ;  /* 0x00000008040c7211 */ /* 0x000fe200078f18ff */
[----:B------:R-:W-:Y:S01]  /*0550*/  STL [R1+0x50], R20 ;  /* 0x0000501401007387 */ /* 0x000fe20000100800 */
[----:B------:R-:W-:Y:S01]  /*0560*/  LOP3.LUT R2, R0, 0x38, R20, 0xf8, !PT ;  /* 0x0000003800027812 */ /* 0x000fe200078ef814 */
[----:B------:R-:W-:Y:S01]  /*0570*/  @UP2 UIMAD UR55, UR32, UR50, URZ ;  /* 0x00000032203722a4 */ /* 0x000fe2000f8e023f */
[----:B------:R-:W-:Y:S01]  /*0580*/  SHF.R.U32.HI R0, RZ, 0x3, R0 ;  /* 0x00000003ff007819 */ /* 0x000fe20000011600 */
[----:B------:R-:W-:Y:S01]  /*0590*/  ULDC.64 UR4, c[0x0][0x118] ;  /* 0x0000460000047ab9 */ /* 0x000fe20000000a00 */
[----:B------:R-:W-:Y:S01]  /*05a0*/  LEA.HI R17, R3, R9, RZ, 0x2 ;  /* 0x0000000903117211 */ /* 0x000fe200078f10ff */
[----:B------:R-:W-:Y:S01]  /*05b0*/  IMAD.U32 R3, RZ, RZ, UR15 ;  /* 0x0000000fff037e24 */ /* 0x000fe2000f8e00ff */
[----:B------:R-:W-:Y:S01]  /*05c0*/  LOP3.LUT R9, R2, R0, RZ, 0x3c, !PT ;  /* 0x0000000002097212 */ /* 0x000fe200078e3cff */
[----:B------:R-:W-:Y:S01]  /*05d0*/  IMAD.SHL.U32 R0, R7, 0x40, RZ ;  /* 0x0000004007007824 */ /* 0x000fe200078e00ff */
[----:B------:R-:W-:Y:S01]  /*05e0*/  LOP3.LUT R2, R12, 0xfffffff8, RZ, 0xc0, !PT ;  /* 0xfffffff80c027812 */ /* 0x000fe200078ec0ff */
[----:B------:R-:W-:Y:S01]  /*05f0*/  IMAD.SHL.U32 R3, R11, 0x200, RZ ;  /* 0x000002000b037824 */ /* 0x000fe200078e00ff */
[----:B------:R-:W-:Y:S01]  /*0600*/  LOP3.LUT P3, RZ, R7, 0x2, RZ, 0xc0, !PT ;  /* 0x0000000207ff7812 */ /* 0x000fe2000786c0ff */
[----:B------:R-:W-:Y:S01]  /*0610*/  ULOP3.LUT UR57, UR35, UR57, URZ, 0x3c, !UPT ;  /* 0x0000003923397292 */ /* 0x000fe2000f8e3c3f */
[----:B------:R-:W-:Y:S01]  /*0620*/  LOP3.LUT R0, R0, 0x1c0, RZ, 0xc0, !PT ;  /* 0x000001c000007812 */ /* 0x000fe200078ec0ff */
[----:B------:R-:W-:Y:S01]  /*0630*/  IMAD.IADD R8, R8, 0x1, -R2 ;  /* 0x0000000108087824 */ /* 0x000fe200078e0a02 */
[----:B------:R-:W-:Y:S01]  /*0640*/  SHF.R.S32.HI R7, RZ, 0x7, R14 ;  /* 0x00000007ff077819 */ /* 0x000fe2000001140e */
[----:B------:R-:W-:Y:S01]  /*0650*/  IMAD.SHL.U32 R2, R13, 0x10, RZ ;  /* 0x000000100d027824 */ /* 0x000fe200078e00ff */
[C---:B------:R-:W-:Y:S01]  /*0660*/  LOP3.LUT R252, R0.reuse, 0x8, R10, 0xf8, !PT ;  /* 0x0000000800fc7812 */ /* 0x040fe200078ef80a */
[----:B------:R-:W-:Y:S01]  /*0670*/  USHF.R.S32.HI UR58, URZ, 0x1f, UR35 ;  /* 0x0000001f3f3a7899 */ /* 0x000fe20008011423 */
[----:B------:R-:W-:Y:S01]  /*0680*/  LOP3.LUT R4, R5, 0x1, RZ, 0xc0, !PT ;  /* 0x0000000105047812 */ /* 0x000fe200078ec0ff */
[----:B------:R-:W-:Y:S01]  /*0690*/  UISETP.NE.AND UP3, UPT, UR10, URZ, UPT ;  /* 0x0000003f0a00728c */ /* 0x000fe2000bf65270 */
[----:B------:R-:W-:Y:S01]  /*06a0*/  LOP3.LUT R6, R0, 0x10, R2, 0xf8, !PT ;  /* 0x0000001000067812 */ /* 0x000fe200078ef802 */
[----:B------:R-:W-:Y:S01]  /*06b0*/  IMAD R2, R7, 0x800, R3 ;  /* 0x0000080007027824 */ /* 0x000fe200078e0203 */
[----:B------:R-:W-:Y:S01]  /*06c0*/  SHF.R.U32.HI R0, RZ, 0x3, R0 ;  /* 0x00000003ff007819 */ /* 0x000fe20000011600 */
[----:B------:R-:W-:Y:S01]  /*06d0*/  USHF.R.S32.HI UR61, URZ, 0x1f, UR35 ;  /* 0x0000001f3f3d7899 */ /* 0x000fe20008011423 */
[----:B------:R-:W-:Y:S01]  /*06e0*/  ISETP.NE.U32.AND P0, PT, R4, 0x1, PT ;  /* 0x000000010400780c */ /* 0x000fe20003f05070 */
[C---:B------:R-:W-:Y:S01]  /*06f0*/  IMAD.SHL.U32 R4, R5.reuse, 0x40, RZ ;  /* 0x0000004005047824 */ /* 0x040fe200078e00ff */
[----:B------:R-:W-:Y:S01]  /*0700*/  LOP3.LUT R252, R252, R0, RZ, 0x3c, !PT ;  /* 0x00000000fcfc7212 */ /* 0x000fe200078e3cff */
[----:B------:R-:W-:Y:S01]  /*0710*/  USHF.R.S32.HI UR60, URZ, 0x1f, UR32 ;  /* 0x0000001f3f3c7899 */ /* 0x000fe20008011420 */
[----:B------:R-:W-:Y:S01]  /*0720*/  LOP3.LUT R6, R6, 0x8, R10, 0xf8, !PT ;  /* 0x0000000806067812 */ /* 0x000fe200078ef80a */
[----:B------:R-:W-:Y:S01]  /*0730*/  USHF.R.S32.HI UR59, URZ, 0x1f, UR35 ;  /* 0x0000001f3f3b7899 */ /* 0x000fe20008011423 */
[----:B------:R-:W-:Y:S01]  /*0740*/  R2P PR, R5, 0x6 ;  /* 0x0000000605007804 */ /* 0x000fe20000000000 */
        /* <DEDUP_REMOVED lines=10> */
[----:B------:R-:W-:Y:S01]  /*07f0*/  UIMAD.WIDE.U32 UR40, UR36, UR42, URZ ;  /* 0x0000002a242872a5 */ /* 0x000fe2000f8e003f */
[----:B------:R-:W-:Y:S01]  /*0800*/  LOP3.LUT P5, RZ, R8, 0x2, RZ, 0xc0, !PT ;  /* 0x0000000208ff7812 */ /* 0x000fe200078ac0ff */
[----:B------:R-:W-:Y:S01]  /*0810*/  UIMAD UR52, UR37, UR42, URZ ;  /* 0x0000002a253472a4 */ /* 0x000fe2000f8e023f */
[----:B------:R-:W-:Y:S01]  /*0820*/  LOP3.LUT R2, R2, 0x18, RZ, 0xc0, !PT ;  /* 0x0000001802027812 */ /* 0x000fe200078ec0ff */
[----:B------:R-:W-:-:S02]  /*0830*/  USHF.R.S32.HI UR54, URZ, 0x1f, UR47 ;  /* 0x0000001f3f367899 */ /* 0x000fc4000801142f */
[----:B------:R-:W-:Y:S01]  /*0840*/  UIMAD UR51, UR7, UR51, URZ ;  /* 0x00000033073372a4 */ /* 0x000fe2000f8e023f */
[----:B------:R-:W-:Y:S01]  /*0850*/  LOP3.LUT R9, R2, 0x20, R5, 0xf8, !PT ;  /* 0x0000002002097812 */ /* 0x000fe200078ef805 */
[----:B------:R-:W-:Y:S01]  /*0860*/  @!UP2 UIMAD UR50, UR8, UR50, URZ ;  /* 0x000000320832a2a4 */ /* 0x000fe2000f8e023f */
[----:B------:R-:W-:Y:S01]  /*0870*/  LOP3.LUT R5, R0, 0x20, R6, 0xf8, !PT ;  /* 0x0000002000057812 */ /* 0x000fe200078ef806 */
[----:B------:R-:W-:Y:S01]  /*0880*/  IMAD.U32 R6, RZ, RZ, UR9 ;  /* 0x00000009ff067e24 */ /* 0x000fe2000f8e00ff */
[----:B------:R-:W-:Y:S01]  /*0890*/  LOP3.LUT R7, R4, R0, R2, 0x1e, !PT ;  /* 0x0000000004077212 */ /* 0x000fe200078e1e02 */
[----:B------:R-:W-:Y:S01]  /*08a0*/  IMAD.SHL.U32 R0, R16, 0x2, RZ ;  /* 0x0000000210007824 */ /* 0x000fe200078e00ff */
[----:B------:R-:W-:Y:S01]  /*08b0*/  LOP3.LUT R4, R5, R4, RZ, 0x3c, !PT ;  /* 0x0000000405047212 */ /* 0x000fe200078e3cff */
[----:B------:R-:W-:Y:S01]  /*08c0*/  IMAD.SHL.U32 R6, R8, 0x40, RZ ;  /* 0x0000004008067824 */ /* 0x000fe200078e00ff */
[----:B------:R-:W-:Y:S01]  /*08d0*/  IADD3 R16, R20, 0x40, RZ ;  /* 0x0000004014107810 */ /* 0x000fe20007ffe0ff */
[--C-:B------:R-:W-:Y:S01]  /*08e0*/  IMAD R5, R18, 0x400, R0.reuse ;  /* 0x0000040012057824 */ /* 0x100fe200078e0200 */
[----:B------:R-:W-:Y:S01]  /*08f0*/  USHF.R.S32.HI UR49, URZ, 0x1f, UR45 ;  /* 0x0000001f3f317899 */ /* 0x000fe2000801142d */
[----:B------:R-:W-:Y:S01]  /*0900*/  IMAD R2, R13, 0x400, R0 ;  /* 0x000004000d027824 */ /* 0x000fe200078e0200 */
[----:B------:R-:W-:Y:S01]  /*0910*/  LOP3.LUT R0, R6, 0x1c0, RZ, 0xc0, !PT ;  /* 0x000001c006007812 */ /* 0x000fe200078ec0ff */
[----:B------:R-:W-:Y:S01]  /*0920*/  IMAD.IADD R14, R5, 0x1, R4 ;  /* 0x00000001050e7824 */ /* 0x000fe200078e0204 */
[----:B------:R-:W-:Y:S01]  /*0930*/  STL [R1+0x6c], R16 ;  /* 0x00006c1001007387 */ /* 0x000fe20000100800 */
[----:B------:R-:W-:Y:S01]  /*0940*/  IMAD.SHL.U32 R4, R11, 0x8, RZ ;  /* 0x000000080b047824 */ /* 0x000fe200078e00ff */
[----:B------:R-:W-:Y:S01]  /*0950*/  USHF.R.S32.HI UR48, URZ, 0x1f, UR44 ;  /* 0x0000001f3f307899 */ /* 0x000fe2000801142c */
        /* <DEDUP_REMOVED lines=67> */
.L_x_805:
        /* <DEDUP_REMOVED lines=53> */
.L_x_761:
        /* <DEDUP_REMOVED lines=21> */
[----:B------:R-:W-:Y:S02]  /*1230*/  ULDC.64 UR10, c[0x0][0x178] ;  /* 0x00005e00000a7ab9 */ /* 0x000fe40000000a00 */
[----:B-1----:R-:W-:Y:S02]  /*1240*/  UISETP.NE.AND UP0, UPT, UR21, -0x1, UPT ;  /* 0xffffffff1500788c */ /* 0x002fe4000bf05270 */
[----:B------:R-:W-:Y:S02]  /*1250*/  UIADD3 UR6, UR24, 0x3f, URZ ;  /* 0x0000003f18067890 */ /* 0x000fe4000fffe03f */
[----:B------:R-:W-:Y:S02]  /*1260*/  UIMAD UR12, UR39, UR10, URZ ;  /* 0x0000000a270c72a4 */ /* 0x000fe4000f8e023f */
[----:B------:R-:W-:Y:S01]  /*1270*/  UIMAD.WIDE.U32 UR8, UR32, UR10, URZ ;  /* 0x0000000a200872a5 */ /* 0x000fe2000f8e003f */
[----:B------:R-:W-:Y:S01]  /*1280*/  PLOP3.LUT P0, PT, PT, PT, UP0, 0x80, 0x0 ;  /* 0x000000000000781c */ /* 0x000fe20003f0f008 */
[----:B------:R-:W-:-:S02]  /*1290*/  USHF.R.S32.HI UR10, URZ, 0x1f, UR6 ;  /* 0x0000001f3f0a7899 */ /* 0x000fc40008011406 */
[----:B------:R-:W-:Y:S02]  /*12a0*/  UIMAD UR14, UR32, UR11, UR12 ;  /* 0x0000000b200e72a4 */ /* 0x000fe4000f8e020c */
[----:B------:R-:W-:Y:S02]  /*12b0*/  ULEA.HI UR33, UR10, UR6, URZ, 0x6 ;  /* 0x000000060a217291 */ /* 0x000fe4000f8f303f */
[----:B------:R-:W-:Y:S02]  /*12c0*/  ULDC.64 UR12, c[0x0][0x190] ;  /* 0x00006400000c7ab9 */ /* 0x000fe40000000a00 */
[----:B------:R-:W-:Y:S02]  /*12d0*/  UISETP.NE.AND UP1, UPT, UR15, -0x1, UPT ;  /* 0xffffffff0f00788c */ /* 0x000fe4000bf25270 */
[----:B------:R-:W-:Y:S02]  /*12e0*/  UIMAD.WIDE.U32 UR10, UR15, UR12, URZ ;  /* 0x0000000c0f0a72a5 */ /* 0x000fe4000f8e003f */
[----:B------:R-:W-:-:S02]  /*12f0*/  @UP0 UIADD3 UR6, UR20, UR21, URZ ;  /* 0x0000001514060290 */ /* 0x000fc4000fffe03f */
[----:B------:R-:W-:Y:S02]  /*1300*/  ULDC.64 UR16, c[0x0][0x198] ;  /* 0x0000660000107ab9 */ /* 0x000fe40000000a00 */
[----:B------:R-:W-:Y:S02]  /*1310*/  UIADD3 UR34, UR9, UR14, URZ ;  /* 0x0000000e09227290 */ /* 0x000fe4000fffe03f */
[----:B------:R-:W-:Y:S02]  /*1320*/  USEL UR38, UR8, UR10, !UP1 ;  /* 0x0000000a08267287 */ /* 0x000fe4000c800000 */
[----:B------:R-:W-:-:S04]  /*1330*/  @UP0 UIMAD.WIDE.U32 UR8, UR6, UR16, URZ ;  /* 0x00000010060802a5 */ /* 0x000fc8000f8e003f */
[----:B------:R-:W-:Y:S02]  /*1340*/  @UP0 UIMAD UR27, UR6, UR17, UR9 ;  /* 0x00000011061b02a4 */ /* 0x000fe4000f8e0209 */
[----:B------:R-:W-:Y:S02]  /*1350*/  ULOP3.LUT UR9, UR33, 0xffffffc0, URZ, 0xc0, !UPT ;  /* 0xffffffc021097892 */ /* 0x000fe4000f8ec03f */
[----:B------:R-:W-:Y:S02]  /*1360*/  UIMAD UR6, UR15, UR13, URZ ;  /* 0x0000000d0f0672a4 */ /* 0x000fe4000f8e023f */
[----:B------:R-:W-:Y:S02]  /*1370*/  UIADD3 UR17, UR9, -0x40, URZ ;  /* 0xffffffc009117890 */ /* 0x000fe4000fffe03f */
[----:B------:R-:W-:Y:S02]  /*1380*/  @UP1 UIADD3 UR34, UR11, UR6, URZ ;  /* 0x000000060b221290 */ /* 0x000fe4000fffe03f */
[----:B------:R-:W-:-:S02]  /*1390*/  USHF.R.S32.HI UR29, URZ, 0x1f, UR17 ;  /* 0x0000001f3f1d7899 */ /* 0x000fc40008011411 */
        /* <DEDUP_REMOVED lines=14> */
.L_x_763:
        /* <DEDUP_REMOVED lines=18> */
.L_x_764:
        /* <DEDUP_REMOVED lines=72> */
.L_x_765:
[----:B------:R-:W-:Y:S02]  /*1a20*/  UMOV UR12, UR51 ;  /* 0x00000033000c7c82 */ /* 0x000fe40008000000 */
.L_x_766:
[----:B------:R-:W2:Y:S04]  /*1a30*/  LDL.64 R4, [R1+0x50] ;  /* 0x0000500001047983 */ /* 0x000ea80000100a00 */
[----:B------:R1:W3:Y:S01]  /*1a40*/  LDL.64 R28, [R1+0x50] ;  /* 0x00005000011c7983 */ /* 0x0002e20000100a00 */
[----:B------:R-:W-:Y:S01]  /*1a50*/  UIADD3 UR8, UP5, UP4, UR8, UR45, UR47 ;  /* 0x0000002d08087290 */ /* 0x000fe2000fcbe02f */
[----:B------:R-:W-:Y:S01]  /*1a60*/  BSSY B1, `(.L_x_762) ;  /* 0x0000865000017945 */ /* 0x000fe20003800000 */
[----:B------:R-:W-:Y:S01]  /*1a70*/  UMOV UR15, 0x4 ;  /* 0x00000004000f7882 */ /* 0x000fe20000000000 */
        /* <DEDUP_REMOVED lines=11> */
[----:B------:R-:W-:-:S04]  /*1b30*/  UIMAD UR6, UR58, UR8, URZ ;  /* 0x000000083a0672a4 */ /* 0x000fc8000f8e023f */
[----:B------:R-:W-:Y:S01]  /*1b40*/  UIMAD UR10, UR35, UR9, UR6 ;  /* 0x00000009230a72a4 */ /* 0x000fe2000f8e0206 */
[----:B----4-:R-:W-:Y:S02]  /*1b50*/  SHF.R.S32.HI R30, RZ, 0x1f, R30 ;  /* 0x0000001fff1e7819 */ /* 0x010fe4000001141e */
[----:B------:R-:W-:Y:S02]  /*1b60*/  ULDC.64 UR8, c[0x0][0x370] ;  /* 0x0000dc0000087ab9 */ /* 0x000fe40000000a00 */
[----:B------:R-:W-:Y:S01]  /*1b70*/  UIMAD UR6, UR29, UR8, URZ ;  /* 0x000000081d0672a4 */ /* 0x000fe2000f8e023f */
[----:B-----5:R-:W-:Y:S01]  /*1b80*/  LEA.HI R30, R30, R31, RZ, 0x3 ;  /* 0x0000001f1e1e7211 */ /* 0x020fe200078f18ff */
[----:B------:R-:W-:Y:S02]  /*1b90*/  UIADD3 UR8, UR17, UR12, URZ ;  /* 0x0000000c11087290 */ /* 0x000fe4000fffe03f */
[----:B------:R-:W-:Y:S01]  /*1ba0*/  UIMAD UR6, UR17, UR9, UR6 ;  /* 0x00000009110672a4 */ /* 0x000fe2000f8e0206 */
[----:B------:R-:W-:Y:S01]  /*1bb0*/  SHF.R.S32.HI R30, RZ, 0x3, R30 ;  /* 0x00000003ff1e7819 */ /* 0x000fe2000001141e */
[----:B------:R-:W-:Y:S01]  /*1bc0*/  ULEA.HI.SX32 UR12, UR33, 0xffffffff, 0x1a ;  /* 0xffffffff210c7891 */ /* 0x000fe2000f8fd23f */
        /* <DEDUP_REMOVED lines=39> */
[----:B------:R-:W-:-:S02]  /*1e40*/  IADD3 R20, R9, UR11, RZ ;  /* 0x0000000b09147c10 */ /* 0x000fc4000fffe0ff */
[----:B------:R-:W-:Y:S01]  /*1e50*/  ULDC.64 UR18, c[0x0][0x200] ;  /* 0x0000800000127ab9 */ /* 0x000fe20000000a00 */
[----:B------:R-:W-:Y:S01]  /*1e60*/  IMAD.IADD R19, R7, 0x1, R4 ;  /* 0x0000000107137824 */ /* 0x000fe200078e0204 */
[----:B------:R-:W-:Y:S01]  /*1e70*/  LEA R14, P2, R8, c[0x0][0x160], 0x1 ;  /* 0x00005800080e7a11 */ /* 0x000fe200078408ff */
[----:B------:R-:W-:Y:S01]  /*1e80*/  UIMAD.WIDE UR14, UR6, UR15, UR18 ;  /* 0x0000000f060e72a5 */ /* 0x000fe2000f8e0212 */
[----:B------:R-:W-:Y:S02]  /*1e90*/  LEA R12, P1, R6, c[0x0][0x330], 0x1 ;  /* 0x0000cc00060c7a11 */ /* 0x000fe400078208ff */
[----:B------:R-:W-:Y:S02]  /*1ea0*/  LEA.HI.X R15, R8, c[0x0][0x164], R20, 0x1, P2 ;  /* 0x00005900080f7a11 */ /* 0x000fe400010f0c14 */
[----:B------:R-:W-:Y:S01]  /*1eb0*/  LEA.HI.X R13, R6, c[0x0][0x334], R19, 0x1, P1 ;  /* 0x0000cd00060d7a11 */ /* 0x000fe200008f0c13 */
[----:B------:R-:W-:Y:S05]  /*1ec0*/  @!P0 BRA `(.L_x_767) ;  /* 0x000078a000008947 */ /* 0x000fea0003800000 */
[----:B-1----:R-:W2:Y:S01]  /*1ed0*/  LDL R27, [R1+0x2c] ;  /* 0x00002c00011b7983 */ /* 0x002ea20000100800 */
[----:B------:R-:W-:Y:S01]  /*1ee0*/  PLOP3.LUT P0, PT, PT, PT, UP3, 0x80, 0x0 ;  /* 0x000000000000781c */ /* 0x000fe20003f0f038 */
[----:B------:R-:W-:Y:S01]  /*1ef0*/  ULDC.64 UR10, c[0x0][0x1a0] ;  /* 0x00006800000a7ab9 */ /* 0x000fe20000000a00 */
[----:B------:R-:W-:Y:S01]  /*1f00*/  IMAD.MOV.U32 R32, RZ, RZ, R14 ;  /* 0x000000ffff207224 */ /* 0x000fe200078e000e */
[----:B------:R-:W-:Y:S01]  /*1f10*/  UIMAD UR6, UR13, UR10, URZ ;  /* 0x0000000a0d0672a4 */ /* 0x000fe2000f8e023f */
[----:B------:R-:W-:Y:S01]  /*1f20*/  MOV R33, R15 ;  /* 0x0000000f00217202 */ /* 0x000fe20000000f00 */
[----:B------:R-:W-:Y:S01]  /*1f30*/  IMAD.MOV.U32 R34, RZ, RZ, R12 ;  /* 0x000000ffff227224 */ /* 0x000fe200078e000c */
[----:B------:R-:W-:Y:S01]  /*1f40*/  MOV R35, R13 ;  /* 0x0000000d00237202 */ /* 0x000fe20000000f00 */
[----:B------:R-:W-:Y:S01]  /*1f50*/  UIMAD UR6, UR22, UR11, UR6 ;  /* 0x0000000b160672a4 */ /* 0x000fe2000f8e0206 */
[----:B------:R-:W-:Y:S01]  /*1f60*/  MOV R21, UR22 ;  /* 0x0000001600157c02 */ /* 0x000fe20008000f00 */
[----:B------:R1:W-:Y:S01]  /*1f70*/  STL.64 [R1+0x30], R16 ;  /* 0x0000301001007387 */ /* 0x0003e20000100a00 */
[----:B------:R-:W-:Y:S01]  /*1f80*/  UMOV UR16, UR9 ;  /* 0x0000000900107c82 */ /* 0x000fe20008000000 */
[----:B------:R-:W-:Y:S01]  /*1f90*/  BSSY B0, `(.L_x_768) ;  /* 0x0000035000007945 */ /* 0x000fe20003800000 */
[----:B------:R-:W-:Y:S01]  /*1fa0*/  UMOV UR17, UR8 ;  /* 0x0000000800117c82 */ /* 0x000fe20008000000 */
[----:B------:R-:W-:Y:S01]  /*1fb0*/  MOV R11, UR6 ;  /* 0x00000006000b7c02 */ /* 0x000fe20008000f00 */
[----:B------:R-:W-:Y:S01]  /*1fc0*/  UIMAD UR6, UR28, -0x40, UR7 ;  /* 0xffffffc01c0678a4 */ /* 0x000fe2000f8e0207 */
[----:B------:R3:W-:Y:S01]  /*1fd0*/  STL.64 [R1+0x48], R32 ;  /* 0x0000482001007387 */ /* 0x0007e20000100a00 */
[----:B------:R-:W-:Y:S01]  /*1fe0*/  IMAD.WIDE.U32 R4, R21, c[0x0][0x1a0], R28 ;  /* 0x0000680015047a25 */ /* 0x000fe200078e001c */
[----:B------:R-:W-:-:S02]  /*1ff0*/  UMOV UR9, UR12 ;  /* 0x0000000c00097c82 */ /* 0x000fc40008000000 */
[----:B------:R-:W-:Y:S01]  /*2000*/  @P0 BAR.SYNC.DEFER_BLOCKING 0x0 ;  /* 0x0000000000000b1d */ /* 0x000fe20000010000 */
[----:B------:R-:W-:Y:S02]  /*2010*/  ISETP.GE.AND P6, PT, R30, UR6, PT ;  /* 0x000000061e007c0c */ /* 0x000fe4000bfc6270 */
[----:B------:R-:W-:Y:S01]  /*2020*/  IADD3 R10, P0, R4, UR30, RZ ;  /* 0x0000001e040a7c10 */ /* 0x000fe2000ff1e0ff */
[----:B------:R-:W-:Y:S02]  /*2030*/  IMAD R4, R23, c[0x0][0x1b8], RZ ;  /* 0x00006e0017047a24 */ /* 0x000fe400078e02ff */
[----:B------:R3:W-:Y:S01]  /*2040*/  STL.64 [R1+0x40], R34 ;  /* 0x0000402201007387 */ /* 0x0007e20000100a00 */
[----:B------:R-:W-:Y:S01]  /*2050*/  IADD3.X R11, R5, UR31, R11, P0, !PT ;  /* 0x0000001f050b7c10 */ /* 0x000fe200087fe40b */
[----:B------:R-:W-:-:S04]  /*2060*/  IMAD R4, R18, c[0x0][0x1bc], R4 ;  /* 0x00006f0012047a24 */ /* 0x000fc800078e0204 */
        /* <DEDUP_REMOVED lines=39> */
.L_x_769:
[----:B------:R-:W-:Y:S05]  /*22e0*/  BSYNC B0 ;  /* 0x0000000000007941 */ /* 0x000fea0003800000 */
.L_x_768:
        /* <DEDUP_REMOVED lines=42> */
.L_x_771:
[----:B------:R-:W-:Y:S05]  /*2590*/  BSYNC B0 ;  /* 0x0000000000007941 */ /* 0x000fea0003800000 */
.L_x_770:
        /* <DEDUP_REMOVED lines=29> */
.L_x_773:
[----:B------:R-:W-:Y:S05]  /*2770*/  BSYNC B0 ;  /* 0x0000000000007941 */ /* 0x000fea0003800000 */
.L_x_772:
        /* <DEDUP_REMOVED lines=40> */
.L_x_775:
[----:B------:R-:W-:Y:S05]  /*2a00*/  BSYNC B0 ;  /* 0x0000000000007941 */ /* 0x000fea0003800000 */
.L_x_774:
        /* <DEDUP_REMOVED lines=26> */
.L_x_777:
[----:B------:R-:W-:Y:S05]  /*2bb0*/  BSYNC B0 ;  /* 0x0000000000007941 */ /* 0x000fea0003800000 */
.L_x_776:
        /* <DEDUP_REMOVED lines=38> */
.L_x_779:
[----:B------:R-:W-:Y:S05]  /*2e20*/  BSYNC B0 ;  /* 0x0000000000007941 */ /* 0x000fea0003800000 */
.L_x_778:
[----:B------:R-:W5:Y:S01]  /*2e30*/  LDL R15, [R1+0x74] ;  /* 0x00007400010f7983 */ /* 0x000f620000100800 */
[----:B-1----:R-:W-:Y:S01]  /*2e40*/  IMAD.MOV.U32 R6, RZ, RZ, 0x7f800000 ;  /* 0x7f800000ff067424 */ /* 0x002fe200078e00ff */
[----:B------:R-:W-:Y:S01]  /*2e50*/  MOV R7, 0x7f800000 ;  /* 0x7f80000000077802 */ /* 0x000fe20000000f00 */
[----:B------:R-:W-:Y:S01]  /*2e60*/  ULDC.64 UR10, c[0x0][0x198] ;  /* 0x00006600000a7ab9 */ /* 0x000fe20000000a00 */
[C---:B-----5:R-:W-:Y:S02]  /*2e70*/  IADD3 R4, R15.reuse, 0x8, RZ ;  /* 0x000000080f047810 */ /* 0x060fe40007ffe0ff */
[----:B------:R-:W-:Y:S02]  /*2e80*/  ISETP.GE.AND P1, PT, R15, UR6, PT ;  /* 0x000000060f007c0c */ /* 0x000fe4000bf26270 */
[----:B------:R-:W-:Y:S02]  /*2e90*/  ISETP.GE.AND P0, PT, R4, UR6, PT ;  /* 0x0000000604007c0c */ /* 0x000fe4000bf06270 */
        /* <DEDUP_REMOVED lines=54> */
.L_x_781:
[----:B------:R-:W-:Y:S05]  /*3200*/  BSYNC B0 ;  /* 0x0000000000007941 */ /* 0x000fea0003800000 */
.L_x_780:
        /* <DEDUP_REMOVED lines=39> */
.L_x_783:
[----:B------:R-:W-:Y:S05]  /*3480*/  BSYNC B0 ;  /* 0x0000000000007941 */ /* 0x000fea0003800000 */
.L_x_782:
[----:B------:R-:W0:Y:S01]  /*3490*/  LDGDEPBAR ;  /* 0x00000000000079af */ /* 0x000e220000000000 */
[----:B------:R-:W-:Y:S02]  /*34a0*/  ULDC.64 UR12, c[0x0][0x318] ;  /* 0x0000c600000c7ab9 */ /* 0x000fe40000000a00 */
[----:B------:R-:W-:Y:S02]  /*34b0*/  UISETP.NE.U32.AND UP1, UPT, URZ, UR12, UPT ;  /* 0x0000000c3f00728c */ /* 0x000fe4000bf25070 */
[----:B------:R-:W-:Y:S02]  /*34c0*/  ULDC.64 UR18, c[0x0][0x320] ;  /* 0x0000c80000127ab9 */ /* 0x000fe40000000a00 */
[----:B------:R-:W-:-:S06]  /*34d0*/  UISETP.NE.AND.EX UP1, UPT, URZ, UR13, UPT, UP1 ;  /* 0x0000000d3f00728c */ /* 0x000fcc000bf25310 */
        /* <DEDUP_REMOVED lines=13> */
[----:B-1----:R1:W5:Y:S01]  /*35b0*/  @P1 LDG.E R9, [R4.64] ;  /* 0x0000000404091981 */ /* 0x002362000c1e1900 */
[----:B------:R-:W-:Y:S02]  /*35c0*/  IMAD.MOV.U32 R12, RZ, RZ, c[0x0][0x308] ;  /* 0x0000c200ff0c7624 */ /* 0x000fe400078e00ff */
[----:B------:R-:W-:Y:S01]  /*35d0*/  IMAD.MOV.U32 R13, RZ, RZ, c[0x0][0x30c] ;  /* 0x0000c300ff0d7624 */ /* 0x000fe200078e00ff */
[----:B------:R-:W2:Y:S01]  /*35e0*/  S2R R8, SR_TID.X ;  /* 0x0000000000087919 */ /* 0x000ea20000002100 */
[CC--:B------:R-:W-:Y:S01]  /*35f0*/  LEA.HI R6, R26.reuse, R25.reuse, RZ, 0x7 ;  /* 0x000000191a067211 */ /* 0x0c0fe200078f38ff */
[----:B------:R-:W5:Y:S01]  /*3600*/  @P1 MUFU.RCP R14, c[0x0][0x238] ;  /* 0x00008e00000e1b08 */ /* 0x000f620000001000 */
[----:B------:R-:W-:Y:S01]  /*3610*/  LEA.HI R7, R26, R25, RZ, 0x3 ;  /* 0x000000191a077211 */ /* 0x000fe200078f18ff */
[----:B------:R-:W-:Y:S01]  /*3620*/  IMAD.MOV.U32 R240, RZ, RZ, 0x20 ;  /* 0x00000020fff07424 */ /* 0x000fe200078e00ff */
[----:B------:R-:W-:Y:S01]  /*3630*/  SHF.R.S32.HI R6, RZ, 0x7, R6 ;  /* 0x00000007ff067819 */ /* 0x000fe20000011406 */
[----:B------:R-:W3:Y:S04]  /*3640*/  LDSM.16.M88.4 R164, [R252+0x12000] ;  /* 0x01200000fca4783b */ /* 0x000ee80000000200 */
[----:B------:R-:W-:Y:S01]  /*3650*/  IMAD.SHL.U32 R11, R6, 0x20, RZ ;  /* 0x00000020060b7824 */ /* 0x000fe200078e00ff */
[----:B------:R-:W4:Y:S04]  /*3660*/  LDSM.16.M88.4 R168, [R252+0x12800] ;  /* 0x01280000fca8783b */ /* 0x000f280000000200 */
[----:B------:R-:W3:Y:S04]  /*3670*/  LDSM.16.M88.4 R196, [R252+0x14000] ;  /* 0x01400000fcc4783b */ /* 0x000ee80000000200 */
[----:B------:R-:W3:Y:S04]  /*3680*/  LDSM.16.M88.4 R200, [R252+0x14800] ;  /* 0x01480000fcc8783b */ /* 0x000ee80000000200 */
[----:B-1----:R1:W3:Y:S01]  /*3690*/  LDG.E.64 R4, [R12.64+0x8] ;  /* 0x000008040c047981 */ /* 0x0022e2000c1e1b00 */
[----:B--2---:R-:W-:-:S03]  /*36a0*/  IMAD.SHL.U32 R8, R8, 0x2, RZ ;  /* 0x0000000208087824 */ /* 0x004fc600078e00ff */
[----:B------:R-:W2:Y:S02]  /*36b0*/  LDSM.16.M88.4 R228, [R252+0x16000] ;  /* 0x01600000fce4783b */ /* 0x000ea40000000200 */
[----:B------:R-:W-:Y:S01]  /*36c0*/  LOP3.LUT R11, R11, 0x6, R8, 0xf8, !PT ;  /* 0x000000060b0b7812 */ /* 0x000fe200078ef808 */
[----:B------:R-:W-:Y:S01]  /*36d0*/  IMAD.U32 R8, RZ, RZ, UR28 ;  /* 0x0000001cff087e24 */ /* 0x000fe2000f8e00ff */
[----:B------:R-:W2:Y:S04]  /*36e0*/  LDSM.16.M88.4 R232, [R252+0x16800] ;  /* 0x01680000fce8783b */ /* 0x000ea80000000200 */
[----:B-1----:R-:W2:Y:S01]  /*36f0*/  LDG.E.64 R12, [R12.64] ;  /* 0x000000040c0c7981 */ /* 0x002ea2000c1e1b00 */
[----:B------:R-:W-:Y:S01]  /*3700*/  LEA R16, R8, R11, 0x6 ;  /* 0x0000000b08107211 */ /* 0x000fe200078e30ff */
[----:B------:R-:W-:Y:S01]  /*3710*/  CS2R R142, SRZ ;  /* 0x00000000008e7805 */ /* 0x000fe2000001ff00 */
[----:B------:R-:W-:Y:S01]  /*3720*/  LOP3.LUT R7, R7, 0xfffffff8, RZ, 0xc0, !PT ;  /* 0xfffffff807077812 */ /* 0x000fe200078ec0ff */
[----:B------:R-:W-:Y:S01]  /*3730*/  CS2R R140, SRZ ;  /* 0x00000000008c7805 */ /* 0x000fe2000001ff00 */
[----:B------:R-:W-:Y:S01]  /*3740*/  CS2R R146, SRZ ;  /* 0x0000000000927805 */ /* 0x000fe2000001ff00 */
[----:B------:R-:W-:Y:S01]  /*3750*/  STL [R1+0x38], R16 ;  /* 0x0000381001007387 */ /* 0x000fe20000100800 */
[----:B------:R-:W-:Y:S01]  /*3760*/  IADD3 R10, -R7, R25, RZ ;  /* 0x00000019070a7210 */ /* 0x000fe20007ffe1ff */
[----:B------:R-:W-:Y:S01]  /*3770*/  IMAD.U32 R7, RZ, RZ, UR28 ;  /* 0x0000001cff077e24 */ /* 0x000fe2000f8e00ff */
[----:B------:R-:W-:Y:S01]  /*3780*/  CS2R R144, SRZ ;  /* 0x0000000000907805 */ /* 0x000fe2000001ff00 */
[----:B------:R-:W4:Y:S01]  /*3790*/  LDL R8, [R1] ;  /* 0x0000000001087983 */ /* 0x000f220000100800 */
[----:B------:R-:W-:Y:S01]  /*37a0*/  LOP3.LUT P0, RZ, R10, 0x2, RZ, 0xc0, !PT ;  /* 0x000000020aff7812 */ /* 0x000fe2000780c0ff */
        /* <DEDUP_REMOVED lines=41> */
[----:B------:R-:W-:Y:S01]  /*3a40*/  UMOV UR6, URZ ;  /* 0x0000003f00067c82 */ /* 0x000fe20008000000 */
[----:B-----5:R-:W-:-:S02]  /*3a50*/  @P1 FMUL.FTZ R9, R9, R14 ;  /* 0x0000000e09091220 */ /* 0x020fc40000410000 */
[----:B------:R-:W-:Y:S01]  /*3a60*/  IMAD R14, R7, 0x2, R6 ;  /* 0x00000002070e7824 */ /* 0x000fe200078e0206 */
[--C-:B------:R-:W-:Y:S01]  /*3a70*/  SHF.R.S32.HI R6, RZ, 0x1f, R22.reuse ;  /* 0x0000001fff067819 */ /* 0x100fe20000011416 */
[----:B------:R1:W3:Y:S02]  /*3a80*/  @P1 R2UR UR12, R9 ;  /* 0x00000000090c13c2 */ /* 0x0002e400000e0000 */
[----:B-1----:R-:W5:Y:S01]  /*3a90*/  LDL R9, [R1+0x4] ;  /* 0x0000040001097983 */ /* 0x002f620000100800 */
[----:B------:R-:W-:Y:S02]  /*3aa0*/  IADD3 R7, P2, P1, R4, UR44, R22 ;  /* 0x0000002c04077c10 */ /* 0x000fe4000f95e016 */
[----:B------:R-:W-:Y:S02]  /*3ab0*/  SEL R240, R240, 0xffffffe0, !P0 ;  /* 0xffffffe0f0f07807 */ /* 0x000fe40004000000 */
[----:B------:R-:W-:-:S03]  /*3ac0*/  IADD3.X R4, R5, UR48, R6, P2, P1 ;  /* 0x0000003005047c10 */ /* 0x000fc600097e2406 */
[----:B------:R-:W-:Y:S01]  /*3ad0*/  IMAD.IADD R240, R240, 0x1, R252 ;  /* 0x00000001f0f07824 */ /* 0x000fe200078e02fc */
[----:B--2---:R-:W1:Y:S01]  /*3ae0*/  R2UR UR10, R13 ;  /* 0x000000000d0a73c2 */ /* 0x004e6200000e0000 */
[----:B------:R2:W-:Y:S04]  /*3af0*/  STL [R1+0x98], R4 ;  /* 0x0000980401007387 */ /* 0x0005e80000100800 */
[----:B------:R-:W3:Y:S03]  /*3b00*/  LDSM.16.M88.4 R172, [R240+0x12000] ;  /* 0x01200000f0ac783b */ /* 0x000ee60000000200 */
[----:B------:R1:W1:Y:S01]  /*3b10*/  R2UR UR8, R12 ;  /* 0x000000000c0873c2 */ /* 0x00026200000e0000 */
[----:B------:R-:W3:Y:S04]  /*3b20*/  LDSM.16.M88.4 R176, [R240+0x12800] ;  /* 0x01280000f0b0783b */ /* 0x000ee80000000200 */
[----:B------:R-:W3:Y:S04]  /*3b30*/  LDSM.16.M88.4 R204, [R240+0x14000] ;  /* 0x01400000f0cc783b */ /* 0x000ee80000000200 */
[----:B------:R-:W3:Y:S04]  /*3b40*/  LDSM.16.M88.4 R208, [R240+0x14800] ;  /* 0x01480000f0d0783b */ /* 0x000ee80000000200 */
[----:B------:R-:W5:Y:S04]  /*3b50*/  LDSM.16.M88.4 R236, [R240+0x16000] ;  /* 0x01600000f0ec783b */ /* 0x000f680000000200 */
[----:B----4-:R-:W4:Y:S01]  /*3b60*/  LDSM.16.M88.4 R156, [R8+0x12000] ;  /* 0x01200000089c783b */ /* 0x010f220000000200 */
[----:B--2---:R-:W-:-:S03]  /*3b70*/  IADD3 R4, R15, -UR24, -R16 ;  /* 0x800000180f047c10 */ /* 0x004fc6000fffe810 */
[----:B------:R-:W2:Y:S01]  /*3b80*/  LDSM.16.M88.4 R160, [R8+0x12800] ;  /* 0x0128000008a0783b */ /* 0x000ea20000000200 */
[----:B------:R-:W-:-:S03]  /*3b90*/  IADD3 R4, R4, UR7, RZ ;  /* 0x0000000704047c10 */ /* 0x000fc6000fffe0ff */
[----:B------:R-:W2:Y:S01]  /*3ba0*/  LDSM.16.M88.4 R188, [R8+0x14000] ;  /* 0x0140000008bc783b */ /* 0x000ea20000000200 */
[----:B-1----:R-:W-:-:S03]  /*3bb0*/  LOP3.LUT R5, R14, UR10, RZ, 0x3c, !PT ;  /* 0x0000000a0e057c12 */ /* 0x002fc6000f8e3cff */
[----:B------:R-:W1:Y:S04]  /*3bc0*/  LDSM.16.M88.4 R192, [R8+0x14800] ;  /* 0x0148000008c0783b */ /* 0x000e680000000200 */
[----:B------:R-:W1:Y:S04]  /*3bd0*/  LDSM.16.M88.4 R220, [R8+0x16000] ;  /* 0x0160000008dc783b */ /* 0x000e680000000200 */
[----:B------:R-:W1:Y:S04]  /*3be0*/  LDSM.16.M88.4 R224, [R8+0x16800] ;  /* 0x0168000008e0783b */ /* 0x000e680000000200 */
[----:B------:R-:W1:Y:S04]  /*3bf0*/  LDSM.16.M88.4 R240, [R240+0x16800] ;  /* 0x01680000f0f0783b */ /* 0x000e680000000200 */
[----:B------:R-:W-:Y:S01]  /*3c00*/  STL [R1+0x88], R4 ;  /* 0x0000880401007387 */ /* 0x000fe20000100800 */
[----:B------:R-:W-:Y:S01]  /*3c10*/  USHF.L.U32 UR11, UR28, 0x6, URZ ;  /* 0x000000061c0b7899 */ /* 0x000fe2000800063f */
[----:B------:R-:W-:Y:S01]  /*3c20*/  CS2R R26, SRZ ;  /* 0x00000000001a7805 */ /* 0x000fe2000001ff00 */
[----:B------:R-:W-:Y:S01]  /*3c30*/  CS2R R24, SRZ ;  /* 0x0000000000187805 */ /* 0x000fe2000001ff00 */
[----:B------:R-:W-:Y:S01]  /*3c40*/  CS2R R22, SRZ ;  /* 0x0000000000167805 */ /* 0x000fe2000001ff00 */
[----:B------:R-:W-:-:S02]  /*3c50*/  UIADD3 UR11, UR11, 0x40, URZ ;  /* 0x000000400b0b7890 */ /* 0x000fc4000fffe03f */
[----:B---3--:R-:W-:Y:S02]  /*3c60*/  @UP1 UMOV UR6, UR12 ;  /* 0x0000000c00061c82 */ /* 0x008fe40008000000 */
[----:B------:R-:W-:Y:S01]  /*3c70*/  UISETP.GE.AND UP0, UPT, UR11, UR7, UPT ;  /* 0x000000070b00728c */ /* 0x000fe2000bf06270 */
[----:B-----5:R-:W3:Y:S04]  /*3c80*/  LDSM.16.M88.4 R148, [R9+0x12000] ;  /* 0x012000000994783b */ /* 0x020ee80000000200 */
[----:B------:R-:W1:Y:S04]  /*3c90*/  LDSM.16.M88.4 R152, [R9+0x12800] ;  /* 0x012800000998783b */ /* 0x000e680000000200 */
[----:B------:R-:W1:Y:S04]  /*3ca0*/  LDSM.16.M88.4 R180, [R9+0x14000] ;  /* 0x0140000009b4783b */ /* 0x000e680000000200 */
[----:B------:R-:W1:Y:S04]  /*3cb0*/  LDSM.16.M88.4 R184, [R9+0x14800] ;  /* 0x0148000009b8783b */ /* 0x000e680000000200 */
[----:B------:R-:W1:Y:S04]  /*3cc0*/  LDSM.16.M88.4 R212, [R9+0x16000] ;  /* 0x0160000009d4783b */ /* 0x000e680000000200 */
[----:B------:R5:W1:Y:S02]  /*3cd0*/  LDSM.16.M88.4 R216, [R9+0x16800] ;  /* 0x0168000009d8783b */ /* 0x000a640000000200 */
[----:B-----5:R-:W-:-:S05]  /*3ce0*/  IMAD.WIDE.U32 R8, R7, -0x2daee0ad, RZ ;  /* 0xd2511f5307087825 */ /* 0x020fca00078e00ff */
[----:B------:R-:W-:Y:S01]  /*3cf0*/  LOP3.LUT R4, R5, R9, RZ, 0x3c, !PT ;  /* 0x0000000905047212 */ /* 0x000fe200078e3cff */
[----:B------:R1:W-:Y:S04]  /*3d00*/  STL.64 [R1+0x90], R8 ;  /* 0x0000900801007387 */ /* 0x0003e80000100a00 */
[----:B------:R-:W-:-:S05]  /*3d10*/  IMAD.WIDE.U32 R4, R4, -0x326172a9, RZ ;  /* 0xcd9e8d5704047825 */ /* 0x000fca00078e00ff */
[----:B--234-:R1:W-:Y:S02]  /*3d20*/  STL.64 [R1+0x78], R4 ;  /* 0x0000780401007387 */ /* 0x01c3e40000100a00 */
.L_x_786:
[----:B------:R-:W2:Y:S01]  /*3d30*/  LDL R91, [R1+0x4] ;  /* 0x00000400015b7983 */ /* 0x000ea20000100800 */
[----:B------:R-:W-:Y:S02]  /*3d40*/  UIADD3 UR11, UR8, -0x61c88647, URZ ;  /* 0x9e3779b9080b7890 */ /* 0x000fe4000fffe03f */
[----:B------:R-:W-:Y:S01]  /*3d50*/  UIADD3 UR13, UR8, 0x3c6ef372, URZ ;  /* 0x3c6ef372080d7890 */ /* 0x000fe2000fffe03f */
[----:B------:R-:W3:Y:S01]  /*3d60*/  LDL R246, [R1+0x8] ;  /* 0x0000080001f67983 */ /* 0x000ee20000100800 */
[----:B------:R-:W-:Y:S02]  /*3d70*/  UIADD3 UR12, UR10, 0x32370b8f, URZ ;  /* 0x32370b8f0a0c7890 */ /* 0x000fe4000fffe03f */
[----:B------:R-:W-:Y:S01]  /*3d80*/  UISETP.GE.AND UP4, UPT, UR9, 0x1, UPT ;  /* 0x000000010900788c */ /* 0x000fe2000bf86270 */
[----:B------:R-:W4:Y:S04]  /*3d90*/  LDL R89, [R1] ;  /* 0x0000000001597983 */ /* 0x000f280000100800 */
        /* <DEDUP_REMOVED lines=9> */
[----:B------:R-:W4:Y:S04]  /*3e30*/  LDL R93, [R1+0x98] ;  /* 0x00009800015d7983 */ /* 0x000f280000100800 */
[----:B------:R-:W4:Y:S06]  /*3e40*/  LDL.64 R96, [R1+0x78] ;  /* 0x0000780001607983 */ /* 0x000f2c0000100a00 */
[----:B------:R-:W4:Y:S01]  /*3e50*/  LDL R98, [R1+0x74] ;  /* 0x0000740001627983 */ /* 0x000f220000100800 */
[----:B------:R-:W-:Y:S04]  /*3e60*/  DEPBAR.LE SB0, 0x0 ;  /* 0x000080000000791a */ /* 0x000fe80000000000 */
[----:B------:R-:W-:Y:S08]  /*3e70*/  BAR.SYNC.DEFER_BLOCKING 0x0 ;  /* 0x0000000000007b1d */ /* 0x000ff00000010000 */
[----:B------:R-:W-:Y:S08]  /*3e80*/  LDSM.16.M88.4 R84, [R252+0xc000] ;  /* 0x00c00000fc54783b */ /* 0x000ff00000000200 */
[----:B-12---:R-:W-:Y:S08]  /*3e90*/  LDSM.16.M88.4 R8, [R91+0xc000] ;  /* 0x00c000005b08783b */ /* 0x006ff00000000200 */
[----:B---3--:R-:W1:Y:S08]  /*3ea0*/  LDSM.16.M88.4 R16, [R246] ;  /* 0x00000000f610783b */ /* 0x008e700000000200 */
[----:B------:R-:W2:Y:S08]  /*3eb0*/  LDSM.16.M88.4 R68, [R91+0xc800] ;  /* 0x00c800005b44783b */ /* 0x000eb00000000200 */
[----:B-----5:R-:W-:Y:S08]  /*3ec0*/  LDSM.16.M88.4 R72, [R245] ;  /* 0x00000000f548783b */ /* 0x020ff00000000200 */
[----:B----4-:R-:W3:Y:S08]  /*3ed0*/  LDSM.16.M88.4 R76, [R89+0xc000] ;  /* 0x00c00000594c783b */ /* 0x010ef00000000200 */
[----:B------:R-:W4:Y:S01]  /*3ee0*/  LDSM.16.M88.4 R80, [R89+0xc800] ;  /* 0x00c800005950783b */ /* 0x000f220000000200 */
[C---:B-1----:R-:W-:Y:S08]  /*3ef0*/  HMMA.16816.F32.BF16 R4, R16.reuse, R8, RZ ;  /* 0x000000081004723c */ /* 0x042ff000000418ff */
[C---:B------:R-:W-:Y:S08]  /*3f00*/  HMMA.16816.F32.BF16 R8, R16.reuse, R10, RZ ;  /* 0x0000000a1008723c */ /* 0x040ff000000418ff */
[C---:B--2---:R-:W-:Y:S08]  /*3f10*/  HMMA.16816.F32.BF16 R12, R16.reuse, R68, RZ ;  /* 0x00000044100c723c */ /* 0x044ff000000418ff */
        /* <DEDUP_REMOVED lines=23> */
[----:B------:R-:W-:Y:S07]  /*4090*/  LDSM.16.M88.4 R84, [R89+0xe800] ;  /* 0x00e800005954783b */ /* 0x000fee0000000200 */
[C---:B------:R-:W-:Y:S01]  /*40a0*/  HMMA.16816.F32.BF16 R8, R68.reuse, R78, R8 ;  /* 0x0000004e4408723c */ /* 0x040fe20000041808 */
[----:B------:R-:W2:Y:S07]  /*40b0*/  LDSM.16.M88.4 R76, [R89+0xe000] ;  /* 0x00e00000594c783b */ /* 0x000eae0000000200 */
[C---:B-1----:R-:W-:Y:S08]  /*40c0*/  HMMA.16816.F32.BF16 R12, R68.reuse, R80, R12 ;  /* 0x00000050440c723c */ /* 0x042ff0000004180c */
[----:B------:R-:W-:Y:S01]  /*40d0*/  HMMA.16816.F32.BF16 R16, R68, R82, R16 ;  /* 0x000000524410723c */ /* 0x000fe20000041810 */
[----:B------:R-:W-:Y:S08]  /*40e0*/  LDSM.16.M88.4 R68, [R244+0x2000] ;  /* 0x00200000f444783b */ /* 0x000ff00000000200 */
[----:B------:R-:W-:Y:S01]  /*40f0*/  LDSM.16.M88.4 R80, [R252+0xe800] ;  /* 0x00e80000fc50783b */ /* 0x000fe20000000200 */
[C---:B--2---:R-:W-:Y:S08]  /*4100*/  HMMA.16816.F32.BF16 R4, R72.reuse, R76, R4 ;  /* 0x0000004c4804723c */ /* 0x044ff00000041804 */
[C---:B------:R-:W-:Y:S01]  /*4110*/  HMMA.16816.F32.BF16 R8, R72.reuse, R78, R8 ;  /* 0x0000004e4808723c */ /* 0x040fe20000041808 */
[----:B------:R-:W1:Y:S07]  /*4120*/  LDSM.16.M88.4 R76, [R252+0xe000] ;  /* 0x00e00000fc4c783b */ /* 0x000e6e0000000200 */
[C---:B------:R-:W-:Y:S08]  /*4130*/  HMMA.16816.F32.BF16 R12, R72.reuse, R84, R12 ;  /* 0x00000054480c723c */ /* 0x040ff0000004180c */
[----:B------:R-:W-:Y:S01]  /*4140*/  HMMA.16816.F32.BF16 R16, R72, R86, R16 ;  /* 0x000000564810723c */ /* 0x000fe20000041810 */
[----:B------:R-:W-:Y:S08]  /*4150*/  LDSM.16.M88.4 R72, [R99+0x2000] ;  /* 0x002000006348783b */ /* 0x000ff00000000200 */
[----:B------:R-:W-:Y:S01]  /*4160*/  LDSM.16.M88.4 R84, [R90+0xe800] ;  /* 0x00e800005a54783b */ /* 0x000fe20000000200 */
[C---:B-1----:R-:W-:Y:S08]  /*4170*/  HMMA.16816.F32.BF16 R4, R68.reuse, R76, R4 ;  /* 0x0000004c4404723c */ /* 0x042ff00000041804 */
[C---:B------:R-:W-:Y:S01]  /*4180*/  HMMA.16816.F32.BF16 R8, R68.reuse, R78, R8 ;  /* 0x0000004e4408723c */ /* 0x040fe20000041808 */
[----:B------:R-:W1:Y:S07]  /*4190*/  LDSM.16.M88.4 R76, [R90+0xe000] ;  /* 0x00e000005a4c783b */ /* 0x000e6e0000000200 */
[C---:B------:R-:W-:Y:S08]  /*41a0*/  HMMA.16816.F32.BF16 R12, R68.reuse, R80, R12 ;  /* 0x00000050440c723c */ /* 0x040ff0000004180c */
[----:B------:R-:W-:Y:S01]  /*41b0*/  HMMA.16816.F32.BF16 R16, R68, R82, R16 ;  /* 0x000000524410723c */ /* 0x000fe20000041810 */
[----:B------:R-:W-:Y:S08]  /*41c0*/  LDSM.16.M88.4 R68, [R246+0x4000] ;  /* 0x00400000f644783b */ /* 0x000ff00000000200 */
[----:B------:R-:W2:Y:S01]  /*41d0*/  LDSM.16.M88.4 R80, [R91+0x10000] ;  /* 0x010000005b50783b */ /* 0x000ea20000000200 */
[C---:B-1----:R-:W-:Y:S08]  /*41e0*/  HMMA.16816.F32.BF16 R4, R72.reuse, R76, R4 ;  /* 0x0000004c4804723c */ /* 0x042ff00000041804 */
[C---:B------:R-:W-:Y:S01]  /*41f0*/  HMMA.16816.F32.BF16 R8, R72.reuse, R78, R8 ;  /* 0x0000004e4808723c */ /* 0x040fe20000041808 */
[----:B------:R-:W1:Y:S07]  /*4200*/  LDSM.16.M88.4 R76, [R91+0x10800] ;  /* 0x010800005b4c783b */ /* 0x000e6e0000000200 */
[C---:B------:R-:W-:Y:S08]  /*4210*/  HMMA.16816.F32.BF16 R12, R72.reuse, R84, R12 ;  /* 0x00000054480c723c */ /* 0x040ff0000004180c */
        /* <DEDUP_REMOVED lines=9> */
[----:B------:R-:W1:Y:S01]  /*42b0*/  LDSM.16.M88.4 R76, [R252+0x10000] ;  /* 0x01000000fc4c783b */ /* 0x000e620000000200 */
[C---:B--2---:R-:W-:Y:S08]  /*42c0*/  HMMA.16816.F32.BF16 R4, R72.reuse, R80, R4 ;  /* 0x000000504804723c */ /* 0x044ff00000041804 */
[C---:B------:R-:W-:Y:S01]  /*42d0*/  HMMA.16816.F32.BF16 R8, R72.reuse, R82, R8 ;  /* 0x000000524808723c */ /* 0x040fe20000041808 */
[----:B------:R-:W2:Y:S07]  /*42e0*/  LDSM.16.M88.4 R80, [R252+0x10800] ;  /* 0x01080000fc50783b */ /* 0x000eae0000000200 */
[C---:B------:R-:W-:Y:S08]  /*42f0*/  HMMA.16816.F32.BF16 R12, R72.reuse, R84, R12 ;  /* 0x00000054480c723c */ /* 0x040ff0000004180c */
[----:B------:R-:W-:Y:S01]  /*4300*/  HMMA.16816.F32.BF16 R16, R72, R86, R16 ;  /* 0x000000564810723c */ /* 0x000fe20000041810 */
[----:B------:R-:W-:Y:S07]  /*4310*/  LDSM.16.M88.4 R72, [R99+0x4000] ;  /* 0x004000006348783b */ /* 0x000fee0000000200 */
[C---:B-1----:R-:W-:Y:S01]  /*4320*/  HMMA.16816.F32.BF16 R4, R68.reuse, R76, R4 ;  /* 0x0000004c4404723c */ /* 0x042fe20000041804 */
[----:B------:R-:W1:Y:S06]  /*4330*/  LDSM.16.M88.4 R84, [R90+0x10000] ;  /* 0x010000005a54783b */ /* 0x000e6c0000000200 */
[----:B------:R-:W-:Y:S01]  /*4340*/  IMAD.U32 R76, RZ, RZ, UR9 ;  /* 0x00000009ff4c7e24 */ /* 0x000fe2000f8e00ff */
[C---:B------:R-:W-:Y:S04]  /*4350*/  HMMA.16816.F32.BF16 R8, R68.reuse, R78, R8 ;  /* 0x0000004e4408723c */ /* 0x040fe80000041808 */
[----:B------:R-:W-:Y:S04]  /*4360*/  IMAD R76, R76, 0x40, R88 ;  /* 0x000000404c4c7824 */ /* 0x000fe800078e0258 */
[C---:B--2---:R-:W-:Y:S04]  /*4370*/  HMMA.16816.F32.BF16 R12, R68.reuse, R80, R12 ;  /* 0x00000050440c723c */ /* 0x044fe8000004180c */
[C---:B------:R-:W-:Y:S02]  /*4380*/  IADD3 R79, R76.reuse, -0x9, RZ ;  /* 0xfffffff74c4f7810 */ /* 0x040fe40007ffe0ff */
[C---:B------:R-:W-:Y:S02]  /*4390*/  IADD3 R78, R76.reuse, -0x10, RZ ;  /* 0xfffffff04c4e7810 */ /* 0x040fe40007ffe0ff */
[----:B------:R-:W-:Y:S01]  /*43a0*/  IADD3 R80, R76, -0x8, RZ ;  /* 0xfffffff84c507810 */ /* 0x000fe20007ffe0ff */
[----:B------:R-:W-:Y:S03]  /*43b0*/  HMMA.16816.F32.BF16 R16, R68, R82, R16 ;  /* 0x000000524410723c */ /* 0x000fe60000041810 */
[----:B------:R-:W-:Y:S02]  /*43c0*/  ISETP.GE.AND P6, PT, R80, RZ, PT ;  /* 0x000000ff5000720c */ /* 0x000fe40003fc6270 */
[C---:B------:R-:W-:Y:S02]  /*43d0*/  IADD3 R77, R76.reuse, -0x11, RZ ;  /* 0xffffffef4c4d7810 */ /* 0x040fe40007ffe0ff */
[C---:B------:R-:W-:Y:S02]  /*43e0*/  IADD3 R70, R76.reuse, 0x8, RZ ;  /* 0x000000084c467810 */ /* 0x040fe40007ffe0ff */
[----:B------:R-:W-:Y:S02]  /*43f0*/  IADD3 R69, R76, 0x7, RZ ;  /* 0x000000074c457810 */ /* 0x000fe40007ffe0ff */
[----:B------:R-:W-:Y:S02]  /*4400*/  ISETP.GE.AND P0, PT, R70, RZ, PT ;  /* 0x000000ff4600720c */ /* 0x000fe40003f06270 */
[----:B------:R-:W-:Y:S02]  /*4410*/  ISETP.GE.AND P1, PT, R69, RZ, PT ;  /* 0x000000ff4500720c */ /* 0x000fe40003f26270 */
[C---:B------:R-:W-:Y:S01]  /*4420*/  IADD3 R68, R76.reuse, -0x1, RZ ;  /* 0xffffffff4c447810 */ /* 0x040fe20007ffe0ff */
[C---:B-1----:R-:W-:Y:S05]  /*4430*/  HMMA.16816.F32.BF16 R4, R72.reuse, R84, R4 ;  /* 0x000000544804723c */ /* 0x042fea0000041804 */
[C---:B------:R-:W-:Y:S02]  /*4440*/  IADD3 R81, R76.reuse, -0x18, RZ ;  /* 0xffffffe84c517810 */ /* 0x040fe40007ffe0ff */
[C---:B------:R-:W-:Y:S01]  /*4450*/  IADD3 R82, R76.reuse, -0x19, RZ ;  /* 0xffffffe74c527810 */ /* 0x040fe20007ffe0ff */
[C---:B------:R-:W-:Y:S01]  /*4460*/  HMMA.16816.F32.BF16 R8, R72.reuse, R86, R8 ;  /* 0x000000564808723c */ /* 0x040fe20000041808 */
[----:B------:R-:W2:Y:S02]  /*4470*/  LDL.64 R86, [R1+0x90] ;  /* 0x0000900001567983 */ /* 0x000ea40000100a00 */
[----:B------:R-:W-:Y:S02]  /*4480*/  ISETP.GE.AND P3, PT, R79, RZ, PT ;  /* 0x000000ff4f00720c */ /* 0x000fe40003f66270 */
[C---:B------:R-:W-:Y:S02]  /*4490*/  @!P0 IADD3 R70, -R76.reuse, -0x8, RZ ;  /* 0xfffffff84c468810 */ /* 0x040fe40007ffe1ff */
[----:B------:R-:W-:Y:S02]  /*44a0*/  @!P1 IADD3 R69, -R76, -0x7, RZ ;  /* 0xfffffff94c459810 */ /* 0x000fe40007ffe1ff */
[----:B------:R-:W-:Y:S01]  /*44b0*/  ISETP.GE.AND P0, PT, R68, RZ, PT ;  /* 0x000000ff4400720c */ /* 0x000fe20003f06270 */
[----:B------:R-:W1:Y:S01]  /*44c0*/  I2F R84, R70 ;  /* 0x0000004600547306 */ /* 0x000e620000201400 */
[----:B------:R-:W-:Y:S02]  /*44d0*/  ISETP.GE.AND P4, PT, R78, RZ, PT ;  /* 0x000000ff4e00720c */ /* 0x000fe40003f86270 */
[----:B------:R-:W-:Y:S02]  /*44e0*/  ISETP.GE.AND P2, PT, R77, RZ, PT ;  /* 0x000000ff4d00720c */ /* 0x000fe40003f46270 */
[----:B------:R-:W-:Y:S02]  /*44f0*/  ISETP.GE.AND P5, PT, R81, RZ, PT ;  /* 0x000000ff5100720c */ /* 0x000fe40003fa6270 */
[----:B------:R-:W-:Y:S02]  /*4500*/  ISETP.GE.AND P1, PT, R82, RZ, PT ;  /* 0x000000ff5200720c */ /* 0x000fe40003f26270 */
[C---:B------:R-:W-:Y:S01]  /*4510*/  @!P6 IADD3 R80, -R76.reuse, 0x8, RZ ;  /* 0x000000084c50e810 */ /* 0x040fe20007ffe1ff */
[----:B------:R-:W3:Y:S01]  /*4520*/  I2F R85, R69 ;  /* 0x0000004500557306 */ /* 0x000ee20000201400 */
[C---:B------:R-:W-:Y:S02]  /*4530*/  @!P3 IADD3 R79, -R76.reuse, 0x9, RZ ;  /* 0x000000094c4fb810 */ /* 0x040fe40007ffe1ff */
[C---:B------:R-:W-:Y:S02]  /*4540*/  @!P0 IADD3 R68, -R76.reuse, 0x1, RZ ;  /* 0x000000014c448810 */ /* 0x040fe40007ffe1ff */
[C---:B------:R-:W-:Y:S02]  /*4550*/  @!P4 IADD3 R78, -R76.reuse, 0x10, RZ ;  /* 0x000000104c4ec810 */ /* 0x040fe40007ffe1ff */
[----:B------:R-:W-:Y:S02]  /*4560*/  IABS R89, R76 ;  /* 0x0000004c00597213 */ /* 0x000fe40000000000 */
[C---:B------:R-:W-:Y:S01]  /*4570*/  @!P2 IADD3 R77, -R76.reuse, 0x11, RZ ;  /* 0x000000114c4da810 */ /* 0x040fe20007ffe1ff */
[----:B------:R4:W5:Y:S01]  /*4580*/  I2F R88, R68 ;  /* 0x0000004400587306 */ /* 0x0009620000201400 */
[C---:B------:R-:W-:Y:S02]  /*4590*/  @!P5 IADD3 R81, -R76.reuse, 0x18, RZ ;  /* 0x000000184c51d810 */ /* 0x040fe40007ffe1ff */
[----:B------:R-:W-:Y:S01]  /*45a0*/  @!P1 IADD3 R82, -R76, 0x19, RZ ;  /* 0x000000194c529810 */ /* 0x000fe20007ffe1ff */
[----:B-1----:R-:W-:Y:S01]  /*45b0*/  FFMA.FTZ R6, R84, -UR6, R6 ;  /* 0x8000000654067c23 */ /* 0x002fe20008010006 */
[----:B------:R-:W-:Y:S02]  /*45c0*/  PLOP3.LUT P0, PT, PT, PT, UP0, 0x80, 0x0 ;  /* 0x000000000000781c */ /* 0x000fe40003f0f008 */
[----:B------:R-:W-:Y:S02]  /*45d0*/  PLOP3.LUT P3, PT, PT, PT, UP0, 0x80, 0x0 ;  /* 0x000000000000781c */ /* 0x000fe40003f6f008 */
[----:B------:R-:W-:Y:S01]  /*45e0*/  PLOP3.LUT P2, PT, PT, PT, UP0, 0x80, 0x0 ;  /* 0x000000000000781c */ /* 0x000fe20003f4f008 */
[----:B------:R1:W1:Y:S01]  /*45f0*/  I2F R76, R80 ;  /* 0x00000050004c7306 */ /* 0x0002620000201400 */
[----:B------:R-:W-:Y:S02]  /*4600*/  PLOP3.LUT P4, PT, PT, PT, UP0, 0x80, 0x0 ;  /* 0x000000000000781c */ /* 0x000fe40003f8f008 */
[----:B------:R-:W-:Y:S01]  /*4610*/  PLOP3.LUT P1, PT, PT, PT, UP0, 0x80, 0x0 ;  /* 0x000000000000781c */ /* 0x000fe20003f2f008 */
[----:B---3--:R-:W-:Y:S01]  /*4620*/  FFMA.FTZ R7, R85, -UR6, R7 ;  /* 0x8000000655077c23 */ /* 0x008fe20008010007 */
[----:B------:R-:W-:Y:S02]  /*4630*/  PLOP3.LUT P5, PT, PT, PT, UP0, 0x80, 0x0 ;  /* 0x000000000000781c */ /* 0x000fe40003faf008 */
[----:B------:R-:W-:Y:S02]  /*4640*/  PLOP3.LUT P6, PT, PT, PT, UP0, 0x80, 0x0 ;  /* 0x000000000000781c */ /* 0x000fe40003fcf008 */
[----:B------:R-:W-:Y:S01]  /*4650*/  @P0 IADD3 R83, R94, 0x1, RZ ;  /* 0x000000015e530810 */ /* 0x000fe20007ffe0ff */
[----:B------:R-:W3:Y:S01]  /*4660*/  I2F R89, R89 ;  /* 0x0000005900597306 */ /* 0x000ee20000201400 */
[----:B------:R-:W-:Y:S01]  /*4670*/  PLOP3.LUT P0, PT, PT, PT, UP0, 0x80, 0x0 ;  /* 0x000000000000781c */ /* 0x000fe20003f0f008 */
[----:B----4-:R4:W4:Y:S01]  /*4680*/  LDSM.16.M88.4 R68, [R90+0x10800] ;  /* 0x010800005a44783b */ /* 0x0109220000000200 */
[C---:B-----5:R-:W-:Y:S02]  /*4690*/  FFMA.FTZ R5, R88.reuse, -UR6, R5 ;  /* 0x8000000658057c23 */ /* 0x060fe40008010005 */
[----:B------:R-:W-:Y:S03]  /*46a0*/  FFMA.FTZ R11, R88, -UR6, R11 ;  /* 0x80000006580b7c23 */ /* 0x000fe6000801000b */
[C---:B------:R-:W-:Y:S02]  /*46b0*/  @P5 ISETP.GE.AND P5, PT, R94.reuse, UR7, PT ;  /* 0x000000075e005c0c */ /* 0x040fe4000bfa6270 */
[----:B------:R-:W-:Y:S01]  /*46c0*/  I2F R91, R78 ;  /* 0x0000004e005b7306 */ /* 0x000fe20000201400 */
[----:B------:R-:W-:Y:S02]  /*46d0*/  @P6 ISETP.GE.AND P6, PT, R83, UR7, PT ;  /* 0x0000000753006c0c */ /* 0x000fe4000bfc6270 */
[----:B-1----:R-:W-:Y:S01]  /*46e0*/  @P3 IADD3 R80, R94, 0x8, RZ ;  /* 0x000000085e503810 */ /* 0x002fe20007ffe0ff */
[----:B------:R-:W-:Y:S01]  /*46f0*/  FFMA.FTZ R8, R76, -UR6, R8 ;  /* 0x800000064c087c23 */ /* 0x000fe20008010008 */
[----:B------:R-:W-:Y:S02]  /*4700*/  PLOP3.LUT P3, PT, PT, PT, UP0, 0x80, 0x0 ;  /* 0x000000000000781c */ /* 0x000fe40003f6f008 */
[----:B------:R-:W-:Y:S02]  /*4710*/  @P4 ISETP.GE.AND P4, PT, R80, UR7, PT ;  /* 0x0000000750004c0c */ /* 0x000fe4000bf86270 */
[----:B------:R-:W-:Y:S02]  /*4720*/  @P2 IADD3 R80, R94, 0x9, RZ ;  /* 0x000000095e502810 */ /* 0x000fe40007ffe0ff */
[----:B------:R-:W-:Y:S02]  /*4730*/  PLOP3.LUT P2, PT, PT, PT, UP0, 0x80, 0x0 ;  /* 0x000000000000781c */ /* 0x000fe40003f4f008 */
[----:B------:R-:W-:Y:S01]  /*4740*/  @P0 ISETP.GE.AND P0, PT, R80, UR7, PT ;  /* 0x0000000750000c0c */ /* 0x000fe2000bf06270 */
[C---:B---3--:R-:W-:Y:S01]  /*4750*/  FFMA.FTZ R4, R89.reuse, -UR6, R4 ;  /* 0x8000000659047c23 */ /* 0x048fe20008010004 */
[----:B------:R-:W3:Y:S01]  /*4760*/  LDL R80, [R1+0x68] ;  /* 0x0000680001507983 */ /* 0x000ee20000100800 */
[----:B----4-:R1:W4:Y:S01]  /*4770*/  I2F R90, R79 ;  /* 0x0000004f005a7306 */ /* 0x0103220000201400 */
[----:B------:R-:W-:Y:S07]  /*4780*/  FFMA.FTZ R10, R89, -UR6, R10 ;  /* 0x80000006590a7c23 */ /* 0x000fee000801000a */
[----:B------:R-:W-:Y:S02]  /*4790*/  @P2 FSEL R4, R4, -INF , !P5 ;  /* 0xff80000004042808 */ /* 0x000fe40006800000 */
[----:B------:R-:W-:Y:S01]  /*47a0*/  PLOP3.LUT P2, PT, PT, PT, UP0, 0x80, 0x0 ;  /* 0x000000000000781c */ /* 0x000fe20003f4f008 */
[C---:B------:R-:W-:Y:S11]  /*47b0*/  HMMA.16816.F32.BF16 R12, R72.reuse, R68, R12 ;  /* 0x00000044480c723c */ /* 0x040ff6000004180c */
[----:B------:R-:W-:Y:S01]  /*47c0*/  @!UPT UIADD3 URZ, URZ, URZ, URZ ;  /* 0x0000003f3f3ff290 */ /* 0x000fe2000fffe03f */
[----:B------:R-:W-:Y:S01]  /*47d0*/  @P2 FSEL R5, R5, -INF , !P6 ;  /* 0xff80000005052808 */ /* 0x000fe20007000000 */
[----:B------:R-:W-:Y:S01]  /*47e0*/  FMUL.FTZ R68, R95, 1.4426950216293334961 ;  /* 0x3fb8aa3b5f447820 */ /* 0x000fe20000410000 */
[----:B------:R-:W-:Y:S01]  /*47f0*/  HMMA.16816.F32.BF16 R16, R72, R70, R16 ;  /* 0x000000464810723c */ /* 0x000fe20000041810 */
[----:B------:R-:W-:Y:S02]  /*4800*/  PLOP3.LUT P2, PT, PT, PT, UP0, 0x80, 0x0 ;  /* 0x000000000000781c */ /* 0x000fe40003f4f008 */
[----:B-1----:R-:W-:Y:S01]  /*4810*/  @P1 IADD3 R79, R94, 0x10, RZ ;  /* 0x000000105e4f1810 */ /* 0x002fe20007ffe0ff */
[----:B----4-:R-:W-:Y:S01]  /*4820*/  FFMA.FTZ R9, R90, -UR6, R9 ;  /* 0x800000065a097c23 */ /* 0x010fe20008010009 */
[----:B------:R-:W-:Y:S02]  /*4830*/  PLOP3.LUT P1, PT, PT, PT, UP0, 0x80, 0x0 ;  /* 0x000000000000781c */ /* 0x000fe40003f2f008 */
[----:B------:R-:W-:Y:S01]  /*4840*/  @P3 ISETP.GE.AND P3, PT, R79, UR7, PT ;  /* 0x000000074f003c0c */ /* 0x000fe2000bf66270 */
[----:B------:R-:W-:Y:S04]  /*4850*/  IMAD.U32 R79, RZ, RZ, UR9 ;  /* 0x00000009ff4f7e24 */ /* 0x000fe8000f8e00ff */
[----:B------:R-:W-:Y:S02]  /*4860*/  IMAD R79, R79, 0x4, R92 ;  /* 0x000000044f4f7824 */ /* 0x000fe400078e025c */
[----:B------:R1:W4:Y:S01]  /*4870*/  I2F R92, R77 ;  /* 0x0000004d005c7306 */ /* 0x0003220000201400 */
[----:B------:R-:W-:Y:S02]  /*4880*/  FFMA.FTZ R12, R91, -UR6, R12 ;  /* 0x800000065b0c7c23 */ /* 0x000fe4000801000c */
[----:B------:R-:W-:Y:S01]  /*4890*/  IMAD.WIDE.U32 R78, R79, -0x326172a9, RZ ;  /* 0xcd9e8d574f4e7825 */ /* 0x000fe200078e00ff */
[----:B------:R-:W-:Y:S02]  /*48a0*/  @P1 FSEL R6, R6, -INF , !P5 ;  /* 0xff80000006061808 */ /* 0x000fe40006800000 */
[----:B------:R-:W-:Y:S01]  /*48b0*/  FSETP.NEU.FTZ.AND P5, PT, R95, -INF , PT ;  /* 0xff8000005f00780b */ /* 0x000fe20003fbd000 */
[----:B------:R-:W-:Y:S01]  /*48c0*/  FFMA.FTZ R14, R76, -UR6, R14 ;  /* 0x800000064c0e7c23 */ /* 0x000fe2000801000e */
[----:B------:R-:W-:Y:S01]  /*48d0*/  LOP3.LUT R78, R97, UR11, R78, 0x96, !PT ;  /* 0x0000000b614e7c12 */ /* 0x000fe2000f8e964e */
[----:B------:R-:W-:Y:S01]  /*48e0*/  UIADD3 UR11, UR10, -0x4498517b, URZ ;  /* 0xbb67ae850a0b7890 */ /* 0x000fe2000fffe03f */
[----:B------:R-:W-:Y:S01]  /*48f0*/  FSEL R68, R68, RZ, P5 ;  /* 0x000000ff44447208 */ /* 0x000fe20002800000 */
[----:B------:R-:W5:Y:S01]  /*4900*/  LDL R97, [R1+0x3c] ;  /* 0x00003c0001617983 */ /* 0x000f620000100800 */
[----:B------:R-:W-:Y:S01]  /*4910*/  PLOP3.LUT P5, PT, PT, PT, UP0, 0x80, 0x0 ;  /* 0x000000000000781c */ /* 0x000fe20003faf008 */
[----:B------:R-:W-:Y:S01]  /*4920*/  FFMA.FTZ R15, R90, -UR6, R15 ;  /* 0x800000065a0f7c23 */ /* 0x000fe2000801000f */
[----:B------:R-:W-:Y:S01]  /*4930*/  PLOP3.LUT P1, PT, PT, PT, UP0, 0x80, 0x0 ;  /* 0x000000000000781c */ /* 0x000fe20003f2f008 */
[--C-:B------:R-:W-:Y:S01]  /*4940*/  FFMA.FTZ R4, R4, c[0x0][0x23c], -R68.reuse ;  /* 0x00008f0004047a23 */ /* 0x100fe20000010844 */
[----:B------:R-:W5:Y:S01]  /*4950*/  LDL R95, [R1+0x58] ;  /* 0x00005800015f7983 */ /* 0x000f620000100800 */
[----:B------:R-:W-:Y:S02]  /*4960*/  FFMA.FTZ R5, R5, c[0x0][0x23c], -R68 ;  /* 0x00008f0005057a23 */ /* 0x000fe40000010844 */
[----:B------:R-:W-:Y:S02]  /*4970*/  FFMA.FTZ R18, R91, -UR6, R18 ;  /* 0x800000065b127c23 */ /* 0x000fe40008010012 */
[----:B------:R4:W-:Y:S01]  /*4980*/  MUFU.EX2 R85, R5 ;  /* 0x0000000500557308 */ /* 0x0009e20000000800 */
[----:B-1----:R-:W-:Y:S01]  /*4990*/  LOP3.LUT R77, R79, UR8, R93, 0x96, !PT ;  /* 0x000000084f4d7c12 */ /* 0x002fe2000f8e965d */
[----:B------:R-:W-:Y:S04]  /*49a0*/  IMAD.WIDE.U32 R78, R78, -0x2daee0ad, RZ ;  /* 0xd2511f534e4e7825 */ /* 0x000fe800078e00ff */
[----:B------:R-:W-:Y:S01]  /*49b0*/  @P1 FSEL R7, R7, -INF , !P6 ;  /* 0xff80000007071808 */ /* 0x000fe20007000000 */
[----:B------:R-:W-:Y:S01]  /*49c0*/  IMAD.WIDE.U32 R72, R77, -0x2daee0ad, RZ ;  /* 0xd2511f534d487825 */ /* 0x000fe200078e00ff */
[----:B------:R-:W-:Y:S02]  /*49d0*/  PLOP3.LUT P1, PT, PT, PT, UP0, 0x80, 0x0 ;  /* 0x000000000000781c */ /* 0x000fe40003f2f008 */
[----:B------:R-:W1:Y:S01]  /*49e0*/  I2F R77, R82 ;  /* 0x00000052004d7306 */ /* 0x000e620000201400 */
[C---:B----4-:R-:W-:Y:S02]  /*49f0*/  FFMA.FTZ R13, R92.reuse, -UR6, R13 ;  /* 0x800000065c0d7c23 */ /* 0x050fe4000801000d */
[----:B------:R-:W-:Y:S07]  /*4a00*/  FFMA.FTZ R19, R92, -UR6, R19 ;  /* 0x800000065c137c23 */ /* 0x000fee0008010013 */
[----:B------:R-:W4:Y:S01]  /*4a10*/  I2F R93, R81 ;  /* 0x00000051005d7306 */ /* 0x000f220000201400 */
[----:B------:R-:W-:Y:S02]  /*4a20*/  @P1 IADD3 R5, R94, 0x18, RZ ;  /* 0x000000185e051810 */ /* 0x000fe40007ffe0ff */
[----:B------:R-:W-:Y:S01]  /*4a30*/  PLOP3.LUT P1, PT, PT, PT, UP0, 0x80, 0x0 ;  /* 0x000000000000781c */ /* 0x000fe20003f2f008 */
[----:B-1----:R-:W-:Y:S11]  /*4a40*/  FFMA.FTZ R17, R77, -UR6, R17 ;  /* 0x800000064d117c23 */ /* 0x002ff60008010011 */
[----:B------:R-:W-:Y:S01]  /*4a50*/  @!UPT UIADD3 URZ, URZ, URZ, URZ ;  /* 0x0000003f3f3ff290 */ /* 0x000fe2000fffe03f */
[----:B------:R-:W-:Y:S02]  /*4a60*/  @P1 FSEL R9, R9, -INF , !P0 ;  /* 0xff80000009091808 */ /* 0x000fe40004000000 */
[----:B------:R-:W-:Y:S03]  /*4a70*/  PLOP3.LUT P1, PT, PT, PT, UP0, 0x80, 0x0 ;  /* 0x000000000000781c */ /* 0x000fe60003f2f008 */
[----:B------:R-:W-:Y:S02]  /*4a80*/  FFMA.FTZ R9, R9, c[0x0][0x23c], -R68 ;  /* 0x00008f0009097a23 */ /* 0x000fe40000010844 */
[----:B----4-:R-:W-:Y:S02]  /*4a90*/  FFMA.FTZ R16, R93, -UR6, R16 ;  /* 0x800000065d107c23 */ /* 0x010fe40008010010 */
[----:B------:R-:W-:Y:S06]  /*4aa0*/  MUFU.EX2 R82, R9 ;  /* 0x0000000900527308 */ /* 0x000fec0000000800 */
[----:B------:R-:W-:Y:S02]  /*4ab0*/  @P1 FSEL R10, R10, -INF , !P4 ;  /* 0xff8000000a0a1808 */ /* 0x000fe40006000000 */
[----:B------:R-:W-:Y:S11]  /*4ac0*/  PLOP3.LUT P1, PT, PT, PT, UP0, 0x80, 0x0 ;  /* 0x000000000000781c */ /* 0x000ff60003f2f008 */
[----:B------:R-:W-:Y:S02]  /*4ad0*/  @!UPT UIADD3 URZ, URZ, URZ, URZ ;  /* 0x0000003f3f3ff290 */ /* 0x000fe4000fffe03f */
[----:B------:R-:W-:Y:S02]  /*4ae0*/  @P1 FSEL R11, R11, -INF , !P0 ;  /* 0xff8000000b0b1808 */ /* 0x000fe40004000000 */
[----:B------:R-:W-:Y:S02]  /*4af0*/  PLOP3.LUT P0, PT, PT, PT, UP0, 0x80, 0x0 ;  /* 0x000000000000781c */ /* 0x000fe40003f0f008 */
[----:B------:R-:W-:Y:S11]  /*4b00*/  PLOP3.LUT P1, PT, PT, PT, UP0, 0x80, 0x0 ;  /* 0x000000000000781c */ /* 0x000ff60003f2f008 */
[----:B------:R-:W-:Y:S02]  /*4b10*/  @!UPT UIADD3 URZ, URZ, URZ, URZ ;  /* 0x0000003f3f3ff290 */ /* 0x000fe4000fffe03f */
[----:B------:R-:W-:Y:S02]  /*4b20*/  @P1 FSEL R14, R14, -INF , !P3 ;  /* 0xff8000000e0e1808 */ /* 0x000fe40005800000 */
[----:B------:R-:W-:Y:S01]  /*4b30*/  PLOP3.LUT P1, PT, PT, PT, UP0, 0x80, 0x0 ;  /* 0x000000000000781c */ /* 0x000fe20003f2f008 */
[----:B--2---:R1:W2:Y:S01]  /*4b40*/  MUFU.EX2 R87, R4 ;  /* 0x0000000400577308 */ /* 0x0042a20000000800 */
[----:B------:R-:W-:Y:S01]  /*4b50*/  LOP3.LUT R70, R73, UR11, R86, 0x96, !PT ;  /* 0x0000000b49467c12 */ /* 0x000fe2000f8e9656 */
[----:B------:R-:W-:Y:S04]  /*4b60*/  UIADD3 UR11, UR10, 0x76cf5d0a, URZ ;  /* 0x76cf5d0a0a0b7890 */ /* 0x000fe8000fffe03f */
[----:B------:R-:W-:Y:S02]  /*4b70*/  IMAD.WIDE.U32 R70, R70, -0x326172a9, RZ ;  /* 0xcd9e8d5746467825 */ /* 0x000fe400078e00ff */
[----:B------:R-:W-:Y:S01]  /*4b80*/  LOP3.LUT R72, R79, UR11, R72, 0x96, !PT ;  /* 0x0000000b4f487c12 */ /* 0x000fe2000f8e9648 */
[----:B------:R-:W-:Y:S02]  /*4b90*/  UIADD3 UR11, UR8, -0x255992d5, URZ ;  /* 0xdaa66d2b080b7890 */ /* 0x000fe4000fffe03f */
[----:B------:R-:W-:Y:S02]  /*4ba0*/  LOP3.LUT R74, R71, UR13, R96, 0x96, !PT ;  /* 0x0000000d474a7c12 */ /* 0x000fe4000f8e9660 */
[----:B------:R-:W4:Y:S01]  /*4bb0*/  LDL R96, [R1+0x60] ;  /* 0x0000600001607983 */ /* 0x000f220000100800 */
[----:B------:R-:W-:Y:S04]  /*4bc0*/  IMAD.WIDE.U32 R72, R72, -0x326172a9, RZ ;  /* 0xcd9e8d5748487825 */ /* 0x000fe800078e00ff */
[----:B------:R-:W-:Y:S01]  /*4bd0*/  IMAD.WIDE.U32 R74, R74, -0x2daee0ad, RZ ;  /* 0xd2511f534a4a7825 */ /* 0x000fe200078e00ff */
[----:B------:R-:W-:Y:S01]  /*4be0*/  LOP3.LUT R70, R73, UR11, R70, 0x96, !PT ;  /* 0x0000000b49467c12 */ /* 0x000fe2000f8e9646 */
[----:B------:R-:W-:Y:S01]  /*4bf0*/  UIADD3 UR11, UR10, -0x126145ec, URZ ;  /* 0xed9eba140a0b7890 */ /* 0x000fe2000fffe03f */
[----:B-1----:R-:W-:Y:S03]  /*4c00*/  @P5 IADD3 R4, R94, 0x11, RZ ;  /* 0x000000115e045810 */ /* 0x002fe60007ffe0ff */
[----:B------:R-:W-:Y:S01]  /*4c10*/  IMAD.WIDE.U32 R70, R70, -0x2daee0ad, RZ ;  /* 0xd2511f5346467825 */ /* 0x000fe200078e00ff */
[----:B------:R-:W-:Y:S02]  /*4c20*/  PLOP3.LUT P5, PT, PT, PT, UP0, 0x80, 0x0 ;  /* 0x000000000000781c */ /* 0x000fe40003faf008 */
[----:B------:R-:W-:Y:S02]  /*4c30*/  @P2 ISETP.GE.AND P2, PT, R4, UR7, PT ;  /* 0x0000000704002c0c */ /* 0x000fe4000bf46270 */
[----:B------:R-:W-:Y:S01]  /*4c40*/  LOP3.LUT R74, R71, UR11, R74, 0x96, !PT ;  /* 0x0000000b474a7c12 */ /* 0x000fe2000f8e964a */
[----:B------:R-:W-:Y:S10]  /*4c50*/  UIADD3 UR11, UR8, 0x78dde6e4, URZ ;  /* 0x78dde6e4080b7890 */ /* 0x000ff4000fffe03f */
[----:B------:R-:W-:Y:S02]  /*4c60*/  @P0 FSEL R13, R13, -INF , !P2 ;  /* 0xff8000000d0d0808 */ /* 0x000fe40005000000 */
[----:B------:R-:W-:Y:S03]  /*4c70*/  PLOP3.LUT P0, PT, PT, PT, UP0, 0x80, 0x0 ;  /* 0x000000000000781c */ /* 0x000fe60003f0f008 */
[----:B------:R-:W-:Y:S10]  /*4c80*/  FFMA.FTZ R13, R13, c[0x0][0x23c], -R68 ;  /* 0x00008f000d0d7a23 */ /* 0x000ff40000010844 */
[----:B------:R-:W-:Y:S02]  /*4c90*/  @P0 FSEL R15, R15, -INF , !P2 ;  /* 0xff8000000f0f0808 */ /* 0x000fe40005000000 */
[----:B------:R-:W-:Y:S02]  /*4ca0*/  PLOP3.LUT P2, PT, PT, PT, UP0, 0x80, 0x0 ;  /* 0x000000000000781c */ /* 0x000fe40003f4f008 */
[----:B------:R-:W-:Y:S01]  /*4cb0*/  PLOP3.LUT P0, PT, PT, PT, UP0, 0x80, 0x0 ;  /* 0x000000000000781c */ /* 0x000fe20003f0f008 */
[C---:B---3--:R-:W-:Y:S01]  /*4cc0*/  FMUL.FTZ R69, R80.reuse, 1.4426950216293334961 ;  /* 0x3fb8aa3b50457820 */ /* 0x048fe20000410000 */
[----:B------:R-:W-:Y:S04]  /*4cd0*/  FSETP.NEU.FTZ.AND P6, PT, R80, -INF , PT ;  /* 0xff8000005000780b */ /* 0x000fe80003fdd000 */
[----:B------:R-:W-:Y:S02]  /*4ce0*/  FSEL R4, R69, RZ, P6 ;  /* 0x000000ff45047208 */ /* 0x000fe40003000000 */
[----:B------:R-:W-:Y:S01]  /*4cf0*/  LOP3.LUT R69, R75, UR12, R78, 0x96, !PT ;  /* 0x0000000c4b457c12 */ /* 0x000fe2000f8e964e */
[----:B------:R-:W-:Y:S01]  /*4d00*/  UIADD3 UR12, UR8, 0x1715609d, URZ ;  /* 0x1715609d080c7890 */ /* 0x000fe2000fffe03f */
[----:B------:R-:W-:Y:S01]  /*4d10*/  @P5 IADD3 R75, R94, 0x19, RZ ;  /* 0x000000195e4b5810 */ /* 0x000fe20007ffe0ff */
[--C-:B------:R-:W-:Y:S01]  /*4d20*/  FFMA.FTZ R6, R6, c[0x0][0x23c], -R4.reuse ;  /* 0x00008f0006067a23 */ /* 0x100fe20000010804 */
[----:B------:R-:W3:Y:S01]  /*4d30*/  LDL R94, [R1+0x5c] ;  /* 0x00005c00015e7983 */ /* 0x000ee20000100800 */
[----:B------:R-:W-:Y:S01]  /*4d40*/  PLOP3.LUT P6, PT, PT, PT, UP0, 0x80, 0x0 ;  /* 0x000000000000781c */ /* 0x000fe20003fcf008 */
[--C-:B------:R-:W-:Y:S01]  /*4d50*/  FFMA.FTZ R7, R7, c[0x0][0x23c], -R4.reuse ;  /* 0x00008f0007077a23 */ /* 0x100fe20000010804 */
[----:B------:R-:W-:Y:S01]  /*4d60*/  MUFU.EX2 R86, R6 ;  /* 0x0000000600567308 */ /* 0x000fe20000000800 */
[----:B------:R-:W-:Y:S01]  /*4d70*/  PLOP3.LUT P5, PT, PT, PT, UP0, 0x80, 0x0 ;  /* 0x000000000000781c */ /* 0x000fe20003faf008 */
[--C-:B------:R-:W-:Y:S01]  /*4d80*/  FFMA.FTZ R10, R10, c[0x0][0x23c], -R4.reuse ;  /* 0x00008f000a0a7a23 */ /* 0x100fe20000010804 */
[----:B------:R-:W3:Y:S01]  /*4d90*/  LDL.LU.64 R90, [R1+0x30] ;  /* 0x00003000015a7983 */ /* 0x000ee20000300a00 */
[--C-:B------:R-:W-:Y:S02]  /*4da0*/  FFMA.FTZ R11, R11, c[0x0][0x23c], -R4.reuse ;  /* 0x00008f000b0b7a23 */ /* 0x100fe40000010804 */
[--C-:B------:R-:W-:Y:S02]  /*4db0*/  FFMA.FTZ R14, R14, c[0x0][0x23c], -R4.reuse ;  /* 0x00008f000e0e7a23 */ /* 0x100fe40000010804 */
[----:B------:R-:W-:Y:S02]  /*4dc0*/  FFMA.FTZ R15, R15, c[0x0][0x23c], -R4 ;  /* 0x00008f000f0f7a23 */ /* 0x000fe40000010804 */
[----:B------:R1:W-:Y:S01]  /*4dd0*/  MUFU.EX2 R84, R7 ;  /* 0x0000000700547308 */ /* 0x0003e20000000800 */
[----:B------:R-:W-:Y:S02]  /*4de0*/  @P6 FSEL R8, R8, -INF , !P4 ;  /* 0xff80000008086808 */ /* 0x000fe40006000000 */
[----:B------:R-:W-:Y:S02]  /*4df0*/  PLOP3.LUT P4, PT, PT, PT, UP0, 0x80, 0x0 ;  /* 0x000000000000781c */ /* 0x000fe40003f8f008 */
[----:B------:R-:W-:Y:S01]  /*4e00*/  PLOP3.LUT P6, PT, PT, PT, UP0, 0x80, 0x0 ;  /* 0x000000000000781c */ /* 0x000fe20003fcf008 */
[--C-:B------:R-:W-:Y:S01]  /*4e10*/  FFMA.FTZ R8, R8, c[0x0][0x23c], -R68.reuse ;  /* 0x00008f0008087a23 */ /* 0x100fe20000010844 */
[----:B------:R-:W-:Y:S03]  /*4e20*/  @P5 ISETP.GE.AND P5, PT, R5, UR7, PT ;  /* 0x0000000705005c0c */ /* 0x000fe6000bfa6270 */
[----:B------:R2:W-:Y:S06]  /*4e30*/  MUFU.EX2 R83, R8 ;  /* 0x0000000800537308 */ /* 0x0005ec0000000800 */
[----:B------:R-:W-:Y:S02]  /*4e40*/  @P4 FSEL R12, R12, -INF , !P3 ;  /* 0xff8000000c0c4808 */ /* 0x000fe40005800000 */
[----:B------:R-:W-:Y:S01]  /*4e50*/  @P6 ISETP.GE.AND P6, PT, R75, UR7, PT ;  /* 0x000000074b006c0c */ /* 0x000fe2000bfc6270 */
[----:B------:R-:W-:Y:S01]  /*4e60*/  IMAD.WIDE.U32 R74, R74, -0x326172a9, RZ ;  /* 0xcd9e8d574a4a7825 */ /* 0x000fe200078e00ff */
[----:B------:R-:W-:Y:S01]  /*4e70*/  MUFU.EX2 R78, R13 ;  /* 0x0000000d004e7308 */ /* 0x000fe20000000800 */
[----:B------:R-:W-:Y:S02]  /*4e80*/  @P1 FSEL R16, R16, -INF , !P5 ;  /* 0xff80000010101808 */ /* 0x000fe40006800000 */
[--C-:B------:R-:W-:Y:S01]  /*4e90*/  FFMA.FTZ R12, R12, c[0x0][0x23c], -R68.reuse ;  /* 0x00008f000c0c7a23 */ /* 0x100fe20000010844 */
[----:B------:R-:W-:Y:S01]  /*4ea0*/  PLOP3.LUT P1, PT, PT, PT, UP0, 0x80, 0x0 ;  /* 0x000000000000781c */ /* 0x000fe20003f2f008 */
[----:B-1----:R-:W-:Y:S01]  /*4eb0*/  IMAD.WIDE.U32 R6, R69, -0x326172a9, RZ ;  /* 0xcd9e8d5745067825 */ /* 0x002fe200078e00ff */
[----:B------:R-:W-:Y:S03]  /*4ec0*/  @P2 FSEL R18, R18, -INF , !P5 ;  /* 0xff80000012122808 */ /* 0x000fe60006800000 */
[----:B------:R-:W-:Y:S01]  /*4ed0*/  FFMA.FTZ R16, R16, c[0x0][0x23c], -R68 ;  /* 0x00008f0010107a23 */ /* 0x000fe20000010844 */
[----:B------:R1:W-:Y:S01]  /*4ee0*/  MUFU.EX2 R79, R12 ;  /* 0x0000000c004f7308 */ /* 0x0003e20000000800 */
[----:B------:R-:W-:Y:S01]  /*4ef0*/  LOP3.LUT R6, R75, UR12, R6, 0x96, !PT ;  /* 0x0000000c4b067c12 */ /* 0x000fe2000f8e9606 */
[----:B------:R-:W-:Y:S01]  /*4f00*/  UIADD3 UR12, UR10, 0x646e171e, URZ ;  /* 0x646e171e0a0c7890 */ /* 0x000fe2000fffe03f */
[----:B------:R-:W-:Y:S01]  /*4f10*/  @P0 FSEL R17, R17, -INF , !P6 ;  /* 0xff80000011110808 */ /* 0x000fe20007000000 */
[----:B------:R-:W-:Y:S01]  /*4f20*/  FFMA.FTZ R18, R18, c[0x0][0x23c], -R4 ;  /* 0x00008f0012127a23 */ /* 0x000fe20000010804 */
[----:B--2---:R-:W-:Y:S01]  /*4f30*/  LOP3.LUT R8, R7, UR11, R72, 0x96, !PT ;  /* 0x0000000b07087c12 */ /* 0x004fe2000f8e9648 */
[----:B------:R-:W-:Y:S01]  /*4f40*/  UIADD3 UR11, UR10, -0x56f99767, URZ ;  /* 0xa90668990a0b7890 */ /* 0x000fe2000fffe03f */
[----:B------:R-:W-:Y:S01]  /*4f50*/  IMAD.WIDE.U32 R6, R6, -0x2daee0ad, RZ ;  /* 0xd2511f5306067825 */ /* 0x000fe200078e00ff */
[----:B------:R-:W-:Y:S02]  /*4f60*/  @P1 FSEL R19, R19, -INF , !P6 ;  /* 0xff80000013131808 */ /* 0x000fe40007000000 */
[----:B------:R2:W-:Y:S01]  /*4f70*/  MUFU.EX2 R81, R10 ;  /* 0x0000000a00517308 */ /* 0x0005e20000000800 */
[----:B------:R-:W-:Y:S01]  /*4f80*/  IMAD.WIDE.U32 R8, R8, -0x2daee0ad, RZ ;  /* 0xd2511f5308087825 */ /* 0x000fe200078e00ff */
[C---:B------:R-:W-:Y:S02]  /*4f90*/  LOP3.LUT R71, R6.reuse, 0xffff, RZ, 0xc0, !PT ;  /* 0x0000ffff06477812 */ /* 0x040fe400078ec0ff */
[----:B------:R-:W-:Y:S01]  /*4fa0*/  SHF.R.U32.HI R69, RZ, 0x10, R6 ;  /* 0x00000010ff457819 */ /* 0x000fe20000011606 */
[----:B------:R-:W-:Y:S01]  /*4fb0*/  FFMA.FTZ R4, R19, c[0x0][0x23c], -R4 ;  /* 0x00008f0013047a23 */ /* 0x000fe20000010804 */
[----:B------:R-:W-:Y:S01]  /*4fc0*/  LOP3.LUT R70, R9, UR11, R70, 0x96, !PT ;  /* 0x0000000b09467c12 */ /* 0x000fe2000f8e9646 */
[----:B------:R-:W-:Y:S01]  /*4fd0*/  ULDC.U8 UR11, c[0x0][0x2d8] ;  /* 0x0000b600000b7ab9 */ /* 0x000fe20000000000 */
[----:B------:R-:W-:Y:S01]  /*4fe0*/  LOP3.LUT R8, R7, UR12, R8, 0x96, !PT ;  /* 0x0000000c07087c12 */ /* 0x000fe2000f8e9608 */
[----:B------:R-:W-:Y:S01]  /*4ff0*/  UIADD3 UR12, UR8, -0x4ab325aa, URZ ;  /* 0xb54cda56080c7890 */ /* 0x000fe2000fffe03f */
[----:B------:R5:W-:Y:S01]  /*5000*/  MUFU.EX2 R80, R11 ;  /* 0x0000000b00507308 */ /* 0x000be20000000800 */
[----:B------:R-:W-:Y:S01]  /*5010*/  LOP3.LUT R5, R6, 0xff, RZ, 0xc0, !PT ;  /* 0x000000ff06057812 */ /* 0x000fe200078ec0ff */
[----:B------:R-:W-:Y:S01]  /*5020*/  FFMA.FTZ R68, R17, c[0x0][0x23c], -R68 ;  /* 0x00008f0011447a23 */ /* 0x000fe20000010844 */
[----:B------:R-:W-:Y:S01]  /*5030*/  SHF.R.U32.HI R9, RZ, 0x18, R6 ;  /* 0x00000018ff097819 */ /* 0x000fe20000011606 */
[----:B------:R-:W-:Y:S01]  /*5040*/  IMAD.WIDE.U32 R6, R70, -0x326172a9, RZ ;  /* 0xcd9e8d5746067825 */ /* 0x000fe200078e00ff */
[----:B------:R-:W-:Y:S02]  /*5050*/  ISETP.LE.U32.AND P4, PT, R5, UR11, PT ;  /* 0x0000000b05007c0c */ /* 0x000fe4000bf83070 */
[----:B------:R-:W-:Y:S02]  /*5060*/  ISETP.LE.U32.AND P3, PT, R9, UR11, PT ;  /* 0x0000000b09007c0c */ /* 0x000fe4000bf63070 */
[----:B------:R-:W-:Y:S01]  /*5070*/  LOP3.LUT R5, R7, UR12, R74, 0x96, !PT ;  /* 0x0000000c07057c12 */ /* 0x000fe2000f8e964a */
[----:B------:R-:W5:Y:S01]  /*5080*/  MUFU.EX2 R72, R4 ;  /* 0x0000000400487308 */ /* 0x000f620000000800 */
[--C-:B-1----:R-:W-:Y:S02]  /*5090*/  SHF.R.U32.HI R12, RZ, 0x10, R6.reuse ;  /* 0x00000010ff0c7819 */ /* 0x102fe40000011606 */
[----:B------:R-:W-:Y:S02]  /*50a0*/  LOP3.LUT R9, R5, 0xff, RZ, 0xc0, !PT ;  /* 0x000000ff05097812 */ /* 0x000fe400078ec0ff */
[C---:B--2---:R-:W-:Y:S02]  /*50b0*/  LOP3.LUT R10, R6.reuse, 0xffff, RZ, 0xc0, !PT ;  /* 0x0000ffff060a7812 */ /* 0x044fe400078ec0ff */
[----:B------:R-:W-:Y:S02]  /*50c0*/  SHF.R.U32.HI R13, RZ, 0x18, R6 ;  /* 0x00000018ff0d7819 */ /* 0x000fe40000011606 */
[----:B------:R-:W-:Y:S01]  /*50d0*/  ISETP.LE.U32.AND P5, PT, R9, UR11, PT ;  /* 0x0000000b09007c0c */ /* 0x000fe2000bfa3070 */
[----:B------:R-:W-:Y:S01]  /*50e0*/  MUFU.EX2 R77, R14 ;  /* 0x0000000e004d7308 */ /* 0x000fe20000000800 */
[--C-:B------:R-:W-:Y:S02]  /*50f0*/  SHF.R.U32.HI R7, RZ, 0x10, R5.reuse ;  /* 0x00000010ff077819 */ /* 0x100fe40000011605 */
[----:B-----5:R-:W-:Y:S02]  /*5100*/  LOP3.LUT R11, R6, 0xff, RZ, 0xc0, !PT ;  /* 0x000000ff060b7812 */ /* 0x020fe400078ec0ff */
[----:B------:R-:W-:Y:S02]  /*5110*/  LOP3.LUT R6, R5, 0xffff, RZ, 0xc0, !PT ;  /* 0x0000ffff05067812 */ /* 0x000fe400078ec0ff */
[----:B------:R-:W-:Y:S02]  /*5120*/  LOP3.LUT R7, R7, 0xff, RZ, 0xc0, !PT ;  /* 0x000000ff07077812 */ /* 0x000fe400078ec0ff */
[----:B------:R-:W-:Y:S01]  /*5130*/  SHF.R.U32.HI R6, RZ, 0x8, R6 ;  /* 0x00000008ff067819 */ /* 0x000fe20000011606 */
[----:B------:R-:W-:Y:S01]  /*5140*/  MUFU.EX2 R76, R15 ;  /* 0x0000000f004c7308 */ /* 0x000fe20000000800 */
[----:B------:R-:W-:Y:S01]  /*5150*/  SHF.R.U32.HI R5, RZ, 0x18, R5 ;  /* 0x00000018ff057819 */ /* 0x000fe20000011605 */
[----:B------:R-:W-:Y:S01]  /*5160*/  @!P5 FADD.FTZ R87, -R87, -RZ ;  /* 0x800000ff5757d221 */ /* 0x000fe20000010100 */
[----:B------:R-:W-:Y:S01]  /*5170*/  LOP3.LUT R6, R6, 0xffff, RZ, 0xc0, !PT ;  /* 0x0000ffff06067812 */ /* 0x000fe200078ec0ff */
[----:B------:R-:W-:Y:S01]  /*5180*/  @!P3 FADD.FTZ R72, -R72, -RZ ;  /* 0x800000ff4848b221 */ /* 0x000fe20000010100 */
[----:B------:R-:W-:Y:S02]  /*5190*/  ISETP.LE.U32.AND P5, PT, R11, UR11, PT ;  /* 0x0000000b0b007c0c */ /* 0x000fe4000bfa3070 */
[----:B------:R-:W-:Y:S02]  /*51a0*/  ISETP.LE.U32.AND P0, PT, R6, UR11, PT ;  /* 0x0000000b06007c0c */ /* 0x000fe4000bf03070 */
[----:B------:R-:W-:Y:S01]  /*51b0*/  ISETP.LE.U32.AND P2, PT, R7, UR11, PT ;  /* 0x0000000b07007c0c */ /* 0x000fe2000bf43070 */
[----:B------:R-:W1:Y:S01]  /*51c0*/  MUFU.EX2 R75, R16 ;  /* 0x00000010004b7308 */ /* 0x000e620000000800 */
[----:B------:R-:W-:Y:S02]  /*51d0*/  ISETP.LE.U32.AND P6, PT, R5, UR11, PT ;  /* 0x0000000b05007c0c */ /* 0x000fe4000bfc3070 */
[----:B------:R-:W-:Y:S02]  /*51e0*/  SHF.R.U32.HI R5, RZ, 0x8, R10 ;  /* 0x00000008ff057819 */ /* 0x000fe4000001160a */
[----:B------:R-:W-:Y:S02]  /*51f0*/  LOP3.LUT R6, R8, 0xff, RZ, 0xc0, !PT ;  /* 0x000000ff08067812 */ /* 0x000fe400078ec0ff */
[----:B------:R-:W-:Y:S01]  /*5200*/  LOP3.LUT R5, R5, 0xffff, RZ, 0xc0, !PT ;  /* 0x0000ffff05057812 */ /* 0x000fe200078ec0ff */
[----:B------:R-:W-:Y:S01]  /*5210*/  @!P5 FADD.FTZ R83, -R83, -RZ ;  /* 0x800000ff5353d221 */ /* 0x000fe20000010100 */
[----:B------:R-:W-:Y:S01]  /*5220*/  ISETP.LE.U32.AND P1, PT, R6, UR11, PT ;  /* 0x0000000b06007c0c */ /* 0x000fe2000bf23070 */
[----:B------:R-:W-:Y:S01]  /*5230*/  @!P0 FADD.FTZ R85, -R85, -RZ ;  /* 0x800000ff55558221 */ /* 0x000fe20000010100 */
[----:B------:R-:W-:Y:S01]  /*5240*/  ISETP.LE.U32.AND P0, PT, R5, UR11, PT ;  /* 0x0000000b05007c0c */ /* 0x000fe2000bf03070 */
[----:B------:R-:W-:Y:S01]  /*5250*/  @!P2 FADD.FTZ R86, -R86, -RZ ;  /* 0x800000ff5656a221 */ /* 0x000fe20000010100 */
[--C-:B------:R-:W-:Y:S01]  /*5260*/  SHF.R.U32.HI R6, RZ, 0x18, R8.reuse ;  /* 0x00000018ff067819 */ /* 0x100fe20000011608 */
[----:B------:R-:W-:Y:S01]  /*5270*/  @!P6 FADD.FTZ R84, -R84, -RZ ;  /* 0x800000ff5454e221 */ /* 0x000fe20000010100 */
[----:B------:R-:W-:Y:S01]  /*5280*/  LOP3.LUT R5, R12, 0xff, RZ, 0xc0, !PT ;  /* 0x000000ff0c057812 */ /* 0x000fe200078ec0ff */
[----:B------:R-:W-:Y:S01]  /*5290*/  MUFU.EX2 R73, R68 ;  /* 0x0000004400497308 */ /* 0x000fe20000000800 */
[----:B------:R-:W-:Y:S02]  /*52a0*/  ISETP.LE.U32.AND P5, PT, R13, UR11, PT ;  /* 0x0000000b0d007c0c */ /* 0x000fe4000bfa3070 */
[----:B------:R-:W-:Y:S02]  /*52b0*/  ISETP.LE.U32.AND P2, PT, R6, UR11, PT ;  /* 0x0000000b06007c0c */ /* 0x000fe4000bf43070 */
[----:B------:R-:W-:Y:S01]  /*52c0*/  SHF.R.U32.HI R6, RZ, 0x10, R8 ;  /* 0x00000010ff067819 */ /* 0x000fe20000011608 */
[----:B------:R-:W-:Y:S01]  /*52d0*/  @!P1 FADD.FTZ R79, -R79, -RZ ;  /* 0x800000ff4f4f9221 */ /* 0x000fe20000010100 */
[----:B------:R-:W-:Y:S01]  /*52e0*/  ISETP.LE.U32.AND P6, PT, R5, UR11, PT ;  /* 0x0000000b05007c0c */ /* 0x000fe2000bfc3070 */
[----:B------:R-:W-:Y:S01]  /*52f0*/  @!P0 FADD.FTZ R82, -R82, -RZ ;  /* 0x800000ff52528221 */ /* 0x000fe20000010100 */
[----:B------:R-:W-:Y:S01]  /*5300*/  LOP3.LUT R8, R8, 0xffff, RZ, 0xc0, !PT ;  /* 0x0000ffff08087812 */ /* 0x000fe200078ec0ff */
[----:B------:R-:W2:Y:S01]  /*5310*/  MUFU.EX2 R74, R18 ;  /* 0x00000012004a7308 */ /* 0x000ea20000000800 */
[----:B------:R-:W-:Y:S01]  /*5320*/  LOP3.LUT R6, R6, 0xff, RZ, 0xc0, !PT ;  /* 0x000000ff06067812 */ /* 0x000fe200078ec0ff */
[----:B-1----:R-:W-:Y:S01]  /*5330*/  @!P4 FADD.FTZ R75, -R75, -RZ ;  /* 0x800000ff4b4bc221 */ /* 0x002fe20000010100 */
[----:B------:R-:W-:Y:S01]  /*5340*/  SHF.R.U32.HI R5, RZ, 0x8, R8 ;  /* 0x00000008ff057819 */ /* 0x000fe20000011608 */
[----:B------:R-:W-:Y:S01]  /*5350*/  @!P5 FADD.FTZ R80, -R80, -RZ ;  /* 0x800000ff5050d221 */ /* 0x000fe20000010100 */
[----:B------:R-:W-:Y:S01]  /*5360*/  ISETP.LE.U32.AND P0, PT, R6, UR11, PT ;  /* 0x0000000b06007c0c */ /* 0x000fe2000bf03070 */
[----:B------:R-:W-:Y:S01]  /*5370*/  @!P2 FADD.FTZ R76, -R76, -RZ ;  /* 0x800000ff4c4ca221 */ /* 0x000fe20000010100 */
[----:B------:R-:W-:Y:S02]  /*5380*/  LOP3.LUT R6, R69, 0xff, RZ, 0xc0, !PT ;  /* 0x000000ff45067812 */ /* 0x000fe400078ec0ff */
[----:B------:R-:W-:Y:S01]  /*5390*/  SHF.R.U32.HI R4, RZ, 0x8, R71 ;  /* 0x00000008ff047819 */ /* 0x000fe20000011647 */
[----:B------:R-:W-:Y:S01]  /*53a0*/  @!P6 FADD.FTZ R81, -R81, -RZ ;  /* 0x800000ff5151e221 */ /* 0x000fe20000010100 */
[----:B------:R-:W-:Y:S02]  /*53b0*/  LOP3.LUT R5, R5, 0xffff, RZ, 0xc0, !PT ;  /* 0x0000ffff05057812 */ /* 0x000fe400078ec0ff */
[----:B------:R-:W-:Y:S02]  /*53c0*/  ISETP.LE.U32.AND P5, PT, R6, UR11, PT ;  /* 0x0000000b06007c0c */ /* 0x000fe4000bfa3070 */
[----:B------:R-:W-:Y:S02]  /*53d0*/  F2FP.RELU.BF16.PACK_AB R6, R85, R87 ;  /* 0x000000575506723e */ /* 0x000fe400000018ff */
[----:B------:R-:W-:Y:S01]  /*53e0*/  ISETP.LE.U32.AND P6, PT, R5, UR11, PT ;  /* 0x0000000b05007c0c */ /* 0x000fe2000bfc3070 */
[----:B------:R-:W-:Y:S01]  /*53f0*/  @!P0 FADD.FTZ R77, -R77, -RZ ;  /* 0x800000ff4d4d8221 */ /* 0x000fe20000010100 */
[----:B------:R-:W-:Y:S01]  /*5400*/  F2FP.RELU.BF16.PACK_AB R5, R84, R86 ;  /* 0x000000565405723e */ /* 0x000fe200000018ff */
[----:B------:R1:W-:Y:S01]  /*5410*/  STS [R97+0x14000], R6 ;  /* 0x0140000661007388 */ /* 0x0003e20000000800 */
[----:B------:R-:W-:Y:S02]  /*5420*/  LOP3.LUT R4, R4, 0xffff, RZ, 0xc0, !PT ;  /* 0x0000ffff04047812 */ /* 0x000fe400078ec0ff */
[----:B------:R-:W-:Y:S01]  /*5430*/  F2FP.RELU.BF16.PACK_AB R8, R80, R81 ;  /* 0x000000515008723e */ /* 0x000fe200000018ff */
[----:B------:R5:W-:Y:S01]  /*5440*/  STS [R97+0x14400], R5 ;  /* 0x0144000561007388 */ /* 0x000be20000000800 */
[----:B------:R-:W-:Y:S01]  /*5450*/  ISETP.LE.U32.AND P1, PT, R4, UR11, PT ;  /* 0x0000000b04007c0c */ /* 0x000fe2000bf23070 */
[----:B--2---:R-:W-:Y:S01]  /*5460*/  @!P5 FADD.FTZ R74, -R74, -RZ ;  /* 0x800000ff4a4ad221 */ /* 0x004fe20000010100 */
[----:B------:R-:W-:Y:S02]  /*5470*/  F2FP.RELU.BF16.PACK_AB R4, R82, R83 ;  /* 0x000000535204723e */ /* 0x000fe400000018ff */
[----:B------:R-:W-:Y:S01]  /*5480*/  FSETP.GE.FTZ.AND P2, PT, R87, RZ, PT ;  /* 0x000000ff5700720b */ /* 0x000fe20003f56000 */
[----:B------:R-:W-:Y:S01]  /*5490*/  @!P6 FADD.FTZ R78, -R78, -RZ ;  /* 0x800000ff4e4ee221 */ /* 0x000fe20000010100 */
[----:B------:R-:W-:Y:S04]  /*54a0*/  FSETP.GE.FTZ.AND P3, PT, R79, RZ, PT ;  /* 0x000000ff4f00720b */ /* 0x000fe80003f76000 */
[----:B------:R-:W-:Y:S03]  /*54b0*/  F2FP.RELU.BF16.PACK_AB R7, R78, R79 ;  /* 0x0000004f4e07723e */ /* 0x000fe600000018ff */
[----:B------:R-:W-:Y:S01]  /*54c0*/  @!P1 FADD.FTZ R73, -R73, -RZ ;  /* 0x800000ff49499221 */ /* 0x000fe20000010100 */
[----:B------:R-:W-:Y:S02]  /*54d0*/  FSETP.GE.FTZ.AND P1, PT, R85, RZ, PT ;  /* 0x000000ff5500720b */ /* 0x000fe40003f36000 */
[----:B-1----:R-:W-:Y:S02]  /*54e0*/  F2FP.RELU.BF16.PACK_AB R6, R76, R77 ;  /* 0x0000004d4c06723e */ /* 0x002fe400000018ff */
[----:B-----5:R-:W-:Y:S01]  /*54f0*/  F2FP.RELU.BF16.PACK_AB R5, R73, R75 ;  /* 0x0000004b4905723e */ /* 0x020fe200000018ff */
[----:B----4-:R1:W-:Y:S04]  /*5500*/  STS [R96+0x14000], R4 ;  /* 0x0140000460007388 */ /* 0x0103e80000000800 */
[----:B------:R-:W-:Y:S04]  /*5510*/  STS [R96+0x14400], R8 ;  /* 0x0144000860007388 */ /* 0x000fe80000000800 */
[----:B------:R-:W-:Y:S04]  /*5520*/  STS [R95+0x14000], R7 ;  /* 0x014000075f007388 */ /* 0x000fe80000000800 */
[----:B------:R-:W-:Y:S01]  /*5530*/  STS [R95+0x14400], R6 ;  /* 0x014400065f007388 */ /* 0x000fe20000000800 */
[----:B-1----:R-:W-:Y:S03]  /*5540*/  F2FP.RELU.BF16.PACK_AB R4, R72, R74 ;  /* 0x0000004a4804723e */ /* 0x002fe600000018ff */
        /* <DEDUP_REMOVED lines=83> */
[----:B------:R-:W-:Y:S01]  /*5a80*/  FADD.FTZ R5, -R69, R16 ;  /* 0x0000001045057221 */ /* 0x000fe20000010100 */
[----:B------:R-:W-:Y:S01]  /*5a90*/  F2FP.BF16.PACK_AB R4, R85, R8 ;  /* 0x000000085504723e */ /* 0x000fe200000010ff */
[----:B------:R-:W-:Y:S01]  /*5aa0*/  FADD.FTZ R13, -R69, R13 ;  /* 0x0000000d450d7221 */ /* 0x000fe20000010100 */
[-C--:B------:R-:W-:Y:S01]  /*5ab0*/  FSEL R9, R9, R69.reuse, P1 ;  /* 0x0000004509097208 */ /* 0x080fe20000800000 */
[C---:B---3--:R-:W-:Y:S01]  /*5ac0*/  FADD.FTZ R6, -R68.reuse, R6 ;  /* 0x0000000644067221 */ /* 0x048fe20000010100 */
        /* <DEDUP_REMOVED lines=23> */
[-C--:B------:R-:W-:Y:S02]  /*5c40*/  FSEL R6, R6, R68.reuse, P2 ;  /* 0x0000004406067208 */ /* 0x080fe40001000000 */
[----:B------:R-:W-:Y:S02]  /*5c50*/  F2FP.BF16.PACK_AB R7, R69, R75 ;  /* 0x0000004b4507723e */ /* 0x000fe400000010ff */
[-C--:B------:R-:W-:Y:S01]  /*5c60*/  FSEL R5, R4, R68.reuse, P0 ;  /* 0x0000004404057208 */ /* 0x080fe20000000000 */
[C---:B------:R-:W-:Y:S01]  /*5c70*/  FADD.FTZ R4, -R68.reuse, R10 ;  /* 0x0000000a44047221 */ /* 0x040fe20000010100 */
[C---:B------:R-:W-:Y:S01]  /*5c80*/  FSETP.GE.FTZ.AND P0, PT, R81.reuse, RZ, PT ;  /* 0x000000ff5100720b */ /* 0x040fe20003f16000 */
        /* <DEDUP_REMOVED lines=36> */
[----:B------:R-:W4:Y:S08]  /*5ed0*/  LDSM.16.MT88.4 R68, [R0+0xa000] ;  /* 0x00a000000044783b */ /* 0x000f300000004200 */
        /* <DEDUP_REMOVED lines=8> */
[----:B------:R-:W5:Y:S01]  /*5f60*/  LDSM.16.MT88.4 R8, [R0+0x8800] ;  /* 0x008800000008783b */ /* 0x000f620000004200 */
[-C--:B---3--:R-:W-:Y:S08]  /*5f70*/  HMMA.16816.F32.BF16 R36, R4, R16.reuse, R36 ;  /* 0x000000100424723c */ /* 0x088ff00000041824 */
[C---:B------:R-:W-:Y:S08]  /*5f80*/  HMMA.16816.F32.BF16 R40, R12.reuse, R16, R40 ;  /* 0x000000100c28723c */ /* 0x040ff00000041828 */
[-C--:B------:R-:W-:Y:S08]  /*5f90*/  HMMA.16816.F32.BF16 R44, R12, R18.reuse, R44 ;  /* 0x000000120c2c723c */ /* 0x080ff0000004182c */
[C---:B------:R-:W-:Y:S01]  /*5fa0*/  HMMA.16816.F32.BF16 R48, R4.reuse, R18, R48 ;  /* 0x000000120430723c */ /* 0x040fe20000041830 */
[----:B------:R-:W3:Y:S07]  /*5fb0*/  LDSM.16.MT88.4 R16, [R0+0xa800] ;  /* 0x00a800000010783b */ /* 0x000eee0000004200 */
[-C--:B----4-:R-:W-:Y:S08]  /*5fc0*/  HMMA.16816.F32.BF16 R52, R4, R68.reuse, R52 ;  /* 0x000000440434723c */ /* 0x090ff00000041834 */
[C---:B------:R-:W-:Y:S08]  /*5fd0*/  HMMA.16816.F32.BF16 R56, R12.reuse, R68, R56 ;  /* 0x000000440c38723c */ /* 0x040ff00000041838 */
[-C--:B------:R-:W-:Y:S01]  /*5fe0*/  HMMA.16816.F32.BF16 R60, R12, R70.reuse, R60 ;  /* 0x000000460c3c723c */ /* 0x080fe2000004183c */
[----:B------:R-:W-:Y:S07]  /*5ff0*/  LDSM.16.MT88.4 R12, [R0+0x7000] ;  /* 0x00700000000c783b */ /* 0x000fee0000004200 */
[----:B------:R-:W-:Y:S01]  /*6000*/  HMMA.16816.F32.BF16 R64, R4, R70, R64 ;  /* 0x000000460440723c */ /* 0x000fe20000041840 */
[----:B------:R-:W4:Y:S07]  /*6010*/  LDSM.16.MT88.4 R4, [R3+0x15000] ;  /* 0x015000000304783b */ /* 0x000f2e0000004200 */
[-C--:B-1----:R-:W-:Y:S01]  /*6020*/  HMMA.16816.F32.BF16 R20, R72, R76.reuse, R20 ;  /* 0x0000004c4814723c */ /* 0x082fe20000041814 */
[----:B------:R-:W1:Y:S07]  /*6030*/  LDSM.16.MT88.4 R68, [R2+0x15000] ;  /* 0x015000000244783b */ /* 0x000e6e0000004200 */
[C---:B--2---:R-:W-:Y:S08]  /*6040*/  HMMA.16816.F32.BF16 R24, R80.reuse, R76, R24 ;  /* 0x0000004c5018723c */ /* 0x044ff00000041818 */
[-C--:B------:R-:W-:Y:S08]  /*6050*/  HMMA.16816.F32.BF16 R28, R80, R78.reuse, R28 ;  /* 0x0000004e501c723c */ /* 0x080ff0000004181c */
[C---:B------:R-:W-:Y:S01]  /*6060*/  HMMA.16816.F32.BF16 R32, R72.reuse, R78, R32 ;  /* 0x0000004e4820723c */ /* 0x040fe20000041820 */
[----:B------:R-:W-:Y:S07]  /*6070*/  LDSM.16.MT88.4 R76, [R0+0x9800] ;  /* 0x00980000004c783b */ /* 0x000fee0000004200 */
[-C--:B-----5:R-:W-:Y:S08]  /*6080*/  HMMA.16816.F32.BF16 R36, R72, R8.reuse, R36 ;  /* 0x000000084824723c */ /* 0x0a0ff00000041824 */
        /* <DEDUP_REMOVED lines=10> */
[-C--:B----4-:R-:W-:Y:S01]  /*6130*/  HMMA.16816.F32.BF16 R20, R4, R12.reuse, R20 ;  /* 0x0000000c0414723c */ /* 0x090fe20000041814 */
        /* <DEDUP_REMOVED lines=14> */
[C---:B------:R-:W-:Y:S01]  /*6220*/  LEA R5, P1, R88.reuse, R90, 0x2 ;  /* 0x0000005a58057211 */ /* 0x040fe200078210ff */
        /* <DEDUP_REMOVED lines=72> */
.L_x_784:
        /* <DEDUP_REMOVED lines=417> */
.L_x_785:
        /* <DEDUP_REMOVED lines=220> */
.L_x_787:
        /* <DEDUP_REMOVED lines=19> */
.L_x_788:
        /* <DEDUP_REMOVED lines=55> */
.L_x_790:
[----:B------:R-:W-:Y:S05]  /*9320*/  BSYNC B0 ;  /* 0x0000000000007941 */ /* 0x000fea0003800000 */
.L_x_789:
        /* <DEDUP_REMOVED lines=19> */
.L_x_792:
[----:B------:R-:W-:Y:S05]  /*9460*/  BSYNC B0 ;  /* 0x0000000000007941 */ /* 0x000fea0003800000 */
.L_x_791:
        /* <DEDUP_REMOVED lines=29> */
.L_x_794:
[----:B------:R-:W-:Y:S05]  /*9640*/  BSYNC B0 ;  /* 0x0000000000007941 */ /* 0x000fea0003800000 */
.L_x_793:
        /* <DEDUP_REMOVED lines=18> */
.L_x_767:
        /* <DEDUP_REMOVED lines=20> */
.L_x_796:
        /* <DEDUP_REMOVED lines=18> */
.L_x_797:
        /* <DEDUP_REMOVED lines=43> */
.L_x_799:
[----:B-1----:R-:W-:Y:S05]  /*9c80*/  BSYNC B0 ;  /* 0x0000000000007941 */ /* 0x002fea0003800000 */
.L_x_798:
        /* <DEDUP_REMOVED lines=19> */
.L_x_801:
[----:B------:R-:W-:Y:S05]  /*9dc0*/  BSYNC B0 ;  /* 0x0000000000007941 */ /* 0x000fea0003800000 */
.L_x_800:
        /* <DEDUP_REMOVED lines=29> */
.L_x_803:
[----:B------:R-:W-:Y:S05]  /*9fa0*/  BSYNC B0 ;  /* 0x0000000000007941 */ /* 0x000fea0003800000 */
.L_x_802:
        /* <DEDUP_REMOVED lines=16> */
.L_x_795:
[----:B------:R-:W-:Y:S05]  /*a0b0*/  BSYNC B1 ;  /* 0x0000000000017941 */ /* 0x000fea0003800000 */
.L_x_762:
        /* <DEDUP_REMOVED lines=11> */
.L_x_804:
[----:B------:R-:W-:Y:S05]  /*a170*/  EXIT ;  /* 0x000000000000794d */ /* 0x000fea0003800000 */
.L_x_806:
        /* <DEDUP_REMOVED lines=16> */
.L_x_1597:


//--------------------- .text._ZN5flash44flash_bwd_dq_dk_dv_loop_seqk_parallel_kernelI23Flash_bwd_kernel_traitsILi192ELi64ELi64ELi8ELi4ELi2ELi2ELb1ELb1EN7cutlass10bfloat16_tE19Flash_kernel_traitsILi192ELi64ELi64ELi8ES3_EELb0ELb0ELb0ELb1ELb0ELb0ELb1EEEvNS_16Flash_bwd_paramsE --------------------------
	.section	.text._ZN5flash44flash_bwd_dq_dk_dv_loop_seqk_parallel_kernelI23Flash_bwd_kernel_traitsILi192ELi64ELi64ELi8ELi4ELi2ELi2ELb1ELb1EN7cutlass10bfloat16_tE19Flash_kernel_traitsILi192ELi64ELi64ELi8ES3_EELb0ELb0ELb0ELb1ELb0ELb0ELb1EEEvNS_16Flash_bwd_paramsE,"ax",@progbits
	.sectioninfo	@"SHI_REGISTERS=255"
	.align	128
        .global         _ZN5flash44flash_bwd_dq_dk_dv_loop_seqk_parallel_kernelI23Flash_bwd_kernel_traitsILi192ELi64ELi64ELi8ELi4ELi2ELi2ELb1ELb1EN7cutlass10bfloat16_tE19Flash_kernel_traitsILi192ELi64ELi64ELi8ES3_EELb0ELb0ELb0ELb1ELb0ELb0ELb1EEEvNS_16Flash_bwd_paramsE
        .type           _ZN5flash44flash_bwd_dq_dk_dv_loop_seqk_parallel_kernelI23Flash_bwd_kernel_traitsILi192ELi64ELi64ELi8ELi4ELi2ELi2ELb1ELb1EN7cutlass10bfloat16_tE19Flash_kernel_traitsILi192ELi64ELi64ELi8ES3_EELb0ELb0ELb0ELb1ELb0ELb0ELb1EEEvNS_16Flash_bwd_paramsE,@function
        .size           _ZN5flash44flash_bwd_dq_dk_dv_loop_seqk_parallel_kernelI23Flash_bwd_kernel_traitsILi192ELi64ELi64ELi8ELi4ELi2ELi2ELb1ELb1EN7cutlass10bfloat16_tE19Flash_kernel_traitsILi192ELi64ELi64ELi8ES3_EELb0ELb0ELb0ELb1ELb0ELb0ELb1EEEvNS_16Flash_bwd_paramsE,(.L_x_1598 - _ZN5flash44flash_bwd_dq_dk_dv_loop_seqk_parallel_kernelI23Flash_bwd_kernel_traitsILi192ELi64ELi64ELi8ELi4ELi2ELi2ELb1ELb1EN7cutlass10bfloat16_tE19Flash_kernel_traitsILi192ELi64ELi64ELi8ES3_EELb0ELb0ELb0ELb1ELb0ELb0ELb1EEEvNS_16Flash_bwd_paramsE)
        .other          _ZN5flash44flash_bwd_dq_dk_dv_loop_seqk_parallel_kernelI23Flash_bwd_kernel_traitsILi192ELi64ELi64ELi8ELi4ELi2ELi2ELb1ELb1EN7cutlass10bfloat16_tE19Flash_kernel_traitsILi192ELi64ELi64ELi8ES3_EELb0ELb0ELb0ELb1ELb0ELb0ELb1EEEvNS_16Flash_bwd_paramsE,@"STO_CUDA_ENTRY STV_DEFAULT"
_ZN5flash44flash_bwd_dq_dk_dv_loop_seqk_parallel_kernelI23Flash_bwd_kernel_traitsILi192ELi64ELi64ELi8ELi4ELi2ELi2ELb1ELb1EN7cutlass10bfloat16_tE19Flash_kernel_traitsILi192ELi64ELi64ELi8ES3_EELb0ELb0ELb0ELb1ELb0ELb0ELb1EEEvNS_16Flash_bwd_paramsE:
.text._ZN5flash44flash_bwd_dq_dk_dv_loop_seqk_parallel_kernelI23Flash_bwd_kernel_traitsILi192ELi64ELi64ELi8ELi4ELi2ELi2ELb1ELb1EN7cutlass10bfloat16_tE19Flash_kernel_traitsILi192ELi64ELi64ELi8ES3_EELb0ELb0ELb0ELb1ELb0ELb0ELb1EEEvNS_16Flash_bwd_paramsE:
        /* <DEDUP_REMOVED lines=33> */
[CC--:B------:R-:W-:Y:S01]  /*0210*/  LEA.HI R2, R6.reuse, R5.reuse, RZ, 0x4 ;  /* 0x0000000506027211 */ /* 0x0c0fe200078f20ff */
[----:B---3--:R-:W-:Y:S01]  /*0220*/  UIMAD UR46, UR35, UR45, URZ ;  /* 0x0000002d232e72a4 */ /* 0x008fe2000f8e023f */
[CC--:B------:R-:W-:Y:S01]  /*0230*/  LEA.HI R16, R6.reuse, R5.reuse, RZ, 0x7 ;  /* 0x0000000506107211 */ /* 0x0c0fe200078f38ff */
[----:B------:R-:W-:Y:S01]  /*0240*/  UIMAD UR45, UR45, UR12, URZ ;  /* 0x0000000c2d2d72a4 */ /* 0x000fe2000f8e023f */
[CC--:B------:R-:W-:Y:S01]  /*0250*/  LEA.HI R17, R6.reuse, R5.reuse, RZ, 0x6 ;  /* 0x0000000506117211 */ /* 0x0c0fe200078f30ff */
[----:B------:R-:W-:Y:S01]  /*0260*/  UIMAD UR54, UR8, UR6, UR54 ;  /* 0x00000006083672a4 */ /* 0x000fe2000f8e0236 */
[----:B------:R-:W-:Y:S01]  /*0270*/  LEA.HI R6, R6, R5, RZ, 0x2 ;  /* 0x0000000506067211 */ /* 0x000fe200078f10ff */
[----:B------:R-:W-:Y:S01]  /*0280*/  UIMAD UR51, UR7, UR31, URZ ;  /* 0x0000001f073372a4 */ /* 0x000fe2000f8e023f */
[----:B------:R-:W-:Y:S01]  /*0290*/  LOP3.LUT R4, R3, 0xffffffe0, RZ, 0xc0, !PT ;  /* 0xffffffe003047812 */ /* 0x000fe200078ec0ff */
[----:B------:R-:W-:Y:S01]  /*02a0*/  UIMAD UR6, UR31, UR11, UR35 ;  /* 0x0000000b1f0672a4 */ /* 0x000fe2000f8e0223 */
[----:B------:R-:W-:Y:S01]  /*02b0*/  LOP3.LUT R8, R11, 0xfffffff8, RZ, 0xc0, !PT ;  /* 0xfffffff80b087812 */ /* 0x000fe200078ec0ff */
[----:B------:R-:W-:Y:S01]  /*02c0*/  @!UP2 UIMAD UR7, UR31, UR13, UR35 ;  /* 0x0000000d1f07a2a4 */ /* 0x000fe2000f8e0223 */
        /* <DEDUP_REMOVED lines=13> */
[----:B------:R-:W-:Y:S01]  /*03a0*/  ULDC UR48, c[0x0][0x214] ;  /* 0x0000850000307ab9 */ /* 0x000fe20000000800 */
[----:B------:R-:W-:Y:S01]  /*03b0*/  LEA.HI R4, R2, R5, RZ, 0x1 ;  /* 0x0000000502047211 */ /* 0x000fe200078f08ff */
[----:B------:R-:W-:Y:S01]  /*03c0*/  STL [R1+0x50], R20 ;  /* 0x0000501401007387 */ /* 0x000fe20000100800 */
        /* <DEDUP_REMOVED lines=16> */
[----:B------:R-:W-:Y:S01]  /*04d0*/  LEA.HI R13, R4, R9, RZ, 0x3 ;  /* 0x00000009040d7211 */ /* 0x000fe200078f18ff */
[----:B------:R-:W-:Y:S01]  /*04e0*/  ULDC.64 UR4, c[0x0][0x118] ;  /* 0x0000460000047ab9 */ /* 0x000fe20000000a00 */
[----:B------:R-:W-:Y:S01]  /*04f0*/  LOP3.LUT R0, R0, 0xfffffff8, RZ, 0xc0, !PT ;  /* 0xfffffff800007812 */ /* 0x000fe200078ec0ff */
[----:B------:R-:W-:Y:S01]  /*0500*/  ULOP3.LUT UR55, UR35, UR55, URZ, 0x3c, !UPT ;  /* 0x0000003723377292 */ /* 0x000fe2000f8e3c3f */
[C---:B------:R-:W-:Y:S01]  /*0510*/  LOP3.LUT P4, RZ, R8.reuse, 0x4, RZ, 0xc0, !PT ;  /* 0x0000000408ff7812 */ /* 0x040fe2000788c0ff */
[----:B------:R-:W-:Y:S01]  /*0520*/  USHF.R.S32.HI UR56, URZ, 0x1f, UR35 ;  /* 0x0000001f3f387899 */ /* 0x000fe20008011423 */
[----:B------:R-:W-:Y:S01]  /*0530*/  LOP3.LUT P3, RZ, R8, 0x2, RZ, 0xc0, !PT ;  /* 0x0000000208ff7812 */ /* 0x000fe2000786c0ff */
[----:B------:R-:W-:Y:S01]  /*0540*/  IMAD.IADD R6, R3, 0x1, -R0 ;  /* 0x0000000103067824 */ /* 0x000fe200078e0a00 */
[----:B------:R-:W-:Y:S01]  /*0550*/  LOP3.LUT R0, R2, 0x1c0, RZ, 0xc0, !PT ;  /* 0x000001c002007812 */ /* 0x000fe200078ec0ff */
[----:B------:R-:W-:Y:S01]  /*0560*/  UISETP.NE.AND UP3, UPT, UR10, URZ, UPT ;  /* 0x0000003f0a00728c */ /* 0x000fe2000bf65270 */
[----:B------:R-:W-:Y:S01]  /*0570*/  SHF.R.S32.HI R3, RZ, 0x1f, R10 ;  /* 0x0000001fff037819 */ /* 0x000fe2000001140a */
[----:B------:R-:W-:Y:S01]  /*0580*/  USHF.R.S32.HI UR60, URZ, 0x1f, UR31 ;  /* 0x0000001f3f3c7899 */ /* 0x000fe2000801141f */
[----:B------:R-:W-:Y:S01]  /*0590*/  LOP3.LUT R2, R0, 0x38, R20, 0xf8, !PT ;  /* 0x0000003800027812 */ /* 0x000fe200078ef814 */
[----:B------:R-:W-:Y:S01]  /*05a0*/  USHF.R.S32.HI UR59, URZ, 0x1f, UR35 ;  /* 0x0000001f3f3b7899 */ /* 0x000fe20008011423 */
[----:B------:R-:W-:Y:S01]  /*05b0*/  SHF.R.U32.HI R0, RZ, 0x3, R0 ;  /* 0x00000003ff007819 */ /* 0x000fe20000011600 */
[----:B------:R-:W-:Y:S01]  /*05c0*/  USHF.R.S32.HI UR58, URZ, 0x1f, UR31 ;  /* 0x0000001f3f3a7899 */ /* 0x000fe2000801141f */
[----:B------:R-:W-:Y:S01]  /*05d0*/  LEA.HI R18, R3, R10, RZ, 0x2 ;  /* 0x0000000a03127211 */ /* 0x000fe200078f10ff */
[----:B------:R-:W-:Y:S01]  /*05e0*/  USHF.R.S32.HI UR57, URZ, 0x1f, UR35 ;  /* 0x0000001f3f397899 */ /* 0x000fe20008011423 */
[----:B------:R-:W-:Y:S01]  /*05f0*/  LOP3.LUT R10, R2, R0, RZ, 0x3c, !PT ;  /* 0x00000000020a7212 */ /* 0x000fe200078e3cff */
[----:B------:R-:W-:Y:S01]  /*0600*/  IMAD.SHL.U32 R0, R8, 0x40, RZ ;  /* 0x0000004008007824 */ /* 0x000fe200078e00ff */
[----:B------:R-:W-:Y:S01]  /*0610*/  LOP3.LUT R2, R13, 0xfffffff8, RZ, 0xc0, !PT ;  /* 0xfffffff80d027812 */ /* 0x000fe200078ec0ff */
[----:B------:R-:W-:Y:S01]  /*0620*/  UIMAD.WIDE.U32 UR40, UR36, UR42, URZ ;  /* 0x0000002a242872a5 */ /* 0x000fe2000f8e003f */
[----:B------:R-:W-:Y:S01]  /*0630*/  SHF.R.S32.HI R8, RZ, 0x7, R16 ;  /* 0x00000007ff087819 */ /* 0x000fe20000011410 */
[----:B------:R-:W-:Y:S01]  /*0640*/  UIMAD UR50, UR37, UR42, URZ ;  /* 0x0000002a253272a4 */ /* 0x000fe2000f8e023f */
[----:B------:R-:W-:Y:S01]  /*0650*/  LOP3.LUT R0, R0, 0x1c0, RZ, 0xc0, !PT ;  /* 0x000001c000007812 */ /* 0x000fe200078ec0ff */
[----:B------:R-:W-:Y:S01]  /*0660*/  IMAD.IADD R9, R9, 0x1, -R2 ;  /* 0x0000000109097824 */ /* 0x000fe200078e0a02 */
[----:B------:R-:W-:Y:S01]  /*0670*/  LOP3.LUT R3, R6, 0x1, RZ, 0xc0, !PT ;  /* 0x0000000106037812 */ /* 0x000fe200078ec0ff */
[----:B------:R-:W-:Y:S01]  /*0680*/  IMAD.SHL.U32 R2, R14, 0x10, RZ ;  /* 0x000000100e027824 */ /* 0x000fe200078e00ff */
[C-C-:B------:R-:W-:Y:S01]  /*0690*/  LOP3.LUT R5, R0.reuse, 0x8, R11.reuse, 0xf8, !PT ;  /* 0x0000000800057812 */ /* 0x140fe200078ef80b */
[----:B------:R-:W-:Y:S01]  /*06a0*/  USHF.R.S32.HI UR52, URZ, 0x1f, UR46 ;  /* 0x0000001f3f347899 */ /* 0x000fe2000801142e */
[----:B------:R-:W-:Y:S01]  /*06b0*/  SHF.R.U32.HI R4, RZ, 0x3, R0 ;  /* 0x00000003ff047819 */ /* 0x000fe20000011600 */
[----:B------:R-:W-:Y:S01]  /*06c0*/  UIMAD UR49, UR6, UR49, URZ ;  /* 0x00000031063172a4 */ /* 0x000fe2000f8e023f */
[----:B------:R-:W-:Y:S01]  /*06d0*/  LOP3.LUT R7, R0, 0x10, R2, 0xf8, !PT ;  /* 0x0000001000077812 */ /* 0x000fe200078ef802 */
[----:B------:R-:W-:Y:S01]  /*06e0*/  IMAD.SHL.U32 R2, R12, 0x200, RZ ;  /* 0x000002000c027824 */ /* 0x000fe200078e00ff */
[----:B------:R-:W-:Y:S01]  /*06f0*/  ISETP.NE.U32.AND P0, PT, R3, 0x1, PT ;  /* 0x000000010300780c */ /* 0x000fe20003f05070 */
[----:B------:R-:W-:Y:S01]  /*0700*/  @!UP2 UIMAD UR48, UR7, UR48, URZ ;  /* 0x000000300730a2a4 */ /* 0x000fe2000f8e023f */
[----:B------:R-:W-:Y:S01]  /*0710*/  LOP3.LUT R0, R5, R4, RZ, 0x3c, !PT ;  /* 0x0000000405007212 */ /* 0x000fe200078e3cff */
[----:B------:R-:W-:Y:S01]  /*0720*/  IMAD R3, R8, 0x800, R2 ;  /* 0x0000080008037824 */ /* 0x000fe200078e0202 */
[----:B------:R-:W-:Y:S01]  /*0730*/  LOP3.LUT R7, R7, 0x8, R11, 0xf8, !PT ;  /* 0x0000000807077812 */ /* 0x000fe200078ef80b */
[----:B------:R-:W-:Y:S01]  /*0740*/  IMAD.U32 R5, RZ, RZ, UR14 ;  /* 0x0000000eff057e24 */ /* 0x000fe2000f8e00ff */
[C---:B------:R-:W-:Y:S01]  /*0750*/  R2P PR, R6.reuse, 0x6 ;  /* 0x0000000606007804 */ /* 0x040fe20000000000 */
[----:B------:R-:W-:Y:S01]  /*0760*/  IMAD.IADD R0, R3, 0x1, R0 ;  /* 0x0000000103007824 */ /* 0x000fe200078e0200 */
[----:B------:R-:W-:Y:S01]  /*0770*/  SHF.R.S32.HI R3, RZ, 0x6, R17 ;  /* 0x00000006ff037819 */ /* 0x000fe20000011411 */
[----:B------:R-:W-:Y:S01]  /*0780*/  IMAD.SHL.U32 R5, R6, 0x40, RZ ;  /* 0x0000004006057824 */ /* 0x000fe200078e00ff */
[----:B------:R-:W-:Y:S01]  /*0790*/  LOP3.LUT R4, R2, R7, R4, 0xf6, !PT ;  /* 0x0000000702047212 */ /* 0x000fe200078ef604 */
[----:B------:R-:W-:Y:S01]  /*07a0*/  IMAD.SHL.U32 R6, R12, 0x20, RZ ;  /* 0x000000200c067824 */ /* 0x000fe200078e00ff */
[----:B------:R-:W-:Y:S01]  /*07b0*/  LOP3.LUT P6, RZ, R9, 0x4, RZ, 0xc0, !PT ;  /* 0x0000000409ff7812 */ /* 0x000fe200078cc0ff */
[----:B------:R-:W-:Y:S01]  /*07c0*/  IMAD R17, R3, 0x200, R10 ;  /* 0x0000020003117824 */ /* 0x000fe200078e020a */
[----:B------:R-:W-:Y:S01]  /*07d0*/  LOP3.LUT R2, R5, 0x1c0, RZ, 0xc0, !PT ;  /* 0x000001c005027812 */ /* 0x000fe200078ec0ff */
[----:B------:R-:W-:Y:S01]  /*07e0*/  IMAD.SHL.U32 R3, R3, 0x8, RZ ;  /* 0x0000000803037824 */ /* 0x000fe200078e00ff */
[----:B------:R-:W-:Y:S01]  /*07f0*/  LOP3.LUT P5, RZ, R9, 0x2, RZ, 0xc0, !PT ;  /* 0x0000000209ff7812 */ /* 0x000fe200078ac0ff */
[----:B------:R-:W-:Y:S01]  /*0800*/  IMAD.SHL.U32 R7, R8, 0x20, RZ ;  /* 0x0000002008077824 */ /* 0x000fe200078e00ff */
[----:B------:R-:W-:Y:S01]  /*0810*/  SHF.R.U32.HI R5, RZ, 0x3, R2 ;  /* 0x00000003ff057819 */ /* 0x000fe20000011602 */
[----:B------:R-:W-:Y:S01]  /*0820*/  IMAD.SHL.U32 R0, R0, 0x2, RZ ;  /* 0x0000000200007824 */ /* 0x000fe200078e00ff */
[----:B------:R-:W-:Y:S01]  /*0830*/  LOP3.LUT R3, R3, 0x18, RZ, 0xc0, !PT ;  /* 0x0000001803037812 */ /* 0x000fe200078ec0ff */
[----:B------:R-:W-:-:S03]  /*0840*/  USHF.R.S32.HI UR47, URZ, 0x1f, UR44 ;  /* 0x0000001f3f2f7899 */ /* 0x000fc6000801142c */
        /* <DEDUP_REMOVED lines=46> */
[----:B-----5:R-:W-:-:S03]  /*0b30*/  IMAD.SHL.U32 R0, R16, 0x2, RZ ;  /* 0x0000000210007824 */ /* 0x020fc600078e00ff */
        /* <DEDUP_REMOVED lines=14> */
[----:B-----5:R-:W-:-:S04]  /*0c20*/  IMAD.SHL.U32 R11, R7, 0x2, RZ ;  /* 0x00000002070b7824 */ /* 0x020fc800078e00ff */
        /* <DEDUP_REMOVED lines=17> */
.L_x_851:
        /* <DEDUP_REMOVED lines=53> */
.L_x_807:
        /* <DEDUP_REMOVED lines=58> */
.L_x_809:
        /* <DEDUP_REMOVED lines=18> */
.L_x_810:
        /* <DEDUP_REMOVED lines=71> */
.L_x_811:
[----:B------:R-:W-:Y:S02]  /*19c0*/  UMOV UR12, UR49 ;  /* 0x00000031000c7c82 */ /* 0x000fe40008000000 */
.L_x_812:
        /* <DEDUP_REMOVED lines=39> */
[----:B------:R-:W-:Y:S01]  /*1c40*/  IMAD.U32 R6, RZ, RZ, UR17 ;  /* 0x00000011ff067e24 */ /* 0x000fe2000f8e00ff */
[----:B------:R-:W-:Y:S02]  /*1c50*/  LEA.HI R8, R24, R23, RZ, 0x5 ;  /* 0x0000001718087211 */ /* 0x000fe400078f28ff */
[----:B------:R-:W-:Y:S01]  /*1c60*/  IADD3.X R11, R7, UR34, R5, P1, !PT ;  /* 0x00000022070b7c10 */ /* 0x000fe20008ffe405 */
[----:B------:R-:W-:Y:S01]  /*1c70*/  IMAD.U32 R7, RZ, RZ, UR35 ;  /* 0x00000023ff077e24 */ /* 0x000fe2000f8e00ff */
[----:B------:R-:W-:-:S03]  /*1c80*/  IADD3.X R5, R27, UR22, RZ, P0, !PT ;  /* 0x000000161b057c10 */ /* 0x000fc600087fe4ff */
[----:B------:R-:W-:-:S04]  /*1c90*/  IMAD.WIDE.U32 R16, R16, c[0x0][0x1a8], R10 ;  /* 0x00006a0010107a25 */ /* 0x000fc800078e000a */
[----:B------:R-:W-:Y:S01]  /*1ca0*/  IMAD.WIDE.U32 R4, R6, c[0x0][0x370], R4 ;  /* 0x0000dc0006047a25 */ /* 0x000fe200078e0004 */
[----:B------:R-:W-:Y:S02]  /*1cb0*/  LOP3.LUT R6, R8, 0xffffffe0, RZ, 0xc0, !PT ;  /* 0xffffffe008067812 */ /* 0x000fe400078ec0ff */
[----:B------:R-:W-:Y:S02]  /*1cc0*/  SHF.R.S32.HI R8, RZ, 0x5, R8 ;  /* 0x00000005ff087819 */ /* 0x000fe40000011408 */
[----:B------:R-:W-:Y:S01]  /*1cd0*/  IADD3 R5, R5, UR6, RZ ;  /* 0x0000000605057c10 */ /* 0x000fe2000fffe0ff */
[----:B------:R-:W-:Y:S01]  /*1ce0*/  IMAD.IADD R6, R23, 0x1, -R6 ;  /* 0x0000000117067824 */ /* 0x000fe200078e0a06 */
[----:B------:R-:W-:Y:S02]  /*1cf0*/  IADD3 R20, R17, UR11, RZ ;  /* 0x0000000b11147c10 */ /* 0x000fe4000fffe0ff */
[----:B------:R-:W-:Y:S01]  /*1d00*/  LEA R12, P2, R16, c[0x0][0x160], 0x1 ;  /* 0x00005800100c7a11 */ /* 0x000fe200078408ff */
[----:B------:R-:W-:-:S03]  /*1d10*/  IMAD.WIDE.U32 R4, R7, c[0x0][0x378], R4 ;  /* 0x0000de0007047a25 */ /* 0x000fc600078e0004 */
[----:B------:R-:W-:Y:S01]  /*1d20*/  LEA.HI.X R13, R16, c[0x0][0x164], R20, 0x1, P2 ;  /* 0x00005900100d7a11 */ /* 0x000fe200010f0c14 */
        /* <DEDUP_REMOVED lines=87> */
.L_x_815:
[----:B------:R-:W-:Y:S05]  /*22a0*/  BSYNC B0 ;  /* 0x0000000000007941 */ /* 0x000fea0003800000 */
.L_x_814:
        /* <DEDUP_REMOVED lines=42> */
.L_x_817:
[----:B------:R-:W-:Y:S05]  /*2550*/  BSYNC B0 ;  /* 0x0000000000007941 */ /* 0x000fea0003800000 */
.L_x_816:
        /* <DEDUP_REMOVED lines=29> */
.L_x_819:
[----:B------:R-:W-:Y:S05]  /*2730*/  BSYNC B0 ;  /* 0x0000000000007941 */ /* 0x000fea0003800000 */
.L_x_818:
        /* <DEDUP_REMOVED lines=40> */
.L_x_821:
[----:B------:R-:W-:Y:S05]  /*29c0*/  BSYNC B0 ;  /* 0x0000000000007941 */ /* 0x000fea0003800000 */
.L_x_820:
        /* <DEDUP_REMOVED lines=26> */
.L_x_823:
[----:B------:R-:W-:Y:S05]  /*2b70*/  BSYNC B0 ;  /* 0x0000000000007941 */ /* 0x000fea0003800000 */
.L_x_822:
        /* <DEDUP_REMOVED lines=38> */
.L_x_825:
[----:B------:R-:W-:Y:S05]  /*2de0*/  BSYNC B0 ;  /* 0x0000000000007941 */ /* 0x000fea0003800000 */
.L_x_824:
        /* <DEDUP_REMOVED lines=67> */
.L_x_827:
[----:B------:R-:W-:Y:S05]  /*3220*/  BSYNC B0 ;  /* 0x0000000000007941 */ /* 0x000fea0003800000 */
.L_x_826:
        /* <DEDUP_REMOVED lines=39> */
.L_x_829:
[----:B------:R-:W-:Y:S05]  /*34a0*/  BSYNC B0 ;  /* 0x0000000000007941 */ /* 0x000fea0003800000 */
.L_x_828:
        /* <DEDUP_REMOVED lines=95> */
[----:B----4-:R-:W-:Y:S01]  /*3aa0*/  CS2R R24, SRZ ;  /* 0x0000000000187805 */ /* 0x010fe2000001ff00 */
[----:B------:R-:W4:Y:S01]  /*3ab0*/  LDSM.16.M88.4 R240, [R240+0x16800] ;  /* 0x01680000f0f0783b */ /* 0x000f220000000200 */
[----:B------:R-:W-:Y:S01]  /*3ac0*/  CS2R R22, SRZ ;  /* 0x0000000000167805 */ /* 0x000fe2000001ff00 */
[----:B------:R-:W-:Y:S01]  /*3ad0*/  CS2R R20, SRZ ;  /* 0x0000000000147805 */ /* 0x000fe2000001ff00 */
[----:B------:R-:W-:Y:S01]  /*3ae0*/  UMOV UR6, URZ ;  /* 0x0000003f00067c82 */ /* 0x000fe20008000000 */
[----:B------:R1:W-:Y:S01]  /*3af0*/  STL [R1+0x84], R4 ;  /* 0x0000840401007387 */ /* 0x0003e20000100800 */
[----:B------:R-:W-:-:S03]  /*3b00*/  UIADD3 UR15, UR23, 0x40, URZ ;  /* 0x00000040170f7890 */ /* 0x000fc6000fffe03f */
        /* <DEDUP_REMOVED lines=15> */
.L_x_832:
[----:B------:R-:W2:Y:S01]  /*3c00*/  LDL R99, [R1] ;  /* 0x0000000001637983 */ /* 0x000ea20000100800 */
[----:B------:R-:W-:Y:S03]  /*3c10*/  UISETP.GE.AND UP0, UPT, UR15, UR7, UPT ;  /* 0x000000070f00728c */ /* 0x000fe6000bf06270 */
[----:B------:R-:W3:Y:S03]  /*3c20*/  LDL R98, [R1+0x4] ;  /* 0x0000040001627983 */ /* 0x000ee60000100800 */
[----:B------:R-:W-:Y:S01]  /*3c30*/  PLOP3.LUT P5, PT, PT, PT, UP0, 0x80, 0x0 ;  /* 0x000000000000781c */ /* 0x000fe20003faf008 */
[----:B------:R-:W4:Y:S01]  /*3c40*/  LDL R97, [R1+0x84] ;  /* 0x0000840001617983 */ /* 0x000f220000100800 */
[----:B------:R-:W-:Y:S02]  /*3c50*/  PLOP3.LUT P4, PT, PT, PT, UP0, 0x80, 0x0 ;  /* 0x000000000000781c */ /* 0x000fe40003f8f008 */
[----:B------:R-:W-:Y:S01]  /*3c60*/  PLOP3.LUT P3, PT, PT, PT, UP0, 0x80, 0x0 ;  /* 0x000000000000781c */ /* 0x000fe20003f6f008 */
[----:B------:R-:W3:Y:S01]  /*3c70*/  LDL R96, [R1+0x10] ;  /* 0x0000100001607983 */ /* 0x000ee20000100800 */
[----:B------:R-:W-:Y:S03]  /*3c80*/  PLOP3.LUT P6, PT, PT, PT, UP0, 0x80, 0x0 ;  /* 0x000000000000781c */ /* 0x000fe60003fcf008 */
[----:B-1----:R1:W-:Y:S04]  /*3c90*/  STL [R1+0xa8], R107 ;  /* 0x0000a86b01007387 */ /* 0x0023e80000100800 */
        /* <DEDUP_REMOVED lines=8> */
[----:B------:R-:W-:Y:S04]  /*3d20*/  STL [R1+0x98], R103 ;  /* 0x0000986701007387 */ /* 0x000fe80000100800 */
[----:B------:R-:W-:Y:S04]  /*3d30*/  STL [R1+0x94], R102 ;  /* 0x0000946601007387 */ /* 0x000fe80000100800 */
[----:B------:R1:W-:Y:S04]  /*3d40*/  STL [R1+0x90], R101 ;  /* 0x0000906501007387 */ /* 0x0003e80000100800 */
[----:B------:R1:W-:Y:S04]  /*3d50*/  STL [R1+0x8c], R100 ;  /* 0x00008c6401007387 */ /* 0x0003e80000100800 */
[----:B-1----:R-:W4:Y:S04]  /*3d60*/  LDL R101, [R1+0x3c] ;  /* 0x00003c0001657983 */ /* 0x002f280000100800 */
[----:B------:R-:W4:Y:S01]  /*3d70*/  LDL R100, [R1+0x60] ;  /* 0x0000600001647983 */ /* 0x000f220000100800 */
[----:B------:R-:W-:Y:S04]  /*3d80*/  DEPBAR.LE SB0, 0x0 ;  /* 0x000080000000791a */ /* 0x000fe80000000000 */
[----:B------:R-:W-:Y:S08]  /*3d90*/  BAR.SYNC.DEFER_BLOCKING 0x0 ;  /* 0x0000000000007b1d */ /* 0x000ff00000010000 */
[----:B------:R-:W-:Y:S08]  /*3da0*/  LDSM.16.M88.4 R88, [R252+0xc000] ;  /* 0x00c00000fc58783b */ /* 0x000ff00000000200 */
[----:B--2---:R-:W-:Y:S08]  /*3db0*/  LDSM.16.M88.4 R8, [R99+0xc000] ;  /* 0x00c000006308783b */ /* 0x004ff00000000200 */
[----:B------:R-:W-:Y:S08]  /*3dc0*/  LDSM.16.M88.4 R68, [R99+0xc800] ;  /* 0x00c800006344783b */ /* 0x000ff00000000200 */
[----:B---3--:R-:W-:Y:S08]  /*3dd0*/  LDSM.16.M88.4 R76, [R98+0xc000] ;  /* 0x00c00000624c783b */ /* 0x008ff00000000200 */
[----:B------:R-:W-:Y:S08]  /*3de0*/  LDSM.16.M88.4 R80, [R98+0xc800] ;  /* 0x00c800006250783b */ /* 0x000ff00000000200 */
[----:B------:R-:W-:Y:S08]  /*3df0*/  LDSM.16.M88.4 R92, [R96+0xc000] ;  /* 0x00c00000605c783b */ /* 0x000ff00000000200 */
[----:B----4-:R-:W1:Y:S08]  /*3e00*/  LDSM.16.M88.4 R16, [R107] ;  /* 0x000000006b10783b */ /* 0x010e700000000200 */
        /* <DEDUP_REMOVED lines=9> */
[----:B------:R-:W2:Y:S07]  /*3ea0*/  LDSM.16.M88.4 R76, [R104] ;  /* 0x00000000684c783b */ /* 0x000eae0000000200 */
[C---:B------:R-:W-:Y:S08]  /*3eb0*/  HMMA.16816.F32.BF16 R12, R72.reuse, R80, R12 ;  /* 0x00000050480c723c */ /* 0x040ff0000004180c */
[----:B------:R-:W-:Y:S01]  /*3ec0*/  HMMA.16816.F32.BF16 R16, R72, R82, R16 ;  /* 0x000000524810723c */ /* 0x000fe20000041810 */
[----:B------:R-:W4:Y:S07]  /*3ed0*/  LDSM.16.M88.4 R72, [R96+0xc800] ;  /* 0x00c800006048783b */ /* 0x000f2e0000000200 */
[C---:B-1----:R-:W-:Y:S01]  /*3ee0*/  HMMA.16816.F32.BF16 R4, R84.reuse, R88, R4 ;  /* 0x000000585404723c */ /* 0x042fe20000041804 */
[----:B------:R-:W-:Y:S07]  /*3ef0*/  LDSM.16.M88.4 R80, [R107+0x2000] ;  /* 0x002000006b50783b */ /* 0x000fee0000000200 */
[C---:B------:R-:W-:Y:S01]  /*3f00*/  HMMA.16816.F32.BF16 R8, R84.reuse, R90, R8 ;  /* 0x0000005a5408723c */ /* 0x040fe20000041808 */
[----:B------:R-:W1:Y:S07]  /*3f10*/  LDSM.16.M88.4 R88, [R99+0xe000] ;  /* 0x00e000006358783b */ /* 0x000e6e0000000200 */
[C---:B---3--:R-:W-:Y:S08]  /*3f20*/  HMMA.16816.F32.BF16 R12, R84.reuse, R68, R12 ;  /* 0x00000044540c723c */ /* 0x048ff0000004180c */
[----:B------:R-:W-:Y:S01]  /*3f30*/  HMMA.16816.F32.BF16 R16, R84, R70, R16 ;  /* 0x000000465410723c */ /* 0x000fe20000041810 */
[----:B------:R-:W3:Y:S07]  /*3f40*/  LDSM.16.M88.4 R68, [R99+0xe800] ;  /* 0x00e800006344783b */ /* 0x000eee0000000200 */
[C---:B--2---:R-:W-:Y:S01]  /*3f50*/  HMMA.16816.F32.BF16 R4, R76.reuse, R92, R4 ;  /* 0x0000005c4c04723c */ /* 0x044fe20000041804 */
[----:B------:R-:W-:Y:S07]  /*3f60*/  LDSM.16.M88.4 R84, [R106+0x2000] ;  /* 0x002000006a54783b */ /* 0x000fee0000000200 */
[C---:B------:R-:W-:Y:S01]  /*3f70*/  HMMA.16816.F32.BF16 R8, R76.reuse, R94, R8 ;  /* 0x0000005e4c08723c */ /* 0x040fe20000041808 */
[----:B------:R-:W2:Y:S07]  /*3f80*/  LDSM.16.M88.4 R92, [R98+0xe000] ;  /* 0x00e00000625c783b */ /* 0x000eae0000000200 */
[C---:B----4-:R-:W-:Y:S08]  /*3f90*/  HMMA.16816.F32.BF16 R12, R76.reuse, R72, R12 ;  /* 0x000000484c0c723c */ /* 0x050ff0000004180c */
        /* <DEDUP_REMOVED lines=26> */
[----:B------:R-:W4:Y:S07]  /*4140*/  LDSM.16.M88.4 R92, [R98+0x10000] ;  /* 0x01000000625c783b */ /* 0x000f2e0000000200 */
[C---:B----4-:R-:W-:Y:S08]  /*4150*/  HMMA.16816.F32.BF16 R12, R80.reuse, R72, R12 ;  /* 0x00000048500c723c */ /* 0x050ff0000004180c */
[----:B------:R-:W-:Y:S01]  /*4160*/  HMMA.16816.F32.BF16 R16, R80, R74, R16 ;  /* 0x0000004a5010723c */ /* 0x000fe20000041810 */
[----:B------:R4:W4:Y:S07]  /*4170*/  LDSM.16.M88.4 R72, [R98+0x10800] ;  /* 0x010800006248783b */ /* 0x00092e0000000200 */
[C---:B-1----:R-:W-:Y:S01]  /*4180*/  HMMA.16816.F32.BF16 R4, R84.reuse, R88, R4 ;  /* 0x000000585404723c */ /* 0x042fe20000041804 */
[----:B------:R-:W-:Y:S06]  /*4190*/  LDSM.16.M88.4 R80, [R252+0x10000] ;  /* 0x01000000fc50783b */ /* 0x000fec0000000200 */
[----:B------:R-:W-:Y:S01]  /*41a0*/  MOV R88, UR8 ;  /* 0x0000000800587c02 */ /* 0x000fe20008000f00 */
[C---:B------:R-:W-:Y:S04]  /*41b0*/  HMMA.16816.F32.BF16 R8, R84.reuse, R90, R8 ;  /* 0x0000005a5408723c */ /* 0x040fe80000041808 */
[----:B------:R-:W-:Y:S02]  /*41c0*/  LEA R88, R88, R97, 0x6 ;  /* 0x0000006158587211 */ /* 0x000fe400078e30ff */
[----:B------:R-:W2:Y:S02]  /*41d0*/  LDL R97, [R1+0x68] ;  /* 0x0000680001617983 */ /* 0x000ea40000100800 */
[C---:B---3--:R-:W-:Y:S02]  /*41e0*/  HMMA.16816.F32.BF16 R12, R84.reuse, R68, R12 ;  /* 0x00000044540c723c */ /* 0x048fe4000004180c */
[----:B----4-:R-:W3:Y:S02]  /*41f0*/  LDL R98, [R1+0x64] ;  /* 0x0000640001627983 */ /* 0x010ee40000100800 */
[C---:B------:R-:W-:Y:S02]  /*4200*/  IADD3 R89, R88.reuse, -0x1, RZ ;  /* 0xffffffff58597810 */ /* 0x040fe40007ffe0ff */
[C---:B------:R-:W-:Y:S02]  /*4210*/  IADD3 R91, R88.reuse, 0x7, RZ ;  /* 0x00000007585b7810 */ /* 0x040fe40007ffe0ff */
[----:B------:R-:W-:Y:S01]  /*4220*/  HMMA.16816.F32.BF16 R16, R84, R70, R16 ;  /* 0x000000465410723c */ /* 0x000fe20000041810 */
[----:B------:R-:W1:Y:S02]  /*4230*/  LDSM.16.M88.4 R68, [R105+0x4000] ;  /* 0x004000006944783b */ /* 0x000e640000000200 */
[----:B------:R-:W-:Y:S02]  /*4240*/  ISETP.GE.AND P1, PT, R89, RZ, PT ;  /* 0x000000ff5900720c */ /* 0x000fe40003f26270 */
[----:B------:R-:W-:Y:S03]  /*4250*/  IADD3 R90, R88, 0x8, RZ ;  /* 0x00000008585a7810 */ /* 0x000fe60007ffe0ff */
[C---:B------:R-:W-:Y:S01]  /*4260*/  HMMA.16816.F32.BF16 R4, R76.reuse, R92, R4 ;  /* 0x0000005c4c04723c */ /* 0x040fe20000041804 */
[----:B------:R-:W4:Y:S04]  /*4270*/  LDSM.16.M88.4 R84, [R252+0x10800] ;  /* 0x01080000fc54783b */ /* 0x000f280000000200 */
[----:B------:R-:W-:Y:S02]  /*4280*/  ISETP.GE.AND P0, PT, R90, RZ, PT ;  /* 0x000000ff5a00720c */ /* 0x000fe40003f06270 */
[----:B------:R-:W-:Y:S01]  /*4290*/  IABS R93, R88 ;  /* 0x00000058005d7213 */ /* 0x000fe20000000000 */
[C---:B------:R-:W-:Y:S04]  /*42a0*/  HMMA.16816.F32.BF16 R8, R76.reuse, R94, R8 ;  /* 0x0000005e4c08723c */ /* 0x040fe80000041808 */
[C---:B------:R-:W-:Y:S01]  /*42b0*/  @!P1 IADD3 R89, -R88.reuse, 0x1, RZ ;  /* 0x0000000158599810 */ /* 0x040fe20007ffe1ff */
[----:B------:R-:W-:Y:S01]  /*42c0*/  I2F R93, R93 ;  /* 0x0000005d005d7306 */ /* 0x000fe20000201400 */
[----:B------:R-:W-:Y:S02]  /*42d0*/  ISETP.GE.AND P1, PT, R91, RZ, PT ;  /* 0x000000ff5b00720c */ /* 0x000fe40003f26270 */
[C---:B------:R-:W-:Y:S04]  /*42e0*/  HMMA.16816.F32.BF16 R12, R76.reuse, R72, R12 ;  /* 0x000000484c0c723c */ /* 0x040fe8000004180c */
[C---:B------:R-:W-:Y:S03]  /*42f0*/  @!P0 IADD3 R90, -R88.reuse, -0x8, RZ ;  /* 0xfffffff8585a8810 */ /* 0x040fe60007ffe1ff */
[----:B------:R4:W-:Y:S01]  /*4300*/  I2F R92, R89 ;  /* 0x00000059005c7306 */ /* 0x0009e20000201400 */
[----:B------:R-:W-:Y:S01]  /*4310*/  HMMA.16816.F32.BF16 R16, R76, R74, R16 ;  /* 0x0000004a4c10723c */ /* 0x000fe20000041810 */
[----:B------:R-:W-:Y:S03]  /*4320*/  LDSM.16.M88.4 R72, [R104+0x4000] ;  /* 0x004000006848783b */ /* 0x000fe60000000200 */
[C---:B------:R-:W-:Y:S04]  /*4330*/  @!P1 IADD3 R91, -R88.reuse, -0x7, RZ ;  /* 0xfffffff9585b9810 */ /* 0x040fe80007ffe1ff */
[C---:B-1----:R-:W-:Y:S01]  /*4340*/  HMMA.16816.F32.BF16 R4, R68.reuse, R80, R4 ;  /* 0x000000504404723c */ /* 0x042fe20000041804 */
[----:B------:R-:W1:Y:S01]  /*4350*/  LDSM.16.M88.4 R76, [R96+0x10000] ;  /* 0x01000000604c783b */ /* 0x000e620000000200 */
[----:B------:R-:W-:Y:S05]  /*4360*/  I2F R91, R91 ;  /* 0x0000005b005b7306 */ /* 0x000fea0000201400 */
[----:B------:R-:W-:Y:S01]  /*4370*/  IADD3 R80, R88, -0x9, RZ ;  /* 0xfffffff758507810 */ /* 0x000fe20007ffe0ff */
[C---:B------:R-:W-:Y:S03]  /*4380*/  HMMA.16816.F32.BF16 R8, R68.reuse, R82, R8 ;  /* 0x000000524408723c */ /* 0x040fe60000041808 */
[----:B------:R-:W-:Y:S01]  /*4390*/  ISETP.GE.AND P1, PT, R80, RZ, PT ;  /* 0x000000ff5000720c */ /* 0x000fe20003f26270 */
[----:B------:R-:W-:Y:S01]  /*43a0*/  I2F R90, R90 ;  /* 0x0000005a005a7306 */ /* 0x000fe20000201400 */
[C---:B------:R-:W-:Y:S02]  /*43b0*/  IADD3 R81, R88.reuse, -0x18, RZ ;  /* 0xffffffe858517810 */ /* 0x040fe40007ffe0ff */
[C---:B----4-:R-:W-:Y:S01]  /*43c0*/  IADD3 R89, R88.reuse, -0x8, RZ ;  /* 0xfffffff858597810 */ /* 0x050fe20007ffe0ff */
[C---:B------:R-:W-:Y:S03]  /*43d0*/  HMMA.16816.F32.BF16 R12, R68.reuse, R84, R12 ;  /* 0x00000054440c723c */ /* 0x040fe6000004180c */
[----:B------:R-:W-:Y:S02]  /*43e0*/  ISETP.GE.AND P0, PT, R89, RZ, PT ;  /* 0x000000ff5900720c */ /* 0x000fe40003f06270 */
[C---:B------:R-:W-:Y:S02]  /*43f0*/  IADD3 R83, R88.reuse, -0x10, RZ ;  /* 0xfffffff058537810 */ /* 0x040fe40007ffe0ff */
[----:B------:R-:W-:Y:S01]  /*4400*/  IADD3 R82, R88, -0x11, RZ ;  /* 0xffffffef58527810 */ /* 0x000fe20007ffe0ff */
[----:B------:R-:W-:Y:S01]  /*4410*/  HMMA.16816.F32.BF16 R16, R68, R86, R16 ;  /* 0x000000564410723c */ /* 0x000fe20000041810 */
[----:B------:R-:W4:Y:S02]  /*4420*/  LDSM.16.M88.4 R68, [R96+0x10800] ;  /* 0x010800006044783b */ /* 0x000f240000000200 */
[----:B------:R-:W-:Y:S02]  /*4430*/  ISETP.GE.AND P2, PT, R82, RZ, PT ;  /* 0x000000ff5200720c */ /* 0x000fe40003f46270 */
[C---:B------:R-:W-:Y:S02]  /*4440*/  @!P1 IADD3 R80, -R88.reuse, 0x9, RZ ;  /* 0x0000000958509810 */ /* 0x040fe40007ffe1ff */
[----:B------:R-:W-:Y:S02]  /*4450*/  ISETP.GE.AND P1, PT, R81, RZ, PT ;  /* 0x000000ff5100720c */ /* 0x000fe40003f26270 */
[----:B------:R4:W-:Y:S03]  /*4460*/  I2F R84, R80 ;  /* 0x0000005000547306 */ /* 0x0009e60000201400 */
[C---:B------:R-:W-:Y:S02]  /*4470*/  @!P0 IADD3 R89, -R88.reuse, 0x8, RZ ;  /* 0x0000000858598810 */ /* 0x040fe40007ffe1ff */
[----:B------:R-:W-:Y:S02]  /*4480*/  ISETP.GE.AND P0, PT, R83, RZ, PT ;  /* 0x000000ff5300720c */ /* 0x000fe40003f06270 */
[C---:B------:R-:W-:Y:S01]  /*4490*/  @!P2 IADD3 R82, -R88.reuse, 0x11, RZ ;  /* 0x000000115852a810 */ /* 0x040fe20007ffe1ff */
[C---:B-1----:R-:W-:Y:S01]  /*44a0*/  HMMA.16816.F32.BF16 R4, R72.reuse, R76, R4 ;  /* 0x0000004c4804723c */ /* 0x042fe20000041804 */
[----:B------:R-:W2:Y:S01]  /*44b0*/  LDL R76, [R1+0x38] ;  /* 0x00003800014c7983 */ /* 0x000ea20000100800 */
[----:B------:R-:W-:Y:S03]  /*44c0*/  I2F R89, R89 ;  /* 0x0000005900597306 */ /* 0x000fe60000201400 */
[C---:B------:R-:W-:Y:S02]  /*44d0*/  @!P1 IADD3 R81, -R88.reuse, 0x18, RZ ;  /* 0x0000001858519810 */ /* 0x040fe40007ffe1ff */
[----:B------:R-:W-:Y:S01]  /*44e0*/  PLOP3.LUT P1, PT, PT, PT, UP0, 0x80, 0x0 ;  /* 0x000000000000781c */ /* 0x000fe20003f2f008 */
[C---:B------:R-:W-:Y:S04]  /*44f0*/  HMMA.16816.F32.BF16 R8, R72.reuse, R78, R8 ;  /* 0x0000004e4808723c */ /* 0x040fe80000041808 */
[C---:B------:R-:W-:Y:S01]  /*4500*/  @!P0 IADD3 R83, -R88.reuse, 0x10, RZ ;  /* 0x0000001058538810 */ /* 0x040fe20007ffe1ff */
[----:B------:R-:W-:Y:S01]  /*4510*/  I2F R82, R82 ;  /* 0x0000005200527306 */ /* 0x000fe20000201400 */
[----:B----4-:R-:W-:Y:S04]  /*4520*/  IADD3 R80, R88, -0x19, RZ ;  /* 0xffffffe758507810 */ /* 0x010fe80007ffe0ff */
[----:B------:R-:W-:Y:S05]  /*4530*/  ISETP.GE.AND P0, PT, R80, RZ, PT ;  /* 0x000000ff5000720c */ /* 0x000fea0003f06270 */
[----:B------:R-:W-:Y:S01]  /*4540*/  I2F R83, R83 ;  /* 0x0000005300537306 */ /* 0x000fe20000201400 */
[C---:B------:R-:W-:Y:S03]  /*4550*/  HMMA.16816.F32.BF16 R12, R72.reuse, R68, R12 ;  /* 0x00000044480c723c */ /* 0x040fe6000004180c */
[----:B------:R-:W-:Y:S02]  /*4560*/  FMUL.FTZ R5, R5, c[0x0][0x2ec] ;  /* 0x0000bb0005057a20 */ /* 0x000fe40000410000 */
[----:B------:R-:W-:Y:S02]  /*4570*/  FMUL.FTZ R4, R4, c[0x0][0x2ec] ;  /* 0x0000bb0004047a20 */ /* 0x000fe40000410000 */
[----:B------:R-:W-:Y:S01]  /*4580*/  FMUL.FTZ R6, R6, c[0x0][0x2ec] ;  /* 0x0000bb0006067a20 */ /* 0x000fe20000410000 */
[----:B------:R-:W-:Y:S01]  /*4590*/  HMMA.16816.F32.BF16 R16, R72, R70, R16 ;  /* 0x000000464810723c */ /* 0x000fe20000041810 */
[----:B------:R-:W-:Y:S01]  /*45a0*/  MUFU.TANH R95, R5 ;  /* 0x00000005005f7308 */ /* 0x000fe20000002400 */
[----:B------:R-:W2:Y:S02]  /*45b0*/  LDL R73, [R1+0x78] ;  /* 0x0000780001497983 */ /* 0x000ea40000100800 */
[----:B------:R-:W-:Y:S01]  /*45c0*/  @!P0 IADD3 R80, -R88, 0x19, RZ ;  /* 0x0000001958508810 */ /* 0x000fe20007ffe1ff */
[----:B------:R-:W-:Y:S01]  /*45d0*/  FMUL.FTZ R8, R8, c[0x0][0x2ec] ;  /* 0x0000bb0008087a20 */ /* 0x000fe20000410000 */
[----:B------:R-:W-:Y:S01]  /*45e0*/  PLOP3.LUT P0, PT, PT, PT, UP0, 0x80, 0x0 ;  /* 0x000000000000781c */ /* 0x000fe20003f0f008 */
[----:B------:R-:W-:Y:S01]  /*45f0*/  FMUL.FTZ R7, R7, c[0x0][0x2ec] ;  /* 0x0000bb0007077a20 */ /* 0x000fe20000410000 */
[----:B------:R-:W2:Y:S01]  /*4600*/  LDL R72, [R1+0x74] ;  /* 0x0000740001487983 */ /* 0x000ea20000100800 */
[----:B------:R-:W-:Y:S02]  /*4610*/  FMUL.FTZ R9, R9, c[0x0][0x2ec] ;  /* 0x0000bb0009097a20 */ /* 0x000fe40000410000 */
[----:B------:R-:W1:Y:S01]  /*4620*/  MUFU.TANH R96, R4 ;  /* 0x0000000400607308 */ /* 0x000e620000002400 */
[----:B------:R-:W-:Y:S02]  /*4630*/  FMUL.FTZ R11, R11, c[0x0][0x2ec] ;  /* 0x0000bb000b0b7a20 */ /* 0x000fe40000410000 */
[----:B------:R-:W-:Y:S02]  /*4640*/  FMUL.FTZ R10, R10, c[0x0][0x2ec] ;  /* 0x0000bb000a0a7a20 */ /* 0x000fe40000410000 */
[----:B------:R-:W-:Y:S02]  /*4650*/  FMUL.FTZ R13, R13, c[0x0][0x2ec] ;  /* 0x0000bb000d0d7a20 */ /* 0x000fe40000410000 */
[----:B------:R-:W-:Y:S02]  /*4660*/  FMUL.FTZ R12, R12, c[0x0][0x2ec] ;  /* 0x0000bb000c0c7a20 */ /* 0x000fe40000410000 */
[----:B------:R-:W-:Y:S01]  /*4670*/  FMUL.FTZ R14, R14, c[0x0][0x2ec] ;  /* 0x0000bb000e0e7a20 */ /* 0x000fe20000410000 */
[----:B------:R1:W1:Y:S01]  /*4680*/  MUFU.TANH R250, R6 ;  /* 0x0000000600fa7308 */ /* 0x0002620000002400 */
[----:B------:R-:W-:Y:S02]  /*4690*/  FMUL.FTZ R15, R15, c[0x0][0x2ec] ;  /* 0x0000bb000f0f7a20 */ /* 0x000fe40000410000 */
[----:B------:R-:W-:Y:S02]  /*46a0*/  FMUL.FTZ R16, R16, c[0x0][0x2ec] ;  /* 0x0000bb0010107a20 */ /* 0x000fe40000410000 */
[----:B------:R-:W-:Y:S02]  /*46b0*/  FMUL.FTZ R17, R17, c[0x0][0x2ec] ;  /* 0x0000bb0011117a20 */ /* 0x000fe40000410000 */
[----:B------:R-:W-:Y:S02]  /*46c0*/  FMUL.FTZ R19, R19, c[0x0][0x2ec] ;  /* 0x0000bb0013137a20 */ /* 0x000fe40000410000 */
[----:B------:R-:W-:Y:S01]  /*46d0*/  FMUL.FTZ R18, R18, c[0x0][0x2ec] ;  /* 0x0000bb0012127a20 */ /* 0x000fe20000410000 */
[----:B------:R-:W-:Y:S10]  /*46e0*/  MUFU.TANH R94, R8 ;  /* 0x00000008005e7308 */ /* 0x000ff40000002400 */
[----:B------:R1:W1:Y:S02]  /*46f0*/  MUFU.TANH R249, R7 ;  /* 0x0000000700f97308 */ /* 0x0002640000002400 */
[----:B-1----:R-:W-:Y:S08]  /*4700*/  FFMA.FTZ R6, R93, -UR6, R96 ;  /* 0x800000065d067c23 */ /* 0x002ff00008010060 */
[----:B------:R-:W1:Y:S10]  /*4710*/  MUFU.TANH R87, R9 ;  /* 0x0000000900577308 */ /* 0x000e740000002400 */
[----:B------:R-:W-:Y:S01]  /*4720*/  MUFU.TANH R247, R11 ;  /* 0x0000000b00f77308 */ /* 0x000fe20000002400 */
[----:B------:R-:W-:Y:S09]  /*4730*/  FFMA.FTZ R7, R90, -UR6, R250 ;  /* 0x800000065a077c23 */ /* 0x000ff200080100fa */
[----:B------:R-:W1:Y:S10]  /*4740*/  MUFU.TANH R248, R10 ;  /* 0x0000000a00f87308 */ /* 0x000e740000002400 */
[----:B------:R-:W-:Y:S10]  /*4750*/  MUFU.TANH R86, R13 ;  /* 0x0000000d00567308 */ /* 0x000ff40000002400 */
[----:B------:R-:W1:Y:S10]  /*4760*/  MUFU.TANH R85, R12 ;  /* 0x0000000c00557308 */ /* 0x000e740000002400 */
[----:B------:R-:W1:Y:S10]  /*4770*/  MUFU.TANH R246, R14 ;  /* 0x0000000e00f67308 */ /* 0x000e740000002400 */
[----:B------:R-:W-:Y:S10]  /*4780*/  MUFU.TANH R245, R15 ;  /* 0x0000000f00f57308 */ /* 0x000ff40000002400 */
[----:B------:R-:W-:Y:S10]  /*4790*/  MUFU.TANH R78, R16 ;  /* 0x00000010004e7308 */ /* 0x000ff40000002400 */
[----:B------:R-:W-:Y:S10]  /*47a0*/  MUFU.TANH R77, R17 ;  /* 0x00000011004d7308 */ /* 0x000ff40000002400 */
[----:B------:R-:W1:Y:S10]  /*47b0*/  I2F R81, R81 ;  /* 0x0000005100517306 */ /* 0x000e740000201400 */
[----:B------:R-:W1:Y:S10]  /*47c0*/  I2F R80, R80 ;  /* 0x0000005000507306 */ /* 0x000e740000201400 */
[----:B------:R-:W-:Y:S10]  /*47d0*/  MUFU.TANH R99, R19 ;  /* 0x0000001300637308 */ /* 0x000ff40000002400 */
[----:B------:R-:W1:Y:S01]  /*47e0*/  MUFU.TANH R244, R18 ;  /* 0x0000001200f47308 */ /* 0x000e620000002400 */
[C---:B---3--:R-:W-:Y:S01]  /*47f0*/  FMUL.FTZ R5, R98.reuse, 1.4426950216293334961 ;  /* 0x3fb8aa3b62057820 */ /* 0x048fe20000410000 */
[----:B------:R-:W-:Y:S04]  /*4800*/  FSETP.NEU.FTZ.AND P2, PT, R98, -INF , PT ;  /* 0xff8000006200780b */ /* 0x000fe80003f5d000 */
[----:B------:R-:W-:Y:S02]  /*4810*/  FSEL R5, R5, RZ, P2 ;  /* 0x000000ff05057208 */ /* 0x000fe40001000000 */
[----:B------:R-:W-:Y:S02]  /*4820*/  PLOP3.LUT P2, PT, PT, PT, UP0, 0x80, 0x0 ;  /* 0x000000000000781c */ /* 0x000fe40003f4f008 */
[C---:B--2---:R-:W-:Y:S02]  /*4830*/  @P5 ISETP.GE.AND P5, PT, R76.reuse, UR7, PT ;  /* 0x000000074c005c0c */ /* 0x044fe4000bfa6270 */
[----:B------:R-:W-:Y:S02]  /*4840*/  @P1 IADD3 R4, R76, 0x1, RZ ;  /* 0x000000014c041810 */ /* 0x000fe40007ffe0ff */
[----:B------:R-:W-:Y:S02]  /*4850*/  PLOP3.LUT P1, PT, PT, PT, UP0, 0x80, 0x0 ;  /* 0x000000000000781c */ /* 0x000fe40003f2f008 */
[----:B------:R-:W-:Y:S01]  /*4860*/  @P4 ISETP.GE.AND P4, PT, R4, UR7, PT ;  /* 0x0000000704004c0c */ /* 0x000fe2000bf86270 */
[----:B------:R-:W-:Y:S06]  /*4870*/  FFMA.FTZ R4, R92, -UR6, R95 ;  /* 0x800000065c047c23 */ /* 0x000fec000801005f */
[----:B------:R-:W-:Y:S02]  /*4880*/  @P0 FSEL R6, R6, -INF , !P5 ;  /* 0xff80000006060808 */ /* 0x000fe40006800000 */
[----:B------:R-:W-:Y:S03]  /*4890*/  PLOP3.LUT P0, PT, PT, PT, UP0, 0x80, 0x0 ;  /* 0x000000000000781c */ /* 0x000fe60003f0f008 */
[--C-:B------:R-:W-:Y:S01]  /*48a0*/  FFMA.FTZ R6, R6, c[0x0][0x23c], -R5.reuse ;  /* 0x00008f0006067a23 */ /* 0x100fe20000010805 */
[----:B------:R-:W-:Y:S02]  /*48b0*/  @P1 FSEL R4, R4, -INF , !P4 ;  /* 0xff80000004041808 */ /* 0x000fe40006000000 */
[----:B------:R-:W-:Y:S01]  /*48c0*/  FSETP.NEU.FTZ.AND P1, PT, R97, -INF , PT ;  /* 0xff8000006100780b */ /* 0x000fe20003f3d000 */
[----:B------:R2:W-:Y:S02]  /*48d0*/  MUFU.EX2 R98, R6 ;  /* 0x0000000600627308 */ /* 0x0005e40000000800 */
[----:B------:R-:W-:Y:S04]  /*48e0*/  FFMA.FTZ R8, R4, c[0x0][0x23c], -R5 ;  /* 0x00008f0004087a23 */ /* 0x000fe80000010805 */
[----:B------:R-:W-:Y:S02]  /*48f0*/  @P0 FSEL R7, R7, -INF , !P5 ;  /* 0xff80000007070808 */ /* 0x000fe40006800000 */
[----:B------:R-:W-:Y:S02]  /*4900*/  PLOP3.LUT P0, PT, PT, PT, UP0, 0x80, 0x0 ;  /* 0x000000000000781c */ /* 0x000fe40003f0f008 */
[----:B------:R-:W-:Y:S01]  /*4910*/  PLOP3.LUT P5, PT, PT, PT, UP0, 0x80, 0x0 ;  /* 0x000000000000781c */ /* 0x000fe20003faf008 */
[----:B--2---:R-:W-:Y:S02]  /*4920*/  FMUL.FTZ R6, R97, 1.4426950216293334961 ;  /* 0x3fb8aa3b61067820 */ /* 0x004fe40000410000 */
[----:B------:R2:W-:Y:S03]  /*4930*/  MUFU.EX2 R97, R8 ;  /* 0x0000000800617308 */ /* 0x0005e60000000800 */
[----:B------:R-:W-:Y:S01]  /*4940*/  FSEL R4, R6, RZ, P1 ;  /* 0x000000ff06047208 */ /* 0x000fe20000800000 */
[----:B------:R-:W-:Y:S01]  /*4950*/  FFMA.FTZ R6, R91, -UR6, R249 ;  /* 0x800000065b067c23 */ /* 0x000fe200080100f9 */
[----:B------:R-:W-:Y:S03]  /*4960*/  PLOP3.LUT P1, PT, PT, PT, UP0, 0x80, 0x0 ;  /* 0x000000000000781c */ /* 0x000fe60003f2f008 */
[--C-:B------:R-:W-:Y:S04]  /*4970*/  FFMA.FTZ R7, R7, c[0x0][0x23c], -R4.reuse ;  /* 0x00008f0007077a23 */ /* 0x100fe80000010804 */
[----:B------:R3:W-:Y:S06]  /*4980*/  MUFU.EX2 R103, R7 ;  /* 0x0000000700677308 */ /* 0x0007ec0000000800 */
[----:B------:R-:W-:Y:S02]  /*4990*/  @P1 FSEL R6, R6, -INF , !P4 ;  /* 0xff80000006061808 */ /* 0x000fe40006000000 */
[----:B------:R-:W-:Y:S02]  /*49a0*/  PLOP3.LUT P1, PT, PT, PT, UP0, 0x80, 0x0 ;  /* 0x000000000000781c */ /* 0x000fe40003f2f008 */
[----:B------:R-:W-:Y:S01]  /*49b0*/  PLOP3.LUT P4, PT, PT, PT, UP0, 0x80, 0x0 ;  /* 0x000000000000781c */ /* 0x000fe20003f8f008 */
[----:B------:R-:W-:Y:S01]  /*49c0*/  FFMA.FTZ R6, R6, c[0x0][0x23c], -R4 ;  /* 0x00008f0006067a23 */ /* 0x000fe20000010804 */
[----:B--2---:R-:W-:Y:S02]  /*49d0*/  @P3 IADD3 R8, R76, 0x8, RZ ;  /* 0x000000084c083810 */ /* 0x004fe40007ffe0ff */
[----:B------:R-:W-:Y:S01]  /*49e0*/  PLOP3.LUT P3, PT, PT, PT, UP0, 0x80, 0x0 ;  /* 0x000000000000781c */ /* 0x000fe20003f6f008 */
[----:B------:R1:W-:Y:S01]  /*49f0*/  MUFU.EX2 R102, R6 ;  /* 0x0000000600667308 */ /* 0x0003e20000000800 */
[----:B------:R-:W-:Y:S02]  /*4a00*/  @P6 ISETP.GE.AND P6, PT, R8, UR7, PT ;  /* 0x0000000708006c0c */ /* 0x000fe4000bfc6270 */
[----:B------:R-:W-:Y:S02]  /*4a10*/  @P2 IADD3 R8, R76, 0x9, RZ ;  /* 0x000000094c082810 */ /* 0x000fe40007ffe0ff */
[----:B------:R-:W-:Y:S01]  /*4a20*/  PLOP3.LUT P2, PT, PT, PT, UP0, 0x80, 0x0 ;  /* 0x000000000000781c */ /* 0x000fe20003f4f008 */
[----:B---3--:R-:W-:Y:S06]  /*4a30*/  FFMA.FTZ R7, R89, -UR6, R94 ;  /* 0x8000000659077c23 */ /* 0x008fec000801005e */
[----:B------:R-:W-:Y:S02]  /*4a40*/  @P3 ISETP.GE.AND P3, PT, R8, UR7, PT ;  /* 0x0000000708003c0c */ /* 0x000fe4000bf66270 */
[----:B------:R-:W-:Y:S02]  /*4a50*/  @P0 FSEL R7, R7, -INF , !P6 ;  /* 0xff80000007070808 */ /* 0x000fe40007000000 */
[----:B------:R-:W-:Y:S02]  /*4a60*/  PLOP3.LUT P0, PT, PT, PT, UP0, 0x80, 0x0 ;  /* 0x000000000000781c */ /* 0x000fe40003f0f008 */
[----:B------:R-:W-:Y:S01]  /*4a70*/  @P4 IADD3 R8, R76, 0x10, RZ ;  /* 0x000000104c084810 */ /* 0x000fe20007ffe0ff */
[----:B------:R-:W-:Y:S01]  /*4a80*/  FFMA.FTZ R7, R7, c[0x0][0x23c], -R5 ;  /* 0x00008f0007077a23 */ /* 0x000fe20000010805 */
[----:B------:R-:W-:Y:S02]  /*4a90*/  PLOP3.LUT P4, PT, PT, PT, UP0, 0x80, 0x0 ;  /* 0x000000000000781c */ /* 0x000fe40003f8f008 */
[----:B------:R-:W-:Y:S01]  /*4aa0*/  @P5 ISETP.GE.AND P5, PT, R8, UR7, PT ;  /* 0x0000000708005c0c */ /* 0x000fe2000bfa6270 */
[----:B------:R2:W-:Y:S01]  /*4ab0*/  MUFU.EX2 R91, R7 ;  /* 0x00000007005b7308 */ /* 0x0005e20000000800 */
[----:B-1----:R-:W-:Y:S05]  /*4ac0*/  FFMA.FTZ R6, R84, -UR6, R87 ;  /* 0x8000000654067c23 */ /* 0x002fea0008010057 */
[----:B------:R-:W-:Y:S02]  /*4ad0*/  @P1 FSEL R6, R6, -INF , !P3 ;  /* 0xff80000006061808 */ /* 0x000fe40005800000 */
[----:B------:R-:W-:Y:S02]  /*4ae0*/  PLOP3.LUT P1, PT, PT, PT, UP0, 0x80, 0x0 ;  /* 0x000000000000781c */ /* 0x000fe40003f2f008 */
[----:B------:R-:W-:Y:S01]  /*4af0*/  @P4 IADD3 R9, R76, 0x19, RZ ;  /* 0x000000194c094810 */ /* 0x000fe20007ffe0ff */
[----:B------:R-:W-:Y:S04]  /*4b00*/  FFMA.FTZ R6, R6, c[0x0][0x23c], -R5 ;  /* 0x00008f0006067a23 */ /* 0x000fe80000010805 */
[----:B------:R1:W-:Y:S06]  /*4b10*/  MUFU.EX2 R90, R6 ;  /* 0x00000006005a7308 */ /* 0x0003ec0000000800 */
[----:B------:R-:W-:Y:S02]  /*4b20*/  @P1 IADD3 R8, R76, 0x11, RZ ;  /* 0x000000114c081810 */ /* 0x000fe40007ffe0ff */
[----:B------:R-:W-:Y:S01]  /*4b30*/  PLOP3.LUT P1, PT, PT, PT, UP0, 0x80, 0x0 ;  /* 0x000000000000781c */ /* 0x000fe20003f2f008 */
[----:B--2---:R-:W-:Y:S05]  /*4b40*/  FFMA.FTZ R7, R93, -UR6, R248 ;  /* 0x800000065d077c23 */ /* 0x004fea00080100f8 */
[----:B------:R-:W-:Y:S02]  /*4b50*/  @P2 FSEL R7, R7, -INF , !P6 ;  /* 0xff80000007072808 */ /* 0x000fe40007000000 */
[----:B------:R-:W-:Y:S02]  /*4b60*/  PLOP3.LUT P6, PT, PT, PT, UP0, 0x80, 0x0 ;  /* 0x000000000000781c */ /* 0x000fe40003fcf008 */
[----:B------:R-:W-:Y:S01]  /*4b70*/  PLOP3.LUT P2, PT, PT, PT, UP0, 0x80, 0x0 ;  /* 0x000000000000781c */ /* 0x000fe20003f4f008 */
[--C-:B------:R-:W-:Y:S04]  /*4b80*/  FFMA.FTZ R7, R7, c[0x0][0x23c], -R4.reuse ;  /* 0x00008f0007077a23 */ /* 0x100fe80000010804 */
[----:B------:R2:W-:Y:S01]  /*4b90*/  MUFU.EX2 R251, R7 ;  /* 0x0000000700fb7308 */ /* 0x0005e20000000800 */
[----:B-1----:R-:W-:Y:S05]  /*4ba0*/  FFMA.FTZ R6, R92, -UR6, R247 ;  /* 0x800000065c067c23 */ /* 0x002fea00080100f7 */
[----:B------:R-:W-:Y:S02]  /*4bb0*/  @P0 FSEL R6, R6, -INF , !P3 ;  /* 0xff80000006060808 */ /* 0x000fe40005800000 */
[----:B------:R-:W-:Y:S02]  /*4bc0*/  @P6 ISETP.GE.AND P6, PT, R8, UR7, PT ;  /* 0x0000000708006c0c */ /* 0x000fe4000bfc6270 */
[----:B------:R-:W-:Y:S01]  /*4bd0*/  PLOP3.LUT P0, PT, PT, PT, UP0, 0x80, 0x0 ;  /* 0x000000000000781c */ /* 0x000fe20003f0f008 */
[----:B------:R-:W-:Y:S01]  /*4be0*/  FFMA.FTZ R6, R6, c[0x0][0x23c], -R4 ;  /* 0x00008f0006067a23 */ /* 0x000fe20000010804 */
[----:B------:R-:W-:Y:S03]  /*4bf0*/  PLOP3.LUT P3, PT, PT, PT, UP0, 0x80, 0x0 ;  /* 0x000000000000781c */ /* 0x000fe60003f6f008 */
[----:B------:R1:W-:Y:S01]  /*4c00*/  MUFU.EX2 R92, R6 ;  /* 0x00000006005c7308 */ /* 0x0003e20000000800 */
[----:B--2---:R-:W-:Y:S09]  /*4c10*/  FFMA.FTZ R7, R83, -UR6, R85 ;  /* 0x8000000653077c23 */ /* 0x004ff20008010055 */
[----:B------:R-:W-:Y:S02]  /*4c20*/  @P3 ISETP.GE.AND P3, PT, R9, UR7, PT ;  /* 0x0000000709003c0c */ /* 0x000fe4000bf66270 */
[----:B------:R-:W-:Y:S02]  /*4c30*/  @P2 FSEL R7, R7, -INF , !P5 ;  /* 0xff80000007072808 */ /* 0x000fe40006800000 */
[----:B------:R-:W-:Y:S03]  /*4c40*/  PLOP3.LUT P2, PT, PT, PT, UP0, 0x80, 0x0 ;  /* 0x000000000000781c */ /* 0x000fe60003f4f008 */
[--C-:B------:R-:W-:Y:S02]  /*4c50*/  FFMA.FTZ R8, R7, c[0x0][0x23c], -R5.reuse ;  /* 0x00008f0007087a23 */ /* 0x100fe40000010805 */
[----:B------:R-:W-:Y:S02]  /*4c60*/  FFMA.FTZ R7, R89, -UR6, R246 ;  /* 0x8000000659077c23 */ /* 0x000fe400080100f6 */
[----:B------:R2:W-:Y:S01]  /*4c70*/  MUFU.EX2 R89, R8 ;  /* 0x0000000800597308 */ /* 0x0005e20000000800 */
[----:B-1----:R-:W-:Y:S02]  /*4c80*/  FFMA.FTZ R6, R82, -UR6, R86 ;  /* 0x8000000652067c23 */ /* 0x002fe40008010056 */
[----:B------:R-:W-:Y:S02]  /*4c90*/  @P0 FSEL R7, R7, -INF , !P5 ;  /* 0xff80000007070808 */ /* 0x000fe40006800000 */
[----:B------:R-:W-:Y:S02]  /*4ca0*/  PLOP3.LUT P0, PT, PT, PT, UP0, 0x80, 0x0 ;  /* 0x000000000000781c */ /* 0x000fe40003f0f008 */
[----:B------:R-:W-:Y:S01]  /*4cb0*/  @P1 FSEL R6, R6, -INF , !P6 ;  /* 0xff80000006061808 */ /* 0x000fe20007000000 */
[----:B------:R-:W-:Y:S01]  /*4cc0*/  FFMA.FTZ R7, R7, c[0x0][0x23c], -R4 ;  /* 0x00008f0007077a23 */ /* 0x000fe20000010804 */
[----:B------:R-:W-:Y:S03]  /*4cd0*/  PLOP3.LUT P1, PT, PT, PT, UP0, 0x80, 0x0 ;  /* 0x000000000000781c */ /* 0x000fe60003f2f008 */
[----:B------:R-:W-:Y:S01]  /*4ce0*/  FFMA.FTZ R6, R6, c[0x0][0x23c], -R5 ;  /* 0x00008f0006067a23 */ /* 0x000fe20000010805 */
[----:B------:R1:W-:Y:S10]  /*4cf0*/  MUFU.EX2 R93, R7 ;  /* 0x00000007005d7308 */ /* 0x0003f40000000800 */
[----:B------:R3:W3:Y:S01]  /*4d00*/  MUFU.EX2 R88, R6 ;  /* 0x0000000600587308 */ /* 0x0006e20000000800 */
[----:B--2---:R-:W-:Y:S04]  /*4d10*/  @P2 IADD3 R8, R76, 0x18, RZ ;  /* 0x000000184c082810 */ /* 0x004fe80007ffe0ff */
[----:B------:R-:W-:Y:S02]  /*4d20*/  @P1 ISETP.GE.AND P2, PT, R8, UR7, PT ;  /* 0x0000000708001c0c */ /* 0x000fe4000bf46270 */
[----:B------:R-:W-:Y:S01]  /*4d30*/  PLOP3.LUT P1, PT, PT, PT, UP0, 0x80, 0x0 ;  /* 0x000000000000781c */ /* 0x000fe20003f2f008 */
[----:B-1----:R-:W-:Y:S11]  /*4d40*/  FFMA.FTZ R7, R81, -UR6, R78 ;  /* 0x8000000651077c23 */ /* 0x002ff6000801004e */
[----:B------:R-:W-:Y:S01]  /*4d50*/  @!UPT UIADD3 URZ, URZ, URZ, URZ ;  /* 0x0000003f3f3ff290 */ /* 0x000fe2000fffe03f */
[----:B------:R-:W-:Y:S02]  /*4d60*/  @P1 FSEL R7, R7, -INF , !P2 ;  /* 0xff80000007071808 */ /* 0x000fe40005000000 */
[----:B------:R-:W-:Y:S01]  /*4d70*/  PLOP3.LUT P1, PT, PT, PT, UP0, 0x80, 0x0 ;  /* 0x000000000000781c */ /* 0x000fe20003f2f008 */
[----:B---3--:R-:W-:Y:S02]  /*4d80*/  FFMA.FTZ R6, R84, -UR6, R245 ;  /* 0x8000000654067c23 */ /* 0x008fe400080100f5 */
[----:B------:R-:W-:Y:S03]  /*4d90*/  FFMA.FTZ R7, R7, c[0x0][0x23c], -R5 ;  /* 0x00008f0007077a23 */ /* 0x000fe60000010805 */
[----:B------:R-:W-:Y:S01]  /*4da0*/  @P0 FSEL R6, R6, -INF , !P6 ;  /* 0xff80000006060808 */ /* 0x000fe20007000000 */
[----:B------:R1:W-:Y:S01]  /*4db0*/  MUFU.EX2 R79, R7 ;  /* 0x00000007004f7308 */ /* 0x0003e20000000800 */
[----:B------:R-:W-:Y:S03]  /*4dc0*/  PLOP3.LUT P0, PT, PT, PT, UP0, 0x80, 0x0 ;  /* 0x000000000000781c */ /* 0x000fe60003f0f008 */
[----:B------:R-:W-:Y:S02]  /*4dd0*/  FFMA.FTZ R8, R6, c[0x0][0x23c], -R4 ;  /* 0x00008f0006087a23 */ /* 0x000fe40000010804 */
[----:B------:R-:W-:Y:S04]  /*4de0*/  FFMA.FTZ R6, R80, -UR6, R77 ;  /* 0x8000000650067c23 */ /* 0x000fe8000801004d */
[----:B------:R2:W3:Y:S04]  /*4df0*/  MUFU.EX2 R84, R8 ;  /* 0x0000000800547308 */ /* 0x0004e80000000800 */
[----:B------:R-:W-:Y:S02]  /*4e00*/  @P0 FSEL R6, R6, -INF , !P3 ;  /* 0xff80000006060808 */ /* 0x000fe40005800000 */
[----:B------:R-:W-:Y:S01]  /*4e10*/  PLOP3.LUT P0, PT, PT, PT, UP0, 0x80, 0x0 ;  /* 0x000000000000781c */ /* 0x000fe20003f0f008 */
[----:B------:R-:W-:Y:S02]  /*4e20*/  UISETP.GE.AND UP0, UPT, UR8, 0x1, UPT ;  /* 0x000000010800788c */ /* 0x000fe4000bf06270 */
[----:B------:R-:W-:Y:S02]  /*4e30*/  FFMA.FTZ R5, R6, c[0x0][0x23c], -R5 ;  /* 0x00008f0006057a23 */ /* 0x000fe40000010805 */
[----:B------:R-:W-:Y:S02]  /*4e40*/  FFMA.FTZ R6, R83, -UR6, R244 ;  /* 0x8000000653067c23 */ /* 0x000fe400080100f4 */
[----:B------:R3:W3:Y:S01]  /*4e50*/  MUFU.EX2 R76, R5 ;  /* 0x00000005004c7308 */ /* 0x0006e20000000800 */
[----:B------:R-:W4:Y:S01]  /*4e60*/  LDL R83, [R1+0x5c] ;  /* 0x00005c0001537983 */ /* 0x000f220000100800 */
[----:B-1----:R-:W-:Y:S02]  /*4e70*/  F2FP.BF16.PACK_AB R7, R88, R89 ;  /* 0x000000595807723e */ /* 0x002fe400000010ff */
[----:B------:R-:W-:Y:S05]  /*4e80*/  @P1 FSEL R6, R6, -INF , !P2 ;  /* 0xff80000006061808 */ /* 0x000fea0005000000 */
[--C-:B------:R-:W-:Y:S01]  /*4e90*/  FFMA.FTZ R6, R6, c[0x0][0x23c], -R4.reuse ;  /* 0x00008f0006067a23 */ /* 0x100fe20000010804 */
[----:B--2---:R-:W-:Y:S03]  /*4ea0*/  F2FP.BF16.PACK_AB R8, R92, R251 ;  /* 0x000000fb5c08723e */ /* 0x004fe600000010ff */
[----:B------:R1:W-:Y:S01]  /*4eb0*/  MUFU.EX2 R81, R6 ;  /* 0x0000000600517308 */ /* 0x0003e20000000800 */
[----:B---3--:R-:W-:Y:S02]  /*4ec0*/  FFMA.FTZ R5, R82, -UR6, R99 ;  /* 0x8000000652057c23 */ /* 0x008fe40008010063 */
[----:B------:R-:W2:Y:S03]  /*4ed0*/  LDL R82, [R1+0x58] ;  /* 0x0000580001527983 */ /* 0x000ea60000100800 */
[----:B------:R-:W-:Y:S02]  /*4ee0*/  @P0 FSEL R5, R5, -INF , !P3 ;  /* 0xff80000005050808 */ /* 0x000fe40005800000 */
[----:B------:R-:W-:Y:S03]  /*4ef0*/  IADD3 R74, P0, R73, UR12, RZ ;  /* 0x0000000c494a7c10 */ /* 0x000fe6000ff1e0ff */
[----:B------:R-:W-:Y:S01]  /*4f00*/  FFMA.FTZ R4, R5, c[0x0][0x23c], -R4 ;  /* 0x00008f0005047a23 */ /* 0x000fe20000010804 */
[----:B------:R-:W-:Y:S02]  /*4f10*/  F2FP.BF16.PACK_AB R5, R102, R103 ;  /* 0x000000676605723e */ /* 0x000fe400000010ff */
[----:B-1----:R-:W-:Y:S01]  /*4f20*/  F2FP.BF16.PACK_AB R6, R97, R98 ;  /* 0x000000626106723e */ /* 0x002fe200000010ff */
[----:B------:R1:W3:Y:S01]  /*4f30*/  MUFU.EX2 R80, R4 ;  /* 0x0000000400507308 */ /* 0x0002e20000000800 */
[----:B------:R-:W-:Y:S02]  /*4f40*/  IADD3.X R75, R72, UR11, RZ, P0, !PT ;  /* 0x0000000b484b7c10 */ /* 0x000fe400087fe4ff */
[----:B------:R-:W-:Y:S01]  /*4f50*/  PLOP3.LUT P0, PT, PT, PT, UP0, 0x80, 0x0 ;  /* 0x000000000000781c */ /* 0x000fe20003f0f008 */
[----:B------:R3:W-:Y:S04]  /*4f60*/  STS [R101+0x14000], R6 ;  /* 0x0140000665007388 */ /* 0x0007e80000000800 */
[----:B------:R3:W-:Y:S04]  /*4f70*/  STS [R101+0x14400], R5 ;  /* 0x0144000565007388 */ /* 0x0007e80000000800 */
[----:B------:R-:W4:Y:S04]  /*4f80*/  LDG.E R73, [R74.64] ;  /* 0x000000044a497981 */ /* 0x000f28000c1e1900 */
[----:B------:R-:W4:Y:S01]  /*4f90*/  LDG.E R72, [R74.64+0x20] ;  /* 0x000020044a487981 */ /* 0x000f22000c1e1900 */
[----:B-1----:R-:W-:Y:S05]  /*4fa0*/  F2FP.BF16.PACK_AB R4, R90, R91 ;  /* 0x0000005b5a04723e */ /* 0x002fea00000010ff */
[----:B------:R1:W-:Y:S01]  /*4fb0*/  STS [R100+0x14000], R4 ;  /* 0x0140000464007388 */ /* 0x0003e20000000800 */
[----:B---3--:R-:W-:Y:S03]  /*4fc0*/  F2FP.BF16.PACK_AB R6, R84, R93 ;  /* 0x0000005d5406723e */ /* 0x008fe600000010ff */
[----:B------:R-:W-:Y:S01]  /*4fd0*/  STS [R100+0x14400], R8 ;  /* 0x0144000864007388 */ /* 0x000fe20000000800 */
[----:B------:R-:W-:Y:S02]  /*4fe0*/  F2FP.BF16.PACK_AB R5, R76, R79 ;  /* 0x0000004f4c05723e */ /* 0x000fe400000010ff */
[----:B-1----:R-:W-:Y:S01]  /*4ff0*/  F2FP.BF16.PACK_AB R4, R80, R81 ;  /* 0x000000515004723e */ /* 0x002fe200000010ff */
[----:B--2---:R-:W-:Y:S04]  /*5000*/  STS [R82+0x14000], R7 ;  /* 0x0140000752007388 */ /* 0x004fe80000000800 */
[----:B------:R-:W-:Y:S04]  /*5010*/  STS [R82+0x14400], R6 ;  /* 0x0144000652007388 */ /* 0x000fe80000000800 */
[----:B----4-:R-:W-:Y:S04]  /*5020*/  STS [R83+0x14000], R5 ;  /* 0x0140000553007388 */ /* 0x010fe80000000800 */
        /* <DEDUP_REMOVED lines=65> */
[C---:B------:R-:W-:Y:S02]  /*5440*/  FADD.FTZ R4, -R73.reuse, R4 ;  /* 0x0000000449047221 */ /* 0x040fe40000010100 */
[----:B------:R-:W-:Y:S02]  /*5450*/  FADD.FTZ R5, -R73, R5 ;  /* 0x0000000549057221 */ /* 0x000fe40000010100 */
[----:B------:R-:W-:Y:S01]  /*5460*/  FMUL.FTZ R68, R98, R4 ;  /* 0x0000000462447220 */ /* 0x000fe20000410000 */
[----:B------:R-:W-:Y:S03]  /*5470*/  MOV R98, c[0x0][0x22c] ;  /* 0x00008b0000627a02 */ /* 0x000fe60000000f00 */
[----:B------:R-:W-:Y:S02]  /*5480*/  FMUL.FTZ R69, R97, R5 ;  /* 0x0000000561457220 */ /* 0x000fe40000410000 */
[----:B------:R-:W-:Y:S02]  /*5490*/  FFMA.FTZ R5, -R95, R95, 1 ;  /* 0x3f8000005f057423 */ /* 0x000fe4000001015f */
        /* <DEDUP_REMOVED lines=34> */
[----:B------:R-:W-:Y:S02]  /*56c0*/  FMUL.FTZ R12, R102, R4 ;  /* 0x00000004660c7220 */ /* 0x000fe40000410000 */
[----:B------:R-:W-:Y:S02]  /*56d0*/  FFMA.FTZ R4, -R250, R250, 1 ;  /* 0x3f800000fa047423 */ /* 0x000fe400000101fa */
[----:B------:R-:W-:Y:S02]  /*56e0*/  FFMA.FTZ R5, -R249, R249, 1 ;  /* 0x3f800000f9057423 */ /* 0x000fe400000101f9 */
[----:B------:R-:W-:Y:S02]  /*56f0*/  FMUL.FTZ R73, R88, R13 ;  /* 0x0000000d58497220 */ /* 0x000fe40000410000 */
[----:B------:R-:W-:Y:S02]  /*5700*/  FFMA.FTZ R13, -R85, R85, 1 ;  /* 0x3f800000550d7423 */ /* 0x000fe40000010155 */
[----:B------:R-:W-:Y:S02]  /*5710*/  FFMA.FTZ R8, -R86, R86, 1 ;  /* 0x3f80000056087423 */ /* 0x000fe40000010156 */
[----:B------:R-:W-:Y:S02]  /*5720*/  FMUL.FTZ R6, R103, R6 ;  /* 0x0000000667067220 */ /* 0x000fe40000410000 */
[----:B------:R-:W-:Y:S01]  /*5730*/  FADD.FTZ R16, -R72, R10 ;  /* 0x0000000a48107221 */ /* 0x000fe20000010100 */
[----:B------:R1:W5:Y:S01]  /*5740*/  LDL.LU R103, [R1+0x98] ;  /* 0x0000980001677983 */ /* 0x0003620000300800 */
[----:B------:R-:W-:Y:S02]  /*5750*/  FMUL.FTZ R10, R4, c[0x0][0x2ec] ;  /* 0x0000bb00040a7a20 */ /* 0x000fe40000410000 */
[----:B------:R-:W-:Y:S01]  /*5760*/  FMUL.FTZ R4, R5, c[0x0][0x2ec] ;  /* 0x0000bb0005047a20 */ /* 0x000fe20000410000 */
[----:B------:R1:W5:Y:S01]  /*5770*/  LDL.LU R102, [R1+0x94] ;  /* 0x0000940001667983 */ /* 0x0003620000300800 */
        /* <DEDUP_REMOVED lines=19> */
[----:B------:R-:W-:Y:S02]  /*58b0*/  FMUL.FTZ R5, R5, R11 ;  /* 0x0000000b05057220 */ /* 0x000fe40000410000 */
[----:B------:R-:W-:Y:S02]  /*58c0*/  FMUL.FTZ R6, R6, R13 ;  /* 0x0000000d06067220 */ /* 0x000fe40000410000 */
[----:B------:R-:W-:Y:S02]  /*58d0*/  FFMA.FTZ R11, -R246, R246, 1 ;  /* 0x3f800000f60b7423 */ /* 0x000fe400000101f6 */
[----:B------:R-:W-:Y:S01]  /*58e0*/  FFMA.FTZ R10, -R245, R245, 1 ;  /* 0x3f800000f50a7423 */ /* 0x000fe200000101f5 */
[----:B------:R-:W-:Y:S01]  /*58f0*/  F2FP.BF16.PACK_AB R6, R6, R5 ;  /* 0x000000050606723e */ /* 0x000fe200000010ff */
[----:B------:R-:W-:Y:S02]  /*5900*/  FMUL.FTZ R16, R93, R14 ;  /* 0x0000000e5d107220 */ /* 0x000fe40000410000 */
[----:B------:R-:W-:Y:S02]  /*5910*/  FMUL.FTZ R17, R84, R15 ;  /* 0x0000000f54117220 */ /* 0x000fe40000410000 */
[----:B------:R-:W-:Y:S01]  /*5920*/  FMUL.FTZ R11, R11, c[0x0][0x2ec] ;  /* 0x0000bb000b0b7a20 */ /* 0x000fe20000410000 */
[----:B------:R3:W-:Y:S01]  /*5930*/  STS [R100+0x12400], R6 ;  /* 0x0124000664007388 */ /* 0x0007e20000000800 */
[----:B------:R-:W-:Y:S02]  /*5940*/  FMUL.FTZ R10, R10, c[0x0][0x2ec] ;  /* 0x0000bb000a0a7a20 */ /* 0x000fe40000410000 */
[C---:B------:R-:W-:Y:S01]  /*5950*/  FADD.FTZ R18, -R72.reuse, R18 ;  /* 0x0000001248127221 */ /* 0x040fe20000010100 */
[----:B------:R-:W-:Y:S01]  /*5960*/  STS [R82+0x12000], R8 ;  /* 0x0120000852007388 */ /* 0x000fe20000000800 */
[----:B------:R-:W-:Y:S02]  /*5970*/  FADD.FTZ R19, -R72, R19 ;  /* 0x0000001348137221 */ /* 0x000fe40000010100 */
[----:B------:R-:W-:Y:S01]  /*5980*/  FMUL.FTZ R11, R11, R16 ;  /* 0x000000100b0b7220 */ /* 0x000fe20000410000 */
[----:B--2---:R1:W5:Y:S01]  /*5990*/  LDL.LU R101, [R1+0x90] ;  /* 0x0000900001657983 */ /* 0x0043620000300800 */
[----:B------:R-:W-:Y:S02]  /*59a0*/  FMUL.FTZ R10, R10, R17 ;  /* 0x000000110a0a7220 */ /* 0x000fe40000410000 */
[----:B------:R-:W-:Y:S02]  /*59b0*/  FFMA.FTZ R13, -R244, R244, 1 ;  /* 0x3f800000f40d7423 */ /* 0x000fe400000101f4 */
[----:B------:R-:W-:Y:S01]  /*59c0*/  FFMA.FTZ R12, -R99, R99, 1 ;  /* 0x3f800000630c7423 */ /* 0x000fe20000010163 */
[----:B------:R-:W-:Y:S01]  /*59d0*/  F2FP.BF16.PACK_AB R5, R10, R11 ;  /* 0x0000000b0a05723e */ /* 0x000fe200000010ff */
[----:B------:R-:W-:Y:S02]  /*59e0*/  FMUL.FTZ R14, R81, R18 ;  /* 0x00000012510e7220 */ /* 0x000fe40000410000 */
[----:B------:R-:W-:Y:S02]  /*59f0*/  FMUL.FTZ R15, R80, R19 ;  /* 0x00000013500f7220 */ /* 0x000fe40000410000 */
[----:B------:R-:W-:Y:S01]  /*5a00*/  FMUL.FTZ R13, R13, c[0x0][0x2ec] ;  /* 0x0000bb000d0d7a20 */ /* 0x000fe20000410000 */
[----:B------:R-:W-:Y:S01]  /*5a10*/  STS [R82+0x12400], R5 ;  /* 0x0124000552007388 */ /* 0x000fe20000000800 */
[----:B------:R-:W-:Y:S02]  /*5a20*/  FMUL.FTZ R12, R12, c[0x0][0x2ec] ;  /* 0x0000bb000c0c7a20 */ /* 0x000fe40000410000 */
[----:B------:R-:W-:Y:S01]  /*5a30*/  FMUL.FTZ R13, R13, R14 ;  /* 0x0000000e0d0d7220 */ /* 0x000fe20000410000 */
[----:B------:R-:W-:Y:S01]  /*5a40*/  STS [R83+0x12000], R7 ;  /* 0x0120000753007388 */ /* 0x000fe20000000800 */
[----:B------:R-:W-:Y:S02]  /*5a50*/  FMUL.FTZ R12, R12, R15 ;  /* 0x0000000f0c0c7220 */ /* 0x000fe40000410000 */
[----:B------:R-:W-:Y:S01]  /*5a60*/  IMAD R98, R98, c[0x0][0x1c0], RZ ;  /* 0x0000700062627a24 */ /* 0x000fe200078e02ff */
[----:B---3--:R1:W5:Y:S02]  /*5a70*/  LDL.LU R100, [R1+0x8c] ;  /* 0x00008c0001647983 */ /* 0x0083640000300800 */
[----:B------:R-:W-:Y:S02]  /*5a80*/  F2FP.BF16.PACK_AB R4, R12, R13 ;  /* 0x0000000d0c04723e */ /* 0x000fe400000010ff */
[----:B------:R-:W2:Y:S01]  /*5a90*/  LDL.LU.64 R94, [R1+0x30] ;  /* 0x00003000015e7983 */ /* 0x000ea20000300a00 */
[----:B------:R-:W-:Y:S05]  /*5aa0*/  LEA R92, -R98, RZ, 0x6 ;  /* 0x000000ff625c7211 */ /* 0x000fea00078e31ff */
[----:B------:R-:W-:Y:S04]  /*5ab0*/  STS [R83+0x12400], R4 ;  /* 0x0124000453007388 */ /* 0x000fe80000000800 */
[----:B------:R-:W-:Y:S08]  /*5ac0*/  BAR.SYNC.DEFER_BLOCKING 0x0 ;  /* 0x0000000000007b1d */ /* 0x000ff00000010000 */
[----:B------:R-:W-:Y:S08]  /*5ad0*/  LDSM.16.MT88.4 R4, [R3+0x14000] ;  /* 0x014000000304783b */ /* 0x000ff00000004200 */
[----:B------:R-:W3:Y:S08]  /*5ae0*/  LDSM.16.MT88.4 R8, [R0+0x6000] ;  /* 0x006000000008783b */ /* 0x000ef00000004200 */
[----:B------:R-:W4:Y:S08]  /*5af0*/  LDSM.16.MT88.4 R12, [R2+0x14000] ;  /* 0x01400000020c783b */ /* 0x000f300000004200 */
[----:B------:R-:W1:Y:S08]  /*5b00*/  LDSM.16.MT88.4 R16, [R0+0x8000] ;  /* 0x008000000010783b */ /* 0x000e700000004200 */
[----:B------:R-:W1:Y:S08]  /*5b10*/  LDSM.16.MT88.4 R68, [R0+0xa000] ;  /* 0x00a000000044783b */ /* 0x000e700000004200 */
[----:B------:R-:W-:Y:S01]  /*5b20*/  LDSM.16.MT88.4 R72, [R3+0x14800] ;  /* 0x014800000348783b */ /* 0x000fe20000004200 */
[-C--:B---3--:R-:W-:Y:S07]  /*5b30*/  HMMA.16816.F32.BF16 R20, R4, R8.reuse, R20 ;  /* 0x000000080414723c */ /* 0x088fee0000041814 */
[----:B------:R-:W3:Y:S01]  /*5b40*/  LDSM.16.MT88.4 R76, [R0+0x6800] ;  /* 0x00680000004c783b */ /* 0x000ee20000004200 */
[C---:B----4-:R-:W-:Y:S07]  /*5b50*/  HMMA.16816.F32.BF16 R24, R12.reuse, R8, R24 ;  /* 0x000000080c18723c */ /* 0x050fee0000041818 */
[----:B------:R-:W4:Y:S01]  /*5b60*/  LDSM.16.MT88.4 R80, [R2+0x14800] ;  /* 0x014800000250783b */ /* 0x000f220000004200 */
[-C--:B------:R-:W-:Y:S07]  /*5b70*/  HMMA.16816.F32.BF16 R28, R12, R10.reuse, R28 ;  /* 0x0000000a0c1c723c */ /* 0x080fee000004181c */
[----:B------:R-:W3:Y:S01]  /*5b80*/  LDSM.16.MT88.4 R84, [R0+0x8800] ;  /* 0x008800000054783b */ /* 0x000ee20000004200 */
[C---:B------:R-:W-:Y:S07]  /*5b90*/  HMMA.16816.F32.BF16 R32, R4.reuse, R10, R32 ;  /* 0x0000000a0420723c */ /* 0x040fee0000041820 */
[----:B------:R-:W3:Y:S01]  /*5ba0*/  LDSM.16.MT88.4 R8, [R0+0xa800] ;  /* 0x00a800000008783b */ /* 0x000ee20000004200 */
[-C--:B-1----:R-:W-:Y:S07]  /*5bb0*/  HMMA.16816.F32.BF16 R36, R4, R16.reuse, R36 ;  /* 0x000000100424723c */ /* 0x082fee0000041824 */
[----:B------:R-:W-:Y:S01]  /*5bc0*/  LDSM.16.MT88.4 R88, [R2+0x15800] ;  /* 0x015800000258783b */ /* 0x000fe20000004200 */
        /* <DEDUP_REMOVED lines=9> */
[----:B------:R-:W1:Y:S07]  /*5c60*/  LDSM.16.MT88.4 R4, [R3+0x15000] ;  /* 0x015000000304783b */ /* 0x000e6e0000004200 */
[-C--:B---3--:R-:W-:Y:S01]  /*5c70*/  HMMA.16816.F32.BF16 R20, R72, R76.reuse, R20 ;  /* 0x0000004c4814723c */ /* 0x088fe20000041814 */
[----:B------:R-:W3:Y:S07]  /*5c80*/  LDSM.16.MT88.4 R68, [R0+0x9000] ;  /* 0x009000000044783b */ /* 0x000eee0000004200 */
[C---:B----4-:R-:W-:Y:S08]  /*5c90*/  HMMA.16816.F32.BF16 R24, R80.reuse, R76, R24 ;  /* 0x0000004c5018723c */ /* 0x050ff00000041818 */
        /* <DEDUP_REMOVED lines=13> */
[----:B------:R-:W2:Y:S07]  /*5d70*/  LDSM.16.MT88.4 R8, [R0+0x9800] ;  /* 0x009800000008783b */ /* 0x000eae0000004200 */
[-C--:B-1----:R-:W-:Y:S01]  /*5d80*/  HMMA.16816.F32.BF16 R20, R4, R12.reuse, R20 ;  /* 0x0000000c0414723c */ /* 0x082fe20000041814 */
[----:B------:R-:W1:Y:S07]  /*5d90*/  LDSM.16.MT88.4 R72, [R0+0xb800] ;  /* 0x00b800000048783b */ /* 0x000e6e0000004200 */
[C---:B------:R-:W-:Y:S01]  /*5da0*/  HMMA.16816.F32.BF16 R24, R16.reuse, R12, R24 ;  /* 0x0000000c1018723c */ /* 0x040fe20000041818 */
[----:B------:R-:W-:Y:S07]  /*5db0*/  BAR.SYNC.DEFER_BLOCKING 0x0 ;  /* 0x0000000000007b1d */ /* 0x000fee0000010000 */
        /* <DEDUP_REMOVED lines=10> */
[C---:B--2---:R-:W-:Y:S01]  /*5e60*/  LEA R5, P1, R92.reuse, R94, 0x2 ;  /* 0x0000005e5c057211 */ /* 0x044fe200078210ff */
[-C--:B------:R-:W-:Y:S05]  /*5e70*/  HMMA.16816.F32.BF16 R20, R80, R84.reuse, R20 ;  /* 0x000000545014723c */ /* 0x080fea0000041814 */
        /* <DEDUP_REMOVED lines=71> */
.L_x_830:
        /* <DEDUP_REMOVED lines=418> */
.L_x_831:
        /* <DEDUP_REMOVED lines=171> */
.L_x_833:
        /* <DEDUP_REMOVED lines=18> */
.L_x_834:
        /* <DEDUP_REMOVED lines=54> */
.L_x_836:
[----:B------:R-:W-:Y:S05]  /*8c40*/  BSYNC B0 ;  /* 0x0000000000007941 */ /* 0x000fea0003800000 */
.L_x_835:
        /* <DEDUP_REMOVED lines=19> */
.L_x_838:
[----:B------:R-:W-:Y:S05]  /*8d80*/  BSYNC B0 ;  /* 0x0000000000007941 */ /* 0x000fea0003800000 */
.L_x_837:
        /* <DEDUP_REMOVED lines=30> */
.L_x_840:
[----:B------:R-:W-:Y:S05]  /*8f70*/  BSYNC B0 ;  /* 0x0000000000007941 */ /* 0x000fea0003800000 */
.L_x_839:
        /* <DEDUP_REMOVED lines=18> */
.L_x_813:
        /* <DEDUP_REMOVED lines=20> */
.L_x_842:
        /* <DEDUP_REMOVED lines=18> */
.L_x_843:
[----:B------:R-:W2:Y:S04]  /*9300*/  LDL.64 R16, [R1+0x50] ;  /* 0x0000500001107983 */ /* 0x000ea80000100a00 */
[----:B------:R1:W5:Y:S04]  /*9310*/  LDL R14, [R1+0x6c] ;  /* 0x00006c00010e7983 */ /* 0x0003680000100800 */
[----:B------:R1:W5:Y:S01]  /*9320*/  LDL R13, [R1+0x70] ;  /* 0x00007000010d7983 */ /* 0x0003620000100800 */
[----:B------:R-:W-:Y:S01]  /*9330*/  USHF.R.S32.HI UR10, URZ, 0x1f, UR23 ;  /* 0x0000001f3f0a7899 */ /* 0x000fe20008011417 */
[----:B------:R-:W-:Y:S01]  /*9340*/  IMAD.U32 R4, RZ, RZ, UR23 ;  /* 0x00000017ff047e24 */ /* 0x000fe2000f8e00ff */
[----:B------:R-:W-:Y:S01]  /*9350*/  ULDC.64 UR8, c[0x0][0x3a0] ;  /* 0x0000e80000087ab9 */ /* 0x000fe20000000a00 */
[----:B------:R-:W3:Y:S01]  /*9360*/  S2R R15, SR_TID.X ;  /* 0x00000000000f7919 */ /* 0x000ee20000002100 */
[----:B------:R-:W-:Y:S01]  /*9370*/  UIMAD UR6, UR10, UR8, URZ ;  /* 0x000000080a0672a4 */ /* 0x000fe2000f8e023f */
[----:B------:R-:W-:Y:S01]  /*9380*/  BSSY B0, `(.L_x_844) ;  /* 0x0000022000007945 */ /* 0x000fe20003800000 */
[----:B------:R-:W-:Y:S01]  /*9390*/  UIMAD UR7, UR33, -0x40, UR7 ;  /* 0xffffffc0210778a4 */ /* 0x000fe2000f8e0207 */
[----:B------:R-:W4:Y:S01]  /*93a0*/  S2R R18, SR_TID.X ;  /* 0x0000000000127919 */ /* 0x000f220000002100 */
[----:B------:R-:W-:-:S03]  /*93b0*/  UIMAD UR6, UR23, UR9, UR6 ;  /* 0x00000009170672a4 */ /* 0x000fc6000f8e0206 */
[----:B------:R-:W-:Y:S01]  /*93c0*/  ULDC.64 UR8, c[0x0][0x3b8] ;  /* 0x0000ee0000087ab9 */ /* 0x000fe20000000a00 */
        /* <DEDUP_REMOVED lines=8> */
[----:B------:R-:W-:-:S04]  /*9450*/  UIMAD UR6, UR57, UR8, URZ ;  /* 0x00000008390672a4 */ /* 0x000fc8000f8e023f */
        /* <DEDUP_REMOVED lines=20> */
.L_x_845:
[----:B-1----:R-:W-:Y:S05]  /*95a0*/  BSYNC B0 ;  /* 0x0000000000007941 */ /* 0x002fea0003800000 */
.L_x_844:
        /* <DEDUP_REMOVED lines=19> */
.L_x_847:
[----:B------:R-:W-:Y:S05]  /*96e0*/  BSYNC B0 ;  /* 0x0000000000007941 */ /* 0x000fea0003800000 */
.L_x_846:
        /* <DEDUP_REMOVED lines=30> */
.L_x_849:
[----:B------:R-:W-:Y:S05]  /*98d0*/  BSYNC B0 ;  /* 0x0000000000007941 */ /* 0x000fea0003800000 */
.L_x_848:
        /* <DEDUP_REMOVED lines=16> */
.L_x_841:
[----:B------:R-:W-:Y:S05]  /*99e0*/  BSYNC B1 ;  /* 0x0000000000017941 */ /* 0x000fea0003800000 */
.L_x_808:
        /* <DEDUP_REMOVED lines=11> */
.L_x_850:
[----:B------:R-:W-:Y:S05]  /*9aa0*/  EXIT ;  /* 0x000000000000794d */ /* 0x000fea0003800000 */
.L_x_852:
        /* <DEDUP_REMOVED lines=13> */
.L_x_1598:


//--------------------- .text._ZN5flash44flash_bwd_dq_dk_dv_loop_seqk_parallel_kernelI23Flash_bwd_kernel_traitsILi192ELi64ELi64ELi8ELi4ELi2ELi2ELb1ELb1EN7cutlass10bfloat16_tE19Flash_kernel_traitsILi192ELi64ELi64ELi8ES3_EELb1ELb0ELb1ELb0ELb0ELb1ELb0EEEvNS_16Flash_bwd_paramsE --------------------------
	.section	.text._ZN5flash44flash_bwd_dq_dk_dv_loop_seqk_parallel_kernelI23Flash_bwd_kernel_traitsILi192ELi64ELi64ELi8ELi4ELi2ELi2ELb1ELb1EN7cutlass10bfloat16_tE19Flash_kernel_traitsILi192ELi64ELi64ELi8ES3_EELb1ELb0ELb1ELb0ELb0ELb1ELb0EEEvNS_16Flash_bwd_paramsE,"ax",@progbits
	.sectioninfo	@"SHI_REGISTERS=255"
	.align	128
        .global         _ZN5flash44flash_bwd_dq_dk_dv_loop_seqk_parallel_kernelI23Flash_bwd_kernel_traitsILi192ELi64ELi64ELi8ELi4ELi2ELi2ELb1ELb1EN7cutlass10bfloat16_tE19Flash_kernel_traitsILi192ELi64ELi64ELi8ES3_EELb1ELb0ELb1ELb0ELb0ELb1ELb0EEEvNS_16Flash_bwd_paramsE
        .type           _ZN5flash44flash_bwd_dq_dk_dv_loop_seqk_parallel_kernelI23Flash_bwd_kernel_traitsILi192ELi64ELi64ELi8ELi4ELi2ELi2ELb1ELb1EN7cutlass10bfloat16_tE19Flash_kernel_traitsILi192ELi64ELi64ELi8ES3_EELb1ELb0ELb1ELb0ELb0ELb1ELb0EEEvNS_16Flash_bwd_paramsE,@function
        .size           _ZN5flash44flash_bwd_dq_dk_dv_loop_seqk_parallel_kernelI23Flash_bwd_kernel_traitsILi192ELi64ELi64ELi8ELi4ELi2ELi2ELb1ELb1EN7cutlass10bfloat16_tE19Flash_kernel_traitsILi192ELi64ELi64ELi8ES3_EELb1ELb0ELb1ELb0ELb0ELb1ELb0EEEvNS_16Flash_bwd_paramsE,(.L_x_1599 - _ZN5flash44flash_bwd_dq_dk_dv_loop_seqk_parallel_kernelI23Flash_bwd_kernel_traitsILi192ELi64ELi64ELi8ELi4ELi2ELi2ELb1ELb1EN7cutlass10bfloat16_tE19Flash_kernel_traitsILi192ELi64ELi64ELi8ES3_EELb1ELb0ELb1ELb0ELb0ELb1ELb0EEEvNS_16Flash_bwd_paramsE)
        .other          _ZN5flash44flash_bwd_dq_dk_dv_loop_seqk_parallel_kernelI23Flash_bwd_kernel_traitsILi192ELi64ELi64ELi8ELi4ELi2ELi2ELb1ELb1EN7cutlass10bfloat16_tE19Flash_kernel_traitsILi192ELi64ELi64ELi8ES3_EELb1ELb0ELb1ELb0ELb0ELb1ELb0EEEvNS_16Flash_bwd_paramsE,@"STO_CUDA_ENTRY STV_DEFAULT"
_ZN5flash44flash_bwd_dq_dk_dv_loop_seqk_parallel_kernelI23Flash_bwd_kernel_traitsILi192ELi64ELi64ELi8ELi4ELi2ELi2ELb1ELb1EN7cutlass10bfloat16_tE19Flash_kernel_traitsILi192ELi64ELi64ELi8ES3_EELb1ELb0ELb1ELb0ELb0ELb1ELb0EEEvNS_16Flash_bwd_paramsE:
.text._ZN5flash44flash_bwd_dq_dk_dv_loop_seqk_parallel_kernelI23Flash_bwd_kernel_traitsILi192ELi64ELi64ELi8ELi4ELi2ELi2ELb1ELb1EN7cutlass10bfloat16_tE19Flash_kernel_traitsILi192ELi64ELi64ELi8ES3_EELb1ELb0ELb1ELb0ELb0ELb1ELb0EEEvNS_16Flash_bwd_paramsE:
        /* <DEDUP_REMOVED lines=14> */
[----:B------:R-:W-:Y:S02]  /*00e0*/  UMOV UR9, 0x80 ;  /* 0x0000008000097882 */ /* 0x000fe40000000000 */
[----:B------:R-:W-:Y:S02]  /*00f0*/  ULDC UR7, c[0x0][0x210] ;  /* 0x0000840000077ab9 */ /* 0x000fe40000000800 */
[----:B------:R-:W-:Y:S01]  /*0100*/  ULDC UR61, c[0x0][0x234] ;  /* 0x00008d00003d7ab9 */ /* 0x000fe20000000800 */
[----:B------:R-:W3:Y:S01]  /*0110*/  S2UR UR40, SR_CTAID.Y ;  /* 0x00000000002879c3 */ /* 0x000ee20000002600 */
[----:B------:R-:W-:-:S02]  /*0120*/  UIMAD UR61, UR9, UR7, UR61 ;  /* 0x00000007093d72a4 */ /* 0x000fc4000f8e023d */
[----:B------:R-:W-:Y:S02]  /*0130*/  ULDC.U8 UR10, c[0x0][0x328] ;  /* 0x0000ca00000a7ab9 */ /* 0x000fe40000000000 */
[----:B------:R-:W-:Y:S02]  /*0140*/  UISETP.NE.AND UP5, UPT, UR10, URZ, UPT ;  /* 0x0000003f0a00728c */ /* 0x000fe4000bfa5270 */
        /* <DEDUP_REMOVED lines=8> */
[----:B------:R-:W-:Y:S01]  /*01d0*/  ULDC UR14, c[0x0][0x1c0] ;  /* 0x00007000000e7ab9 */ /* 0x000fe20000000800 */
[----:B------:R-:W-:Y:S01]  /*01e0*/  LEA.HI R10, R4, R8, RZ, 0x3 ;  /* 0x00000008040a7211 */ /* 0x000fe200078f18ff */
[----:B------:R-:W-:Y:S01]  /*01f0*/  UIMAD.WIDE UR42, UR51, UR42, URZ ;  /* 0x0000002a332a72a5 */ /* 0x000fe2000f8e023f */
[--C-:B------:R-:W-:Y:S01]  /*0200*/  SHF.R.S32.HI R0, RZ, 0x5, R2.reuse ;  /* 0x00000005ff007819 */ /* 0x100fe20000011402 */
[----:B---3--:R-:W-:Y:S01]  /*0210*/  USHF.R.S32.HI UR9, URZ, 0x1f, UR40 ;  /* 0x0000001f3f097899 */ /* 0x008fe20008011428 */
[----:B------:R-:W-:Y:S01]  /*0220*/  SHF.R.S32.HI R3, RZ, 0x1f, R2 ;  /* 0x0000001fff037819 */ /* 0x000fe20000011402 */
[----:B------:R-:W-:Y:S01]  /*0230*/  UIMAD UR52, UR41, UR51, URZ ;  /* 0x00000033293472a4 */ /* 0x000fe2000f8e023f */
[C---:B------:R-:W-:Y:S01]  /*0240*/  LOP3.LUT R9, R2.reuse, 0xffffffe0, RZ, 0xc0, !PT ;  /* 0xffffffe002097812 */ /* 0x040fe200078ec0ff */
[----:B------:R-:W-:Y:S01]  /*0250*/  UIMAD UR51, UR51, UR13, URZ ;  /* 0x0000000d333372a4 */ /* 0x000fe2000f8e023f */
[-C--:B------:R-:W-:Y:S01]  /*0260*/  LEA.HI R3, R3, R0.reuse, RZ, 0x2 ;  /* 0x0000000003037211 */ /* 0x080fe200078f10ff */
[----:B------:R-:W-:Y:S01]  /*0270*/  ULDC UR15, c[0x0][0x1c0] ;  /* 0x00007000000f7ab9 */ /* 0x000fe20000000800 */
[----:B------:R-:W-:Y:S01]  /*0280*/  LEA.HI R2, R2, R0, RZ, 0x1 ;  /* 0x0000000002027211 */ /* 0x000fe200078f08ff */
[----:B------:R-:W-:Y:S01]  /*0290*/  IMAD.IADD R9, R8, 0x1, -R9 ;  /* 0x0000000108097824 */ /* 0x000fe200078e0a09 */
[----:B------:R-:W-:Y:S01]  /*02a0*/  LOP3.LUT R3, R3, 0xfffffffc, RZ, 0xc0, !PT ;  /* 0xfffffffc03037812 */ /* 0x000fe200078ec0ff */
[----:B------:R-:W-:Y:S01]  /*02b0*/  ULDC UR12, c[0x0][0x1c0] ;  /* 0x00007000000c7ab9 */ /* 0x000fe20000000800 */
[----:B------:R-:W-:Y:S01]  /*02c0*/  LOP3.LUT R2, R2, 0xfffffffe, RZ, 0xc0, !PT ;  /* 0xfffffffe02027812 */ /* 0x000fe200078ec0ff */
[----:B------:R-:W-:Y:S01]  /*02d0*/  UIMAD.WIDE.U32 UR48, UR40, UR16, URZ ;  /* 0x00000010283072a5 */ /* 0x000fe2000f8e003f */
[-C--:B------:R-:W-:Y:S01]  /*02e0*/  LEA.HI R5, R4, R8.reuse, RZ, 0x4 ;  /* 0x0000000804057211 */ /* 0x080fe200078f20ff */
[----:B------:R-:W-:Y:S01]  /*02f0*/  IMAD.IADD R18, R0, 0x1, -R3 ;  /* 0x0000000100127824 */ /* 0x000fe200078e0a03 */
[-C--:B------:R-:W-:Y:S01]  /*0300*/  LEA.HI R14, R4, R8.reuse, RZ, 0x7 ;  /* 0x00000008040e7211 */ /* 0x080fe200078f38ff */
[----:B------:R-:W-:Y:S01]  /*0310*/  IMAD.IADD R13, R0, 0x1, -R2 ;  /* 0x00000001000d7824 */ /* 0x000fe200078e0a02 */
[CC--:B------:R-:W-:Y:S01]  /*0320*/  LEA.HI R15, R4.reuse, R8.reuse, RZ, 0x6 ;  /* 0x00000008040f7211 */ /* 0x0c0fe200078f30ff */
[----:B------:R-:W-:Y:S01]  /*0330*/  UIMAD UR7, UR40, UR12, UR41 ;  /* 0x0000000c280772a4 */ /* 0x000fe2000f8e0229 */
[----:B------:R-:W-:Y:S01]  /*0340*/  LEA.HI R4, R4, R8, RZ, 0x2 ;  /* 0x0000000804047211 */ /* 0x000fe200078f10ff */
[----:B------:R-:W-:Y:S01]  /*0350*/  STL [R1+0x78], R18 ;  /* 0x0000781201007387 */ /* 0x000fe20000100800 */
[----:B------:R-:W-:Y:S01]  /*0360*/  SHF.R.S32.HI R3, RZ, 0x4, R5 ;  /* 0x00000004ff037819 */ /* 0x000fe20000011405 */
[----:B------:R-:W-:Y:S01]  /*0370*/  USHF.L.U32 UR50, UR51, 0x6, URZ ;  /* 0x0000000633327899 */ /* 0x000fe2000800063f */
[--C-:B------:R-:W-:Y:S01]  /*0380*/  SHF.R.S32.HI R2, RZ, 0x2, R4.reuse ;  /* 0x00000002ff027819 */ /* 0x100fe20000011404 */
[----:B------:R-:W-:Y:S01]  /*0390*/  ULDC UR55, c[0x0][0x214] ;  /* 0x0000850000377ab9 */ /* 0x000fe20000000800 */
[----:B------:R-:W-:Y:S01]  /*03a0*/  SHF.R.S32.HI R0, RZ, 0x1f, R4 ;  /* 0x0000001fff007819 */ /* 0x000fe20000011404 */
[----:B------:R-:W-:Y:S01]  /*03b0*/  ULDC.U8 UR11, c[0x0][0x3d0] ;  /* 0x0000f400000b7ab9 */ /* 0x000fe20000000000 */
[----:B------:R-:W-:Y:S01]  /*03c0*/  LOP3.LUT R6, R10, 0xfffffff8, RZ, 0xc0, !PT ;  /* 0xfffffff80a067812 */ /* 0x000fe200078ec0ff */
[----:B------:R-:W-:Y:S01]  /*03d0*/  ULDC UR56, c[0x0][0x224] ;  /* 0x0000890000387ab9 */ /* 0x000fe20000000800 */
[----:B------:R-:W-:Y:S01]  /*03e0*/  LEA.HI R0, R0, R2, RZ, 0x3 ;  /* 0x0000000200007211 */ /* 0x000fe200078f18ff */
[----:B------:R-:W-:Y:S01]  /*03f0*/  @UP5 UIMAD UR60, UR40, UR55, URZ ;  /* 0x00000037283c52a4 */ /* 0x000fe2000f8e023f */
[C---:B------:R-:W-:Y:S01]  /*0400*/  LOP3.LUT R7, R5.reuse, 0xfffffff0, RZ, 0xc0, !PT ;  /* 0xfffffff005077812 */ /* 0x040fe200078ec0ff */
[----:B------:R-:W-:Y:S01]  /*0410*/  IMAD.IADD R6, R8, 0x1, -R6 ;  /* 0x0000000108067824 */ /* 0x000fe200078e0a06 */
[----:B------:R-:W-:Y:S01]  /*0420*/  LOP3.LUT R11, R4, 0x7ffffffc, RZ, 0xc0, !PT ;  /* 0x7ffffffc040b7812 */ /* 0x000fe200078ec0ff */
[----:B------:R-:W-:Y:S01]  /*0430*/  ULDC.64 UR4, c[0x0][0x118] ;  /* 0x0000460000047ab9 */ /* 0x000fe20000000a00 */
[----:B------:R-:W-:Y:S01]  /*0440*/  LOP3.LUT R0, R0, 0xfffffff8, RZ, 0xc0, !PT ;  /* 0xfffffff800007812 */ /* 0x000fe200078ec0ff */
[C---:B------:R-:W-:Y:S01]  /*0450*/  IMAD.IADD R7, R8.reuse, 0x1, -R7 ;  /* 0x0000000108077824 */ /* 0x040fe200078e0a07 */
[----:B------:R-:W-:Y:S01]  /*0460*/  LEA.HI R4, R5, R3, RZ, 0x1 ;  /* 0x0000000305047211 */ /* 0x000fe200078f08ff */
[----:B------:R-:W-:Y:S01]  /*0470*/  IMAD.IADD R16, R8, 0x1, -R11 ;  /* 0x0000000108107824 */ /* 0x000fe200078e0a0b */
[----:B------:R-:W-:Y:S01]  /*0480*/  SHF.R.S32.HI R12, RZ, 0x3, R10 ;  /* 0x00000003ff0c7819 */ /* 0x000fe2000001140a */
[----:B------:R-:W-:Y:S01]  /*0490*/  IMAD.IADD R8, R2, 0x1, -R0 ;  /* 0x0000000102087824 */ /* 0x000fe200078e0a00 */
[----:B------:R-:W-:Y:S01]  /*04a0*/  LOP3.LUT R4, R4, 0xfffffffe, RZ, 0xc0, !PT ;  /* 0xfffffffe04047812 */ /* 0x000fe200078ec0ff */
[----:B------:R-:W-:Y:S01]  /*04b0*/  ULDC UR44, c[0x0][0x2e8] ;  /* 0x0000ba00002c7ab9 */ /* 0x000fe20000000800 */
[----:B------:R-:W-:Y:S01]  /*04c0*/  SHF.R.S32.HI R2, RZ, 0x1f, R9 ;  /* 0x0000001fff027819 */ /* 0x000fe20000011409 */
[----:B------:R-:W-:Y:S01]  /*04d0*/  IMAD.SHL.U32 R0, R12, 0x40, RZ ;  /* 0x000000400c007824 */ /* 0x000fe200078e00ff */
[C---:B------:R-:W-:Y:S01]  /*04e0*/  LOP3.LUT P4, RZ, R6.reuse, 0x2, RZ, 0xc0, !PT ;  /* 0x0000000206ff7812 */ /* 0x040fe2000788c0ff */
[----:B------:R-:W-:Y:S01]  /*04f0*/  IMAD.IADD R11, R3, 0x1, -R4 ;  /* 0x00000001030b7824 */ /* 0x000fe200078e0a04 */
[----:B------:R-:W-:Y:S01]  /*0500*/  SHF.R.S32.HI R3, RZ, 0x1f, R7 ;  /* 0x0000001fff037819 */ /* 0x000fe20000011407 */
[----:B------:R-:W-:Y:S01]  /*0510*/  IMAD.SHL.U32 R4, R6, 0x8, RZ ;  /* 0x0000000806047824 */ /* 0x000fe200078e00ff */
[----:B------:R-:W-:Y:S01]  /*0520*/  LOP3.LUT R0, R0, 0x1c0, RZ, 0xc0, !PT ;  /* 0x000001c000007812 */ /* 0x000fe200078ec0ff */
[----:B------:R-:W-:Y:S01]  /*0530*/  UISETP.NE.AND UP6, UPT, UR11, URZ, UPT ;  /* 0x0000003f0b00728c */ /* 0x000fe2000bfc5270 */
[----:B------:R-:W-:Y:S01]  /*0540*/  LEA.HI R17, R2, R9, RZ, 0x2 ;  /* 0x0000000902117211 */ /* 0x000fe200078f10ff */
[----:B------:R-:W-:Y:S01]  /*0550*/  UIMAD.WIDE.U32 UR46, UR42, UR48, URZ ;  /* 0x000000302a2e72a5 */ /* 0x000fe2000f8e003f */
[----:B------:R-:W-:Y:S01]  /*0560*/  SHF.R.U32.HI R2, RZ, 0x3, R0 ;  /* 0x00000003ff027819 */ /* 0x000fe20000011600 */
[----:B------:R1:W-:Y:S01]  /*0570*/  STL [R1+0x80], R4 ;  /* 0x0000800401007387 */ /* 0x0003e20000100800 */
[----:B------:R-:W-:Y:S01]  /*0580*/  LOP3.LUT R0, R0, 0x38, R4, 0xf8, !PT ;  /* 0x0000003800007812 */ /* 0x000fe200078ef804 */
[----:B------:R-:W-:Y:S01]  /*0590*/  UIMAD UR57, UR43, UR48, URZ ;  /* 0x000000302b3972a4 */ /* 0x000fe2000f8e023f */
[----:B------:R-:W-:Y:S01]  /*05a0*/  LEA.HI R12, R3, R7, RZ, 0x3 ;  /* 0x00000007030c7211 */ /* 0x000fe200078f18ff */
[----:B------:R-:W-:Y:S01]  /*05b0*/  IMAD.U32 R3, RZ, RZ, UR8 ;  /* 0x00000008ff037e24 */ /* 0x000fe2000f8e00ff */
[----:B------:R-:W-:Y:S01]  /*05c0*/  LOP3.LUT R9, R0, R2, RZ, 0x3c, !PT ;  /* 0x0000000200097212 */ /* 0x000fe200078e3cff */
[----:B------:R-:W-:Y:S01]  /*05d0*/  IMAD.SHL.U32 R0, R6, 0x40, RZ ;  /* 0x0000004006007824 */ /* 0x000fe200078e00ff */
[----:B------:R-:W-:Y:S01]  /*05e0*/  LOP3.LUT R2, R12, 0xfffffff8, RZ, 0xc0, !PT ;  /* 0xfffffff80c027812 */ /* 0x000fe200078ec0ff */
[----:B------:R-:W-:Y:S01]  /*05f0*/  USHF.R.S32.HI UR8, URZ, 0x1f, UR16 ;  /* 0x0000001f3f087899 */ /* 0x000fe20008011410 */
[----:B------:R-:W-:Y:S01]  /*0600*/  LOP3.LUT P3, RZ, R6, 0x4, RZ, 0xc0, !PT ;  /* 0x0000000406ff7812 */ /* 0x000fe2000786c0ff */
[----:B------:R2:W-:Y:S01]  /*0610*/  STL [R1+0x8c], R3 ;  /* 0x00008c0301007387 */ /* 0x0005e20000100800 */
[----:B------:R-:W-:Y:S01]  /*0620*/  LOP3.LUT R0, R0, 0x1c0, RZ, 0xc0, !PT ;  /* 0x000001c000007812 */ /* 0x000fe200078ec0ff */
[----:B------:R-:W-:Y:S01]  /*0630*/  IMAD.IADD R7, R7, 0x1, -R2 ;  /* 0x0000000107077824 */ /* 0x000fe200078e0a02 */
[----:B------:R-:W-:Y:S01]  /*0640*/  SHF.R.S32.HI R14, RZ, 0x7, R14 ;  /* 0x00000007ff0e7819 */ /* 0x000fe2000001140e */
[----:B------:R-:W-:Y:S01]  /*0650*/  IMAD.SHL.U32 R2, R13, 0x10, RZ ;  /* 0x000000100d027824 */ /* 0x000fe200078e00ff */
[----:B------:R-:W-:Y:S01]  /*0660*/  LOP3.LUT R5, R0, 0x8, R10, 0xf8, !PT ;  /* 0x0000000800057812 */ /* 0x000fe200078ef80a */
[----:B------:R-:W-:-:S02]  /*0670*/  UIMAD UR58, UR8, UR40, URZ ;  /* 0x00000028083a72a4 */ /* 0x000fc4000f8e023f */
[----:B------:R-:W-:Y:S01]  /*0680*/  @!UP5 UIMAD UR8, UR40, UR15, UR41 ;  /* 0x0000000f2808d2a4 */ /* 0x000fe2000f8e0229 */
[----:B------:R-:W-:Y:S01]  /*0690*/  LOP3.LUT R6, R0, 0x10, R2, 0xf8, !PT ;  /* 0x0000001000067812 */ /* 0x000fe200078ef802 */
[----:B------:R-:W-:Y:S01]  /*06a0*/  IMAD.SHL.U32 R2, R11, 0x200, RZ ;  /* 0x000002000b027824 */ /* 0x000fe200078e00ff */
[----:B------:R-:W-:Y:S02]  /*06b0*/  USHF.R.S32.HI UR59, URZ, 0x1f, UR52 ;  /* 0x0000001f3f3b7899 */ /* 0x000fe40008011434 */
[----:B------:R-:W-:Y:S01]  /*06c0*/  UIMAD UR56, UR7, UR56, URZ ;  /* 0x00000038073872a4 */ /* 0x000fe2000f8e023f */
[----:B-1----:R-:W-:Y:S01]  /*06d0*/  IMAD.U32 R4, RZ, RZ, UR6 ;  /* 0x00000006ff047e24 */ /* 0x002fe2000f8e00ff */
[----:B------:R-:W-:Y:S01]  /*06e0*/  SHF.R.U32.HI R4, RZ, 0x3, R0 ;  /* 0x00000003ff047819 */ /* 0x000fe20000011600 */
[----:B------:R-:W-:Y:S02]  /*06f0*/  USHF.L.U32 UR6, UR40, 0x7, URZ ;  /* 0x0000000728067899 */ /* 0x000fe4000800063f */
[----:B------:R-:W-:Y:S01]  /*0700*/  @!UP5 UIMAD UR55, UR8, UR55, URZ ;  /* 0x000000370837d2a4 */ /* 0x000fe2000f8e023f */
[----:B------:R-:W-:Y:S01]  /*0710*/  LOP3.LUT R0, R5, R4, RZ, 0x3c, !PT ;  /* 0x0000000405007212 */ /* 0x000fe200078e3cff */
[----:B------:R-:W-:Y:S01]  /*0720*/  USHF.R.S32.HI UR54, URZ, 0x1f, UR50 ;  /* 0x0000001f3f367899 */ /* 0x000fe20008011432 */
[----:B------:R-:W-:Y:S01]  /*0730*/  LOP3.LUT R5, R6, 0x8, R10, 0xf8, !PT ;  /* 0x0000000806057812 */ /* 0x000fe200078ef80a */
[----:B------:R-:W-:Y:S01]  /*0740*/  IMAD.SHL.U32 R6, R11, 0x20, RZ ;  /* 0x000000200b067824 */ /* 0x000fe200078e00ff */
[----:B------:R-:W-:Y:S01]  /*0750*/  ULDC.U8 UR36, c[0x0][0x2d8] ;  /* 0x0000b60000247ab9 */ /* 0x000fe20000000000 */
[----:B--2---:R-:W-:-:S02]  /*0760*/  LOP3.LUT R3, R8, 0x1, RZ, 0xc0, !PT ;  /* 0x0000000108037812 */ /* 0x004fc400078ec0ff */
[----:B------:R-:W-:Y:S01]  /*0770*/  LOP3.LUT R4, R2, R5, R4, 0xf6, !PT ;  /* 0x0000000502047212 */ /* 0x000fe200078ef604 */
[----:B------:R-:W-:Y:S01]  /*0780*/  IMAD.SHL.U32 R5, R8, 0x40, RZ ;  /* 0x0000004008057824 */ /* 0x000fe200078e00ff */
[----:B------:R-:W-:Y:S01]  /*0790*/  ISETP.NE.U32.AND P0, PT, R3, 0x1, PT ;  /* 0x000000010300780c */ /* 0x000fe20003f05070 */
[C---:B------:R-:W-:Y:S01]  /*07a0*/  IMAD R3, R14.reuse, 0x800, R2 ;  /* 0x000008000e037824 */ /* 0x040fe200078e0202 */
[----:B------:R-:W-:Y:S01]  /*07b0*/  SHF.R.S32.HI R2, RZ, 0x6, R15 ;  /* 0x00000006ff027819 */ /* 0x000fe2000001140f */
[----:B------:R-:W-:Y:S01]  /*07c0*/  IMAD.SHL.U32 R14, R14, 0x20, RZ ;  /* 0x000000200e0e7824 */ /* 0x000fe200078e00ff */
[----:B------:R-:W-:Y:S01]  /*07d0*/  R2P PR, R8, 0x6 ;  /* 0x0000000608007804 */ /* 0x000fe20000000000 */
[----:B------:R-:W-:Y:S01]  /*07e0*/  IMAD.IADD R0, R3, 0x1, R0 ;  /* 0x0000000103007824 */ /* 0x000fe200078e0200 */
[C---:B------:R-:W-:Y:S01]  /*07f0*/  LOP3.LUT P6, RZ, R7.reuse, 0x2, RZ, 0xc0, !PT ;  /* 0x0000000207ff7812 */ /* 0x040fe200078cc0ff */
[----:B------:R-:W-:Y:S01]  /*0800*/  IMAD.U32 R3, RZ, RZ, UR6 ;  /* 0x00000006ff037e24 */ /* 0x000fe2000f8e00ff */
[----:B------:R-:W-:Y:S01]  /*0810*/  LOP3.LUT P5, RZ, R7, 0x4, RZ, 0xc0, !PT ;  /* 0x0000000407ff7812 */ /* 0x000fe200078ac0ff */
[C---:B------:R-:W-:Y:S01]  /*0820*/  IMAD R10, R2.reuse, 0x200, R9 ;  /* 0x00000200020a7824 */ /* 0x040fe200078e0209 */
[----:B------:R1:W-:Y:S01]  /*0830*/  STL [R1+0x88], R14 ;  /* 0x0000880e01007387 */ /* 0x0003e20000100800 */
[----:B------:R-:W-:Y:S01]  /*0840*/  IMAD.SHL.U32 R3, R2, 0x8, RZ ;  /* 0x0000000802037824 */ /* 0x000fe200078e00ff */
[----:B------:R-:W-:Y:S01]  /*0850*/  LOP3.LUT R2, R5, 0x1c0, RZ, 0xc0, !PT ;  /* 0x000001c005027812 */ /* 0x000fe200078ec0ff */
[----:B------:R-:W-:Y:S01]  /*0860*/  IMAD.SHL.U32 R7, R7, 0x40, RZ ;  /* 0x0000004007077824 */ /* 0x000fe200078e00ff */
[----:B------:R-:W-:Y:S01]  /*0870*/  UIMAD UR6, UR40, UR14, UR41 ;  /* 0x0000000e280672a4 */ /* 0x000fe2000f8e0229 */
[----:B------:R-:W-:Y:S01]  /*0880*/  IMAD.SHL.U32 R252, R0, 0x2, RZ ;  /* 0x0000000200fc7824 */ /* 0x000fe200078e00ff */
[----:B------:R-:W-:-:S02]  /*0890*/  LOP3.LUT R3, R3, 0x18, RZ, 0xc0, !PT ;  /* 0x0000001803037812 */ /* 0x000fc400078ec0ff */
[----:B------:R-:W-:Y:S01]  /*08a0*/  SHF.R.U32.HI R5, RZ, 0x3, R2 ;  /* 0x00000003ff057819 */ /* 0x000fe20000011602 */
[----:B------:R-:W-:Y:S01]  /*08b0*/  USHF.L.U32 UR45, UR6, 0x5, URZ ;  /* 0x00000005062d7899 */ /* 0x000fe2000800063f */
[----:B------:R-:W-:Y:S02]  /*08c0*/  LOP3.LUT R9, R3, 0x20, R6, 0xf8, !PT ;  /* 0x0000002003097812 */ /* 0x000fe400078ef806 */
[----:B------:R-:W-:Y:S01]  /*08d0*/  LOP3.LUT R8, R5, R2, R3, 0x1e, !PT ;  /* 0x0000000205087212 */ /* 0x000fe200078e1e03 */
[----:B------:R-:W-:Y:S01]  /*08e0*/  USHF.R.S32.HI UR53, URZ, 0x1f, UR45 ;  /* 0x0000001f3f357899 */ /* 0x000fe2000801142d */
[----:B------:R-:W-:Y:S01]  /*08f0*/  LOP3.LUT R3, R2, 0x20, R14, 0xf8, !PT ;  /* 0x0000002002037812 */ /* 0x000fe200078ef80e */
[----:B------:R-:W-:-:S03]  /*0900*/  IMAD.SHL.U32 R2, R16, 0x2, RZ ;  /* 0x0000000210027824 */ /* 0x000fc600078e00ff */
[----:B------:R-:W-:Y:S01]  /*0910*/  LOP3.LUT R5, R3, R5, RZ, 0x3c, !PT ;  /* 0x0000000503057212 */ /* 0x000fe200078e3cff */
[--C-:B------:R-:W-:Y:S02]  /*0920*/  IMAD R6, R18, 0x400, R2.reuse ;  /* 0x0000040012067824 */ /* 0x100fe400078e0202 */
[----:B------:R-:W-:Y:S01]  /*0930*/  IMAD.U32 R3, RZ, RZ, UR9 ;  /* 0x00000009ff037e24 */ /* 0x000fe2000f8e00ff */
[----:B------:R-:W-:Y:S01]  /*0940*/  USHF.R.S32.HI UR9, URZ, 0x1f, UR41 ;  /* 0x0000001f3f097899 */ /* 0x000fe20008011429 */
[----:B------:R-:W-:Y:S01]  /*0950*/  IMAD R3, R13, 0x400, R2 ;  /* 0x000004000d037824 */ /* 0x000fe200078e0202 */
[----:B------:R-:W-:Y:S01]  /*0960*/  LOP3.LUT R2, R7, 0x1c0, RZ, 0xc0, !PT ;  /* 0x000001c007027812 */ /* 0x000fe200078ec0ff */
[----:B------:R-:W-:Y:S02]  /*0970*/  IMAD.IADD R15, R6, 0x1, R5 ;  /* 0x00000001060f7824 */ /* 0x000fe400078e0205 */
[----:B------:R-:W-:Y:S02]  /*0980*/  IMAD.SHL.U32 R5, R11, 0x8, RZ ;  /* 0x000000080b057824 */ /* 0x000fe400078e00ff */
[----:B------:R-:W-:-:S02]  /*0990*/  IMAD.SHL.U32 R7, R12, 0x40, RZ ;  /* 0x000000400c077824 */ /* 0x000fc400078e00ff */
[----:B-1----:R-:W-:Y:S01]  /*09a0*/  IMAD.IADD R14, R3, 0x1, R8 ;  /* 0x00000001030e7824 */ /* 0x002fe200078e0208 */
[----:B------:R-:W-:Y:S01]  /*09b0*/  LOP3.LUT R5, R2, 0x8, R5, 0xf8, !PT ;  /* 0x0000000802057812 */ /* 0x000fe200078ef805 */
[----:B------:R-:W-:Y:S01]  /*09c0*/  IMAD.U32 R3, RZ, RZ, UR9 ;  /* 0x00000009ff037e24 */ /* 0x000fe2000f8e00ff */
[--C-:B------:R-:W-:Y:S01]  /*09d0*/  SHF.R.U32.HI R3, RZ, 0x3, R2.reuse ;  /* 0x00000003ff037819 */ /* 0x100fe20000011602 */
[----:B------:R-:W-:Y:S01]  /*09e0*/  IMAD.MOV.U32 R11, RZ, RZ, 0x40 ;  /* 0x00000040ff0b7424 */ /* 0x000fe200078e00ff */
[----:B------:R-:W-:Y:S01]  /*09f0*/  LOP3.LUT R7, R7, 0xfffffe00, RZ, 0xc0, !PT ;  /* 0xfffffe0007077812 */ /* 0x000fe200078ec0ff */
[----:B------:R-:W-:Y:S01]  /*0a00*/  IMAD.MOV.U32 R6, RZ, RZ, 0x20 ;  /* 0x00000020ff067424 */ /* 0x000fe200078e00ff */
[----:B------:R-:W-:Y:S01]  /*0a10*/  LOP3.LUT R2, R3, R9, R2, 0x1e, !PT ;  /* 0x0000000903027212 */ /* 0x000fe200078e1e02 */
[----:B------:R-:W-:Y:S01]  /*0a20*/  IMAD.MOV.U32 R12, RZ, RZ, -0x10 ;  /* 0xfffffff0ff0c7424 */ /* 0x000fe200078e00ff */
[----:B------:R-:W-:Y:S01]  /*0a30*/  LOP3.LUT R3, R5, R3, RZ, 0x3c, !PT ;  /* 0x0000000305037212 */ /* 0x000fe200078e3cff */
[----:B------:R-:W-:Y:S01]  /*0a40*/  IMAD R8, R18, 0x400, R7 ;  /* 0x0000040012087824 */ /* 0x000fe200078e0207 */
[----:B------:R-:W-:Y:S01]  /*0a50*/  SHF.R.S32.HI R5, RZ, 0x2, R17 ;  /* 0x00000002ff057819 */ /* 0x000fe20000011411 */
[----:B------:R-:W-:Y:S01]  /*0a60*/  IMAD R9, R13, 0x400, R7 ;  /* 0x000004000d097824 */ /* 0x000fe200078e0207 */
        /* <DEDUP_REMOVED lines=53> */
.L_x_883:
        /* <DEDUP_REMOVED lines=53> */
.L_x_853:
        /* <DEDUP_REMOVED lines=67> */
.L_x_855:
        /* <DEDUP_REMOVED lines=18> */
.L_x_856:
        /* <DEDUP_REMOVED lines=15> */
[----:B------:R-:W-:Y:S02]  /*1750*/  @!UP3 UIMAD.WIDE.U32 UR6, UR40, UR6, URZ ;  /* 0x000000062806b2a5 */ /* 0x000fe4000f8e003f */
[----:B------:R-:W-:-:S02]  /*1760*/  USHF.R.S32.HI UR20, URZ, 0x1f, UR38 ;  /* 0x0000001f3f147899 */ /* 0x000fc40008011426 */
        /* <DEDUP_REMOVED lines=17> */
[----:B------:R-:W-:-:S04]  /*1880*/  USEL UR6, UR19, URZ, UP1 ;  /* 0x0000003f13067287 */ /* 0x000fc80008800000 */
        /* <DEDUP_REMOVED lines=38> */
.L_x_857:
[----:B------:R-:W-:Y:S02]  /*1af0*/  UMOV UR9, UR56 ;  /* 0x0000003800097c82 */ /* 0x000fe40008000000 */
.L_x_858:
        /* <DEDUP_REMOVED lines=25> */
[----:B------:R-:W-:-:S03]  /*1c90*/  SHF.R.S32.HI R27, RZ, 0x3, R27 ;  /* 0x00000003ff1b7819 */ /* 0x000fc6000001141b */
        /* <DEDUP_REMOVED lines=15> */
[----:B-----5:R-:W-:Y:S01]  /*1d90*/  SHF.R.S32.HI R5, RZ, 0x1f, R22 ;  /* 0x0000001fff057819 */ /* 0x020fe20000011416 */
[----:B------:R-:W-:Y:S01]  /*1da0*/  UIMAD.WIDE UR6, UR6, UR33, UR30 ;  /* 0x00000021060672a5 */ /* 0x000fe2000f8e021e */
[----:B------:R-:W-:Y:S02]  /*1db0*/  IADD3 R6, P1, R14, UR22, RZ ;  /* 0x000000160e067c10 */ /* 0x000fe4000ff3e0ff */
[----:B------:R-:W-:Y:S02]  /*1dc0*/  LEA.HI R5, R5, R22, RZ, 0x5 ;  /* 0x0000001605057211 */ /* 0x000fe400078f28ff */
[----:B------:R-:W-:Y:S01]  /*1dd0*/  IADD3.X R7, R15, UR23, RZ, P1, !PT ;  /* 0x000000170f077c10 */ /* 0x000fe20008ffe4ff */
[----:B------:R-:W-:Y:S01]  /*1de0*/  ULDC.64 UR22, c[0x0][0x200] ;  /* 0x0000800000167ab9 */ /* 0x000fe20000000a00 */
[----:B------:R-:W-:Y:S01]  /*1df0*/  LOP3.LUT R11, R5, 0xffffffe0, RZ, 0xc0, !PT ;  /* 0xffffffe0050b7812 */ /* 0x000fe200078ec0ff */
[----:B------:R-:W-:Y:S01]  /*1e00*/  UMOV UR16, UR6 ;  /* 0x0000000600107c82 */ /* 0x000fe20008000000 */
[----:B------:R-:W-:Y:S01]  /*1e10*/  SHF.R.S32.HI R5, RZ, 0x5, R5 ;  /* 0x00000005ff057819 */ /* 0x000fe20000011405 */
[----:B------:R-:W-:Y:S01]  /*1e20*/  IMAD.WIDE.U32 R6, R10, c[0x0][0x370], R6 ;  /* 0x0000dc000a067a25 */ /* 0x000fe200078e0006 */
[----:B------:R-:W-:-:S02]  /*1e30*/  UIADD3 UR6, -UR8, UR14, UR38 ;  /* 0x0000000e08067290 */ /* 0x000fc4000fffe126 */
[----:B------:R-:W-:Y:S01]  /*1e40*/  UMOV UR15, UR7 ;  /* 0x00000007000f7c82 */ /* 0x000fe20008000000 */
[----:B------:R-:W-:Y:S01]  /*1e50*/  IMAD.IADD R22, R22, 0x1, -R11 ;  /* 0x0000000116167824 */ /* 0x000fe200078e0a0b */
[----:B------:R-:W-:Y:S01]  /*1e60*/  IADD3 R7, R7, UR10, RZ ;  /* 0x0000000a07077c10 */ /* 0x000fe2000fffe0ff */
[----:B------:R-:W-:Y:S02]  /*1e70*/  UIADD3 UR6, UR6, -UR17, URZ ;  /* 0x8000001106067290 */ /* 0x000fe4000fffe03f */
[----:B------:R-:W-:Y:S02]  /*1e80*/  IMAD R5, R5, UR51, R22 ;  /* 0x0000003305057c24 */ /* 0x000fe4000f8e0216 */
[----:B------:R-:W-:-:S03]  /*1e90*/  USHF.R.S32.HI UR17, URZ, 0x1f, UR6 ;  /* 0x0000001f3f117899 */ /* 0x000fc60008011406 */
[C---:B------:R-:W-:Y:S01]  /*1ea0*/  IADD3 R11, P1, R5.reuse, UR21, RZ ;  /* 0x00000015050b7c10 */ /* 0x040fe2000ff3e0ff */
[----:B------:R-:W-:Y:S02]  /*1eb0*/  ULEA.HI UR17, UR17, UR6, URZ, 0x6 ;  /* 0x0000000611117291 */ /* 0x000fe4000f8f303f */
[----:B------:R-:W-:Y:S01]  /*1ec0*/  UIMAD.WIDE UR6, UR11, UR33, UR22 ;  /* 0x000000210b0672a5 */ /* 0x000fe2000f8e0216 */
[----:B------:R-:W-:Y:S01]  /*1ed0*/  LEA.HI.X.SX32 R10, R5, UR19, 0x1, P1 ;  /* 0x00000013050a7c11 */ /* 0x000fe200088f0eff */
[----:B------:R-:W-:Y:S01]  /*1ee0*/  IMAD.U32 R5, RZ, RZ, UR41 ;  /* 0x00000029ff057e24 */ /* 0x000fe2000f8e00ff */
[----:B------:R-:W-:Y:S01]  /*1ef0*/  USHF.R.S32.HI UR17, URZ, 0x6, UR17 ;  /* 0x000000063f117899 */ /* 0x000fe20008011411 */
[----:B------:R-:W-:Y:S02]  /*1f00*/  LEA R16, P1, R11, c[0x0][0x350], 0x2 ;  /* 0x0000d4000b107a11 */ /* 0x000fe400078210ff */
[----:B------:R-:W-:Y:S01]  /*1f10*/  IMAD.WIDE.U32 R6, R5, c[0x0][0x378], R6 ;  /* 0x0000de0005067a25 */ /* 0x000fe200078e0006 */
[----:B------:R-:W-:Y:S01]  /*1f20*/  UISETP.LT.AND UP1, UPT, URZ, UR17, UPT ;  /* 0x000000113f00728c */ /* 0x000fe2000bf21270 */
[----:B------:R-:W-:-:S02]  /*1f30*/  LEA.HI.X R17, R11, c[0x0][0x354], R10, 0x2, P1 ;  /* 0x0000d5000b117a11 */ /* 0x000fc400008f140a */
[----:B------:R-:W-:Y:S01]  /*1f40*/  IMAD.WIDE.U32 R8, R5, c[0x0][0x1a8], R8 ;  /* 0x00006a0005087a25 */ /* 0x000fe200078e0008 */
[----:B------:R-:W-:Y:S01]  /*1f50*/  IADD3 R7, R7, UR13, RZ ;  /* 0x0000000d07077c10 */ /* 0x000fe2000fffe0ff */
[----:B------:R-:W-:Y:S02]  /*1f60*/  USEL UR17, URZ, UR17, !UP1 ;  /* 0x000000113f117287 */ /* 0x000fe4000c800000 */
[----:B------:R-:W-:Y:S01]  /*1f70*/  IMAD R5, R20, c[0x0][0x370], RZ ;  /* 0x0000dc0014057a24 */ /* 0x000fe200078e02ff */
[----:B------:R-:W-:Y:S01]  /*1f80*/  IADD3 R9, R9, UR18, RZ ;  /* 0x0000001209097c10 */ /* 0x000fe2000fffe0ff */
[C---:B------:R-:W-:Y:S01]  /*1f90*/  IMAD.WIDE.U32 R6, R27.reuse, c[0x0][0x370], R6 ;  /* 0x0000dc001b067a25 */ /* 0x040fe200078e0006 */
[----:B------:R-:W-:Y:S01]  /*1fa0*/  LEA R28, P3, R8, c[0x0][0x160], 0x1 ;  /* 0x00005800081c7a11 */ /* 0x000fe200078608ff */
[----:B------:R-:W-:Y:S02]  /*1fb0*/  UISETP.GT.AND UP1, UPT, UR25, UR17, UPT ;  /* 0x000000111900728c */ /* 0x000fe4000bf24270 */
[----:B------:R-:W-:Y:S01]  /*1fc0*/  IMAD R5, R27, c[0x0][0x374], R5 ;  /* 0x0000dd001b057a24 */ /* 0x000fe200078e0205 */
[----:B------:R-:W-:-:S02]  /*1fd0*/  LEA R30, P2, R6, c[0x0][0x330], 0x1 ;  /* 0x0000cc00061e7a11 */ /* 0x000fc400078408ff */
[----:B------:R-:W-:Y:S01]  /*1fe0*/  LEA.HI.X R29, R8, c[0x0][0x164], R9, 0x1, P3 ;  /* 0x00005900081d7a11 */ /* 0x000fe200018f0c09 */
[----:B------:R-:W-:Y:S01]  /*1ff0*/  IMAD.IADD R5, R7, 0x1, R5 ;  /* 0x0000000107057824 */ /* 0x000fe200078e0205 */
[----:B------:R-:W-:-:S03]  /*2000*/  PLOP3.LUT P1, PT, PT, PT, UP1, 0x80, 0x0 ;  /* 0x000000000000781c */ /* 0x000fc60003f2f018 */
[----:B------:R1:W-:Y:S01]  /*2010*/  STL.64 [R1+0x48], R28 ;  /* 0x0000481c01007387 */ /* 0x0003e20000100a00 */
[----:B------:R-:W-:-:S03]  /*2020*/  LEA.HI.X R31, R6, c[0x0][0x334], R5, 0x1, P2 ;  /* 0x0000cd00061f7a11 */ /* 0x000fc600010f0c05 */
[----:B------:R1:W-:Y:S04]  /*2030*/  STL.64 [R1+0x30], R16 ;  /* 0x0000301001007387 */ /* 0x0003e80000100a00 */
[----:B------:R1:W-:Y:S02]  /*2040*/  STL.64 [R1+0x40], R30 ;  /* 0x0000401e01007387 */ /* 0x0003e40000100a00 */
        /* <DEDUP_REMOVED lines=19> */
.L_x_860:
        /* <DEDUP_REMOVED lines=18> */
.L_x_861:
[----:B------:R-:W-:Y:S01]  /*22a0*/  ULDC.64 UR6, c[0x0][0x3a0] ;  /* 0x0000e80000067ab9 */ /* 0x000fe20000000a00 */
        /* <DEDUP_REMOVED lines=29> */
.L_x_863:
[----:B------:R-:W-:Y:S05]  /*2480*/  BSYNC B0 ;  /* 0x0000000000007941 */ /* 0x000fea0003800000 */
.L_x_862:
[----:B--2---:R-:W-:Y:S01]  /*2490*/  IADD3 R4, R27, 0x20, RZ ;  /* 0x000000201b047810 */ /* 0x004fe20007ffe0ff */
        /* <DEDUP_REMOVED lines=15> */
.L_x_865:
[----:B------:R-:W-:Y:S05]  /*2590*/  BSYNC B0 ;  /* 0x0000000000007941 */ /* 0x000fea0003800000 */
.L_x_864:
[----:B------:R-:W-:Y:S01]  /*25a0*/  ULDC.64 UR6, c[0x0][0x3a8] ;  /* 0x0000ea0000067ab9 */ /* 0x000fe20000000a00 */
[----:B--2---:R-:W-:Y:S01]  /*25b0*/  IMAD.U32 R4, RZ, RZ, UR38 ;  /* 0x00000026ff047e24 */ /* 0x004fe2000f8e00ff */
        /* <DEDUP_REMOVED lines=26> */
.L_x_867:
[----:B------:R-:W-:Y:S05]  /*2760*/  BSYNC B0 ;  /* 0x0000000000007941 */ /* 0x000fea0003800000 */
.L_x_866:
[----:B------:R-:W-:Y:S05]  /*2770*/  @P0 BRA `(.L_x_868) ;  /* 0x000063e000000947 */ /* 0x000fea0003800000 */
[----:B--2---:R-:W-:Y:S02]  /*2780*/  IADD3 R4, P0, R27, 0x20, RZ ;  /* 0x000000201b047810 */ /* 0x004fe40007f1e0ff */
        /* <DEDUP_REMOVED lines=12> */
.L_x_859:
[----:B------:R-:W2:Y:S01]  /*2850*/  LDL R26, [R1+0x38] ;  /* 0x00003800011a7983 */ /* 0x000ea20000100800 */
[----:B------:R-:W-:Y:S01]  /*2860*/  ULDC.64 UR10, c[0x0][0x1a0] ;  /* 0x00006800000a7ab9 */ /* 0x000fe20000000a00 */
[----:B------:R-:W-:Y:S01]  /*2870*/  IMAD.U32 R6, RZ, RZ, UR38 ;  /* 0x00000026ff067e24 */ /* 0x000fe2000f8e00ff */
[----:B------:R-:W-:-:S02]  /*2880*/  UIMAD UR10, UR20, UR10, URZ ;  /* 0x0000000a140a72a4 */ /* 0x000fc4000f8e023f */
[----:B------:R-:W-:Y:S01]  /*2890*/  ULDC.64 UR12, c[0x0][0x198] ;  /* 0x00006600000c7ab9 */ /* 0x000fe20000000a00 */
[----:B------:R-:W-:Y:S01]  /*28a0*/  IMAD.WIDE.U32 R6, R6, c[0x0][0x1a0], R14 ;  /* 0x0000680006067a25 */ /* 0x000fe200078e000e */
[----:B------:R-:W-:Y:S02]  /*28b0*/  UIMAD UR10, UR38, UR11, UR10 ;  /* 0x0000000b260a72a4 */ /* 0x000fe4000f8e020a */
[----:B------:R-:W-:Y:S02]  /*28c0*/  UIMAD UR12, UR20, UR12, URZ ;  /* 0x0000000c140c72a4 */ /* 0x000fe4000f8e023f */
[----:B------:R-:W-:Y:S02]  /*28d0*/  IADD3 R8, P0, R6, UR26, RZ ;  /* 0x0000001a06087c10 */ /* 0x000fe4000ff1e0ff */
[----:B------:R-:W-:Y:S01]  /*28e0*/  IMAD.U32 R5, RZ, RZ, UR10 ;  /* 0x0000000aff057e24 */ /* 0x000fe2000f8e00ff */
[----:B------:R-:W-:Y:S01]  /*28f0*/  MOV R6, UR38 ;  /* 0x0000002600067c02 */ /* 0x000fe20008000f00 */
[----:B------:R-:W-:-:S03]  /*2900*/  UIMAD UR11, UR38, UR13, UR12 ;  /* 0x0000000d260b72a4 */ /* 0x000fc6000f8e020c */
[----:B------:R-:W-:Y:S01]  /*2910*/  IADD3.X R9, R7, UR27, R5, P0, !PT ;  /* 0x0000001b07097c10 */ /* 0x000fe200087fe405 */
[----:B------:R-:W-:Y:S01]  /*2920*/  IMAD.WIDE.U32 R6, R6, c[0x0][0x198], R14 ;  /* 0x0000660006067a25 */ /* 0x000fe200078e000e */
[----:B------:R-:W-:-:S04]  /*2930*/  UIMAD UR10, UR9, -0x40, UR14 ;  /* 0xffffffc0090a78a4 */ /* 0x000fc8000f8e020e */
[----:B------:R-:W-:Y:S02]  /*2940*/  IADD3 R10, P0, R6, UR28, RZ ;  /* 0x0000001c060a7c10 */ /* 0x000fe4000ff1e0ff */
[----:B------:R-:W-:Y:S01]  /*2950*/  IADD3 R6, R27, 0x20, RZ ;  /* 0x000000201b067810 */ /* 0x000fe20007ffe0ff */
[----:B------:R-:W-:Y:S01]  /*2960*/  IMAD.U32 R5, RZ, RZ, UR11 ;  /* 0x0000000bff057e24 */ /* 0x000fe2000f8e00ff */
[----:B------:R-:W-:Y:S02]  /*2970*/  UIMAD UR11, UR35, -0x40, UR8 ;  /* 0xffffffc0230b78a4 */ /* 0x000fe4000f8e0208 */
[----:B------:R-:W-:Y:S01]  /*2980*/  ISETP.GE.AND P1, PT, R6, UR10, PT ;  /* 0x0000000a06007c0c */ /* 0x000fe2000bf26270 */
[----:B------:R-:W-:-:S03]  /*2990*/  IMAD.MOV.U32 R23, RZ, RZ, 0x40 ;  /* 0x00000040ff177424 */ /* 0x000fc600078e00ff */
[----:B------:R-:W-:Y:S01]  /*29a0*/  ISETP.GE.AND P2, PT, R6, UR11, PT ;  /* 0x0000000b06007c0c */ /* 0x000fe2000bf46270 */
[----:B-1----:R-:W-:Y:S01]  /*29b0*/  IMAD.WIDE.U32 R14, R23, c[0x0][0x370], RZ ;  /* 0x0000dc00170e7a25 */ /* 0x002fe200078e00ff */
[----:B------:R-:W-:-:S03]  /*29c0*/  IADD3.X R11, R7, UR29, R5, P0, !PT ;  /* 0x0000001d070b7c10 */ /* 0x000fc600087fe405 */
[----:B------:R-:W-:-:S04]  /*29d0*/  IMAD R16, R23, c[0x0][0x374], RZ ;  /* 0x0000dd0017107a24 */ /* 0x000fc800078e02ff */
[----:B------:R-:W-:Y:S01]  /*29e0*/  @!P1 IADD3 R14, P0, R30, R14, RZ ;  /* 0x0000000e1e0e9210 */ /* 0x000fe20007f1e0ff */
[----:B------:R-:W-:-:S03]  /*29f0*/  IMAD R6, R12, c[0x0][0x1b8], RZ ;  /* 0x00006e000c067a24 */ /* 0x000fc600078e02ff */
[----:B------:R-:W-:Y:S02]  /*2a00*/  @!P1 IADD3.X R15, R31, R15, R16, P0, !PT ;  /* 0x0000000f1f0f9210 */ /* 0x000fe400007fe410 */
[----:B------:R-:W-:Y:S01]  /*2a10*/  @!P2 IADD3 R18, P0, R27, 0x20, RZ ;  /* 0x000000201b12a810 */ /* 0x000fe20007f1e0ff */
[----:B------:R-:W-:Y:S02]  /*2a20*/  IMAD R5, R12, c[0x0][0x1b0], RZ ;  /* 0x00006c000c057a24 */ /* 0x000fe400078e02ff */
[C---:B------:R-:W-:Y:S02]  /*2a30*/  IMAD R12, R4.reuse, c[0x0][0x1bc], R6 ;  /* 0x00006f00040c7a24 */ /* 0x040fe400078e0206 */
[----:B------:R-:W-:-:S04]  /*2a40*/  IMAD.WIDE.U32 R6, R4, c[0x0][0x1b8], R8 ;  /* 0x00006e0004067a25 */ /* 0x000fc800078e0008 */
[----:B------:R-:W-:Y:S01]  /*2a50*/  @!P2 IMAD.X R9, RZ, RZ, R20, P0 ;  /* 0x000000ffff09a224 */ /* 0x000fe200000e0614 */
[----:B------:R-:W-:Y:S02]  /*2a60*/  PLOP3.LUT P0, PT, PT, PT, UP6, 0x80, 0x0 ;  /* 0x000000000000781c */ /* 0x000fe40003f0f068 */
[C---:B------:R-:W-:Y:S02]  /*2a70*/  ISETP.GE.AND P3, PT, R27.reuse, UR11, PT ;  /* 0x0000000b1b007c0c */ /* 0x040fe4000bf66270 */
[----:B------:R-:W-:Y:S01]  /*2a80*/  @!P2 IADD3 R8, P4, R27, 0x20, RZ ;  /* 0x000000201b08a810 */ /* 0x000fe20007f9e0ff */
[C---:B------:R-:W-:Y:S01]  /*2a90*/  IMAD R13, R4.reuse, c[0x0][0x1b4], R5 ;  /* 0x00006d00040d7a24 */ /* 0x040fe200078e0205 */
[----:B------:R-:W-:Y:S01]  /*2aa0*/  IADD3 R7, R7, R12, RZ ;  /* 0x0000000c07077210 */ /* 0x000fe20007ffe0ff */
[----:B------:R-:W-:-:S06]  /*2ab0*/  IMAD.WIDE.U32 R4, R4, c[0x0][0x1b0], R10 ;  /* 0x00006c0004047a25 */ /* 0x000fcc00078e000a */
[----:B------:R-:W-:Y:S01]  /*2ac0*/  @P0 BAR.SYNC.DEFER_BLOCKING 0x0 ;  /* 0x0000000000000b1d */ /* 0x000fe20000010000 */
[----:B------:R-:W-:Y:S01]  /*2ad0*/  @!P2 IMAD.X R12, RZ, RZ, R20, P4 ;  /* 0x000000ffff0ca224 */ /* 0x000fe200020e0614 */
[----:B------:R-:W-:Y:S01]  /*2ae0*/  @!P2 MOV R11, R7 ;  /* 0x00000007000ba202 */ /* 0x000fe20000000f00 */
[----:B------:R-:W-:Y:S01]  /*2af0*/  @!P2 IMAD.MOV.U32 R10, RZ, RZ, R6 ;  /* 0x000000ffff0aa224 */ /* 0x000fe200078e0006 */
[----:B------:R-:W-:Y:S01]  /*2b00*/  IADD3 R5, R5, R13, RZ ;  /* 0x0000000d05057210 */ /* 0x000fe20007ffe0ff */
[----:B------:R-:W-:Y:S02]  /*2b10*/  @!P2 IMAD R17, R12, c[0x0][0x1a0], RZ ;  /* 0x000068000c11aa24 */ /* 0x000fe400078e02ff */
[----:B------:R-:W-:Y:S01]  /*2b20*/  @!P3 IMAD R19, R20, c[0x0][0x1a0], RZ ;  /* 0x000068001413ba24 */ /* 0x000fe200078e02ff */
[----:B------:R-:W-:Y:S01]  /*2b30*/  @!P2 MOV R12, R4 ;  /* 0x00000004000ca202 */ /* 0x000fe20000000f00 */
[----:B------:R-:W-:Y:S02]  /*2b40*/  @!P2 IMAD R16, R9, c[0x0][0x198], RZ ;  /* 0x000066000910aa24 */ /* 0x000fe400078e02ff */
[----:B------:R-:W-:-:S02]  /*2b50*/  @!P2 IMAD R17, R8, c[0x0][0x1a4], R17 ;  /* 0x000069000811aa24 */ /* 0x000fc400078e0211 */
[----:B------:R-:W-:-:S04]  /*2b60*/  @!P2 IMAD.WIDE.U32 R8, R8, c[0x0][0x1a0], R10 ;  /* 0x000068000808aa25 */ /* 0x000fc800078e000a */
[----:B------:R-:W-:Y:S02]  /*2b70*/  @!P2 IMAD.MOV.U32 R13, RZ, RZ, R5 ;  /* 0x000000ffff0da224 */ /* 0x000fe400078e0005 */
[C---:B------:R-:W-:Y:S02]  /*2b80*/  @!P3 IMAD R10, R27.reuse, c[0x0][0x1a4], R19 ;  /* 0x000069001b0aba24 */ /* 0x040fe400078e0213 */
[----:B------:R-:W-:-:S04]  /*2b90*/  @!P3 IMAD.WIDE.U32 R6, R27, c[0x0][0x1a0], R6 ;  /* 0x000068001b06ba25 */ /* 0x000fc800078e0006 */
[C---:B------:R-:W-:Y:S01]  /*2ba0*/  @!P2 IMAD R21, R18.reuse, c[0x0][0x19c], R16 ;  /* 0x000067001215aa24 */ /* 0x040fe200078e0210 */
[----:B------:R-:W-:Y:S01]  /*2bb0*/  @!P3 IADD3 R7, R7, R10, RZ ;  /* 0x0000000a0707b210 */ /* 0x000fe20007ffe0ff */
[----:B------:R-:W-:Y:S01]  /*2bc0*/  @!P2 IMAD.WIDE.U32 R18, R18, c[0x0][0x198], R12 ;  /* 0x000066001212aa25 */ /* 0x000fe200078e000c */
[----:B------:R-:W-:Y:S02]  /*2bd0*/  @!P3 LEA R12, P5, R6, c[0x0][0x170], 0x1 ;  /* 0x00005c00060cba11 */ /* 0x000fe400078a08ff */
[----:B------:R-:W-:Y:S01]  /*2be0*/  @!P2 LEA R10, P4, R8, c[0x0][0x170], 0x1 ;  /* 0x00005c00080aaa11 */ /* 0x000fe200078808ff */
[----:B------:R-:W-:Y:S01]  /*2bf0*/  @!P3 IMAD R11, R20, c[0x0][0x198], RZ ;  /* 0x00006600140bba24 */ /* 0x000fe200078e02ff */
[----:B------:R-:W-:Y:S01]  /*2c00*/  @!P3 LEA.HI.X R13, R6, c[0x0][0x174], R7, 0x1, P5 ;  /* 0x00005d00060dba11 */ /* 0x000fe200028f0c07 */
[----:B------:R-:W-:Y:S02]  /*2c10*/  @!P2 IMAD.IADD R9, R9, 0x1, R17 ;  /* 0x000000010909a824 */ /* 0x000fe400078e0211 */
[----:B------:R-:W-:-:S03]  /*2c20*/  @!P3 IMAD R20, R27, c[0x0][0x19c], R11 ;  /* 0x000067001b14ba24 */ /* 0x000fc600078e020b */
[----:B------:R-:W-:Y:S01]  /*2c30*/  @!P2 LEA.HI.X R11, R8, c[0x0][0x174], R9, 0x1, P4 ;  /* 0x00005d00080baa11 */ /* 0x000fe200020f0c09 */
        /* <DEDUP_REMOVED lines=86> */
[----:B------:R-:W0:Y:S01]  /*31a0*/  LDGDEPBAR ;  /* 0x00000000000079af */ /* 0x000e220000000000 */
[----:B-1----:R-:W-:Y:S01]  /*31b0*/  IMAD.MOV.U32 R7, RZ, RZ, 0x7f800000 ;  /* 0x7f800000ff077424 */ /* 0x002fe200078e00ff */
[----:B------:R-:W-:Y:S01]  /*31c0*/  MOV R6, 0x7f800000 ;  /* 0x7f80000000067802 */ /* 0x000fe20000000f00 */
[----:B-----5:R-:W-:Y:S01]  /*31d0*/  IMAD.MOV.U32 R8, RZ, RZ, c[0x0][0x308] ;  /* 0x0000c200ff087624 */ /* 0x020fe200078e00ff */
[----:B------:R-:W-:Y:S01]  /*31e0*/  MOV R9, c[0x0][0x30c] ;  /* 0x0000c30000097a02 */ /* 0x000fe20000000f00 */
[----:B------:R-:W-:-:S04]  /*31f0*/  DEPBAR.LE SB0, 0x1 ;  /* 0x000080400000791a */ /* 0x000fc80000000000 */
[C---:B--2---:R-:W-:Y:S02]  /*3200*/  IADD3 R4, R10.reuse, 0x8, RZ ;  /* 0x000000080a047810 */ /* 0x044fe40007ffe0ff */
[----:B------:R-:W-:Y:S02]  /*3210*/  ISETP.GE.AND P1, PT, R10, UR10, PT ;  /* 0x0000000a0a007c0c */ /* 0x000fe4000bf26270 */
[----:B------:R-:W-:Y:S02]  /*3220*/  ISETP.GE.AND P0, PT, R4, UR10, PT ;  /* 0x0000000a04007c0c */ /* 0x000fe4000bf06270 */
[----:B------:R-:W-:-:S05]  /*3230*/  MOV R4, 0x4 ;  /* 0x0000000400047802 */ /* 0x000fca0000000f00 */
[----:B------:R-:W-:-:S05]  /*3240*/  IMAD.WIDE R4, R10, R4, UR6 ;  /* 0x000000060a047e25 */ /* 0x000fca000f8e0204 */
[----:B------:R1:W2:Y:S04]  /*3250*/  @!P1 LDG.E R7, [R4.64] ;  /* 0x0000000404079981 */ /* 0x0002a8000c1e1900 */
[----:B------:R1:W5:Y:S04]  /*3260*/  @!P0 LDG.E R6, [R4.64+0x20] ;  /* 0x0000200404068981 */ /* 0x000368000c1e1900 */
[----:B------:R-:W-:Y:S06]  /*3270*/  BAR.SYNC.DEFER_BLOCKING 0x0 ;  /* 0x0000000000007b1d */ /* 0x000fec0000010000 */
[----:B-1----:R1:W3:Y:S04]  /*3280*/  LDG.E.64 R4, [R8.64+0x8] ;  /* 0x0000080408047981 */ /* 0x0022e8000c1e1b00 */
[----:B------:R-:W2:Y:S04]  /*3290*/  LDSM.16.M88.4 R148, [R252+0x12000] ;  /* 0x01200000fc94783b */ /* 0x000ea80000000200 */
[----:B------:R-:W2:Y:S04]  /*32a0*/  LDSM.16.M88.4 R152, [R252+0x12800] ;  /* 0x01280000fc98783b */ /* 0x000ea80000000200 */
[----:B------:R-:W2:Y:S04]  /*32b0*/  LDSM.16.M88.4 R180, [R252+0x14000] ;  /* 0x01400000fcb4783b */ /* 0x000ea80000000200 */
[----:B------:R-:W2:Y:S04]  /*32c0*/  LDSM.16.M88.4 R184, [R252+0x14800] ;  /* 0x01480000fcb8783b */ /* 0x000ea80000000200 */
[----:B------:R-:W2:Y:S04]  /*32d0*/  LDSM.16.M88.4 R212, [R252+0x16000] ;  /* 0x01600000fcd4783b */ /* 0x000ea80000000200 */
[----:B------:R-:W2:Y:S04]  /*32e0*/  LDSM.16.M88.4 R216, [R252+0x16800] ;  /* 0x01680000fcd8783b */ /* 0x000ea80000000200 */
[----:B-1----:R-:W4:Y:S04]  /*32f0*/  LDG.E.64 R8, [R8.64] ;  /* 0x0000000408087981 */ /* 0x002f28000c1e1b00 */
[----:B-----5:R1:W-:Y:S04]  /*3300*/  STL [R1+0x64], R6 ;  /* 0x0000640601007387 */ /* 0x0203e80000100800 */
[----:B--2---:R3:W-:Y:S01]  /*3310*/  STL [R1+0x60], R7 ;  /* 0x0000600701007387 */ /* 0x0047e20000100800 */
[----:B-1----:R-:W-:-:S02]  /*3320*/  SHF.R.S32.HI R6, RZ, 0x1f, R22 ;  /* 0x0000001fff067819 */ /* 0x002fc40000011416 */
[----:B---3--:R-:W-:-:S04]  /*3330*/  IADD3 R7, P1, P0, R4, UR45, R22 ;  /* 0x0000002d04077c10 */ /* 0x008fc8000f83e016 */
[----:B------:R-:W-:Y:S01]  /*3340*/  IADD3.X R4, R5, UR53, R6, P1, P0 ;  /* 0x0000003505047c10 */ /* 0x000fe20008fe0406 */
[----:B------:R1:W-:Y:S04]  /*3350*/  STL [R1+0x70], R7 ;  /* 0x0000700701007387 */ /* 0x0003e80000100800 */
[----:B------:R-:W2:Y:S01]  /*3360*/  LDL R10, [R1+0x4] ;  /* 0x00000400010a7983 */ /* 0x000ea20000100800 */
[----:B----4-:R3:W4:Y:S03]  /*3370*/  R2UR UR20, R8 ;  /* 0x00000000081473c2 */ /* 0x01072600000e0000 */
[----:B---3--:R-:W3:Y:S04]  /*3380*/  LDL R8, [R1] ;  /* 0x0000000001087983 */ /* 0x008ee80000100800 */
[----:B------:R2:W-:Y:S04]  /*3390*/  STL [R1+0x74], R4 ;  /* 0x0000740401007387 */ /* 0x0005e80000100800 */
[----:B-1----:R-:W5:Y:S01]  /*33a0*/  LDL R7, [R1+0x2c] ;  /* 0x00002c0001077983 */ /* 0x002f620000100800 */
[----:B------:R-:W-:-:S02]  /*33b0*/  UIADD3 UR18, UR38, UR14, URZ ;  /* 0x0000000e26127290 */ /* 0x000fc4000fffe03f */
[----:B------:R-:W-:Y:S02]  /*33c0*/  ULDC UR19, c[0x0][0x2e8] ;  /* 0x0000ba0000137ab9 */ /* 0x000fe40000000800 */
[----:B------:R-:W-:-:S04]  /*33d0*/  UIADD3 UR21, -UR8, 0x40, UR18 ;  /* 0x0000004008157890 */ /* 0x000fc8000fffe112 */
[----:B------:R-:W-:Y:S01]  /*33e0*/  UIADD3 UR21, UR21, -UR19, URZ ;  /* 0x8000001315157290 */ /* 0x000fe2000fffe03f */
[----:B------:R-:W1:Y:S01]  /*33f0*/  R2UR UR19, R9 ;  /* 0x00000000091373c2 */ /* 0x000e6200000e0000 */
        /* <DEDUP_REMOVED lines=48> */
[----:B------:R-:W-:-:S02]  /*3700*/  UIADD3 UR34, UR38, 0x40, URZ ;  /* 0x0000004026227890 */ /* 0x000fc4000fffe03f */
[----:B----4-:R-:W-:Y:S02]  /*3710*/  UIADD3 UR33, UR20, -0x61c88647, URZ ;  /* 0x9e3779b914217890 */ /* 0x010fe4000fffe03f */
[----:B-1----:R-:W-:Y:S02]  /*3720*/  UIADD3 UR32, UR19, -0x4498517b, URZ ;  /* 0xbb67ae8513207890 */ /* 0x002fe4000fffe03f */
[----:B------:R-:W-:Y:S02]  /*3730*/  UIADD3 UR31, UR20, 0x3c6ef372, URZ ;  /* 0x3c6ef372141f7890 */ /* 0x000fe4000fffe03f */
[----:B------:R-:W-:Y:S02]  /*3740*/  UIADD3 UR30, UR19, 0x76cf5d0a, URZ ;  /* 0x76cf5d0a131e7890 */ /* 0x000fe4000fffe03f */
[----:B------:R-:W-:Y:S02]  /*3750*/  UIADD3 UR29, UR20, -0x255992d5, URZ ;  /* 0xdaa66d2b141d7890 */ /* 0x000fe4000fffe03f */
[----:B------:R-:W-:-:S02]  /*3760*/  UIADD3 UR28, UR19, 0x32370b8f, URZ ;  /* 0x32370b8f131c7890 */ /* 0x000fc4000fffe03f */
[----:B------:R-:W-:Y:S02]  /*3770*/  UIADD3 UR27, UR20, 0x78dde6e4, URZ ;  /* 0x78dde6e4141b7890 */ /* 0x000fe4000fffe03f */
[----:B------:R-:W-:Y:S02]  /*3780*/  UIADD3 UR26, UR19, -0x126145ec, URZ ;  /* 0xed9eba14131a7890 */ /* 0x000fe4000fffe03f */
[----:B------:R-:W-:Y:S02]  /*3790*/  UIADD3 UR25, UR20, 0x1715609d, URZ ;  /* 0x1715609d14197890 */ /* 0x000fe4000fffe03f */
[----:B------:R-:W-:Y:S02]  /*37a0*/  UIADD3 UR24, UR19, -0x56f99767, URZ ;  /* 0xa906689913187890 */ /* 0x000fe4000fffe03f */
[----:B------:R-:W-:Y:S02]  /*37b0*/  UIADD3 UR23, UR20, -0x4ab325aa, URZ ;  /* 0xb54cda5614177890 */ /* 0x000fe4000fffe03f */
[----:B------:R-:W-:-:S02]  /*37c0*/  UIADD3 UR22, UR19, 0x646e171e, URZ ;  /* 0x646e171e13167890 */ /* 0x000fc4000fffe03f */
[----:B------:R-:W-:Y:S01]  /*37d0*/  ULDC UR12, c[0x0][0x2e4] ;  /* 0x0000b900000c7ab9 */ /* 0x000fe20000000800 */
[----:B--2---:R1:W2:Y:S04]  /*37e0*/  LDSM.16.M88.4 R156, [R10+0x12000] ;  /* 0x012000000a9c783b */ /* 0x0042a80000000200 */
[----:B------:R1:W4:Y:S04]  /*37f0*/  LDSM.16.M88.4 R160, [R10+0x12800] ;  /* 0x012800000aa0783b */ /* 0x0003280000000200 */
[----:B------:R1:W1:Y:S04]  /*3800*/  LDSM.16.M88.4 R188, [R10+0x14000] ;  /* 0x014000000abc783b */ /* 0x0002680000000200 */
[----:B------:R1:W1:Y:S04]  /*3810*/  LDSM.16.M88.4 R192, [R10+0x14800] ;  /* 0x014800000ac0783b */ /* 0x0002680000000200 */
[----:B------:R1:W1:Y:S04]  /*3820*/  LDSM.16.M88.4 R220, [R10+0x16000] ;  /* 0x016000000adc783b */ /* 0x0002680000000200 */
[----:B------:R1:W1:Y:S04]  /*3830*/  LDSM.16.M88.4 R224, [R10+0x16800] ;  /* 0x016800000ae0783b */ /* 0x0002680000000200 */
        /* <DEDUP_REMOVED lines=12> */
.L_x_873:
        /* <DEDUP_REMOVED lines=11> */
[----:B------:R-:W4:Y:S01]  /*39b0*/  LDL R76, [R1+0x3c] ;  /* 0x00003c00014c7983 */ /* 0x000f220000100800 */
[----:B------:R-:W-:Y:S04]  /*39c0*/  DEPBAR.LE SB0, 0x0 ;  /* 0x000080000000791a */ /* 0x000fe80000000000 */
[----:B------:R-:W-:Y:S06]  /*39d0*/  BAR.SYNC.DEFER_BLOCKING 0x0 ;  /* 0x0000000000007b1d */ /* 0x000fec0000010000 */
[----:B-1----:R-:W-:Y:S04]  /*39e0*/  LDSM.16.M88.4 R8, [R252+0xc000] ;  /* 0x00c00000fc08783b */ /* 0x002fe80000000200 */
[----:B------:R-:W-:Y:S04]  /*39f0*/  LDSM.16.M88.4 R68, [R252+0xc800] ;  /* 0x00c80000fc44783b */ /* 0x000fe80000000200 */
[----:B--2---:R-:W1:Y:S04]  /*3a00*/  LDSM.16.M88.4 R16, [R97] ;  /* 0x000000006110783b */ /* 0x004e680000000200 */
[----:B---3--:R-:W-:Y:S01]  /*3a10*/  LDSM.16.M88.4 R72, [R96] ;  /* 0x000000006048783b */ /* 0x008fe20000000200 */
[C---:B-1----:R-:W-:Y:S08]  /*3a20*/  HMMA.16816.F32.BF16 R4, R16.reuse, R8, RZ ;  /* 0x000000081004723c */ /* 0x042ff000000418ff */
[C---:B------:R-:W-:Y:S08]  /*3a30*/  HMMA.16816.F32.BF16 R8, R16.reuse, R10, RZ ;  /* 0x0000000a1008723c */ /* 0x040ff000000418ff */
[C---:B------:R-:W-:Y:S08]  /*3a40*/  HMMA.16816.F32.BF16 R12, R16.reuse, R68, RZ ;  /* 0x00000044100c723c */ /* 0x040ff000000418ff */
[----:B------:R-:W-:Y:S01]  /*3a50*/  HMMA.16816.F32.BF16 R16, R16, R70, RZ ;  /* 0x000000461010723c */ /* 0x000fe200000418ff */
[----:B----4-:R-:W1:Y:S07]  /*3a60*/  LDSM.16.M88.4 R68, [R79+0xc000] ;  /* 0x00c000004f44783b */ /* 0x010e6e0000000200 */
        /* <DEDUP_REMOVED lines=92> */
.L_x_869:
        /* <DEDUP_REMOVED lines=77> */
.L_x_870:
        /* <DEDUP_REMOVED lines=403> */
.L_x_871:
        /* <DEDUP_REMOVED lines=370> */
.L_x_872:
        /* <DEDUP_REMOVED lines=221> */
.L_x_874:
        /* <DEDUP_REMOVED lines=19> */
.L_x_875:
        /* <DEDUP_REMOVED lines=9> */
[----:B------:R-:W-:Y:S01]  /*84e0*/  USHF.R.S32.HI UR12, URZ, 0x1f, UR41 ;  /* 0x0000001f3f0c7899 */ /* 0x000fe20008011429 */
[----:B------:R-:W-:Y:S02]  /*84f0*/  BSSY B0, `(.L_x_876) ;  /* 0x000002b000007945 */ /* 0x000fe40003800000 */
        /* <DEDUP_REMOVED lines=18> */
[----:B------:R-:W-:Y:S01]  /*8620*/  ULDC.64 UR6, c[0x0][0x3b8] ;  /* 0x0000ee0000067ab9 */ /* 0x000fe20000000a00 */
[----:B------:R-:W-:Y:S01]  /*8630*/  IMAD.WIDE.U32 R4, R4, c[0x0][0x3a0], R6 ;  /* 0x0000e80004047a25 */ /* 0x000fe200078e0006 */
[----:B------:R-:W-:-:S04]  /*8640*/  UIMAD UR6, UR12, UR6, URZ ;  /* 0x000000060c0672a4 */ /* 0x000fc8000f8e023f */
[----:B------:R-:W-:Y:S01]  /*8650*/  IADD3 R4, P0, R4, UR14, RZ ;  /* 0x0000000e04047c10 */ /* 0x000fe2000ff1e0ff */
[----:B------:R-:W-:-:S03]  /*8660*/  UIMAD UR6, UR41, UR7, UR6 ;  /* 0x00000007290672a4 */ /* 0x000fc6000f8e0206 */
        /* <DEDUP_REMOVED lines=19> */
.L_x_877:
[----:B-1-34-:R-:W-:Y:S05]  /*87a0*/  BSYNC B0 ;  /* 0x0000000000007941 */ /* 0x01afea0003800000 */
.L_x_876:
        /* <DEDUP_REMOVED lines=16> */
.L_x_879:
[----:B------:R-:W-:Y:S05]  /*88b0*/  BSYNC B0 ;  /* 0x0000000000007941 */ /* 0x000fea0003800000 */
.L_x_878:
        /* <DEDUP_REMOVED lines=28> */
.L_x_881:
[----:B------:R-:W-:Y:S05]  /*8a80*/  BSYNC B0 ;  /* 0x0000000000007941 */ /* 0x000fea0003800000 */
.L_x_880:
        /* <DEDUP_REMOVED lines=13> */
.L_x_868:
[----:B------:R-:W-:Y:S05]  /*8b60*/  BSYNC B1 ;  /* 0x0000000000017941 */ /* 0x000fea0003800000 */
.L_x_854:
        /* <DEDUP_REMOVED lines=11> */
.L_x_882:
[----:B------:R-:W-:Y:S05]  /*8c20*/  EXIT ;  /* 0x000000000000794d */ /* 0x000fea0003800000 */
.L_x_884:
        /* <DEDUP_REMOVED lines=13> */
.L_x_1599:


//--------------------- .text._ZN5flash44flash_bwd_dq_dk_dv_loop_seqk_parallel_kernelI23Flash_bwd_kernel_traitsILi192ELi64ELi64ELi8ELi4ELi2ELi2ELb1ELb1EN7cutlass10bfloat16_tE19Flash_kernel_traitsILi192ELi64ELi64ELi8ES3_EELb0ELb0ELb1ELb0ELb0ELb1ELb1EEEvNS_16Flash_bwd_paramsE --------------------------
	.section	.text._ZN5flash44flash_bwd_dq_dk_dv_loop_seqk_parallel_kernelI23Flash_bwd_kernel_traitsILi192ELi64ELi64ELi8ELi4ELi2ELi2ELb1ELb1EN7cutlass10bfloat16_tE19Flash_kernel_traitsILi192ELi64ELi64ELi8ES3_EELb0ELb0ELb1ELb0ELb0ELb1ELb1EEEvNS_16Flash_bwd_paramsE,"ax",@progbits
	.sectioninfo	@"SHI_REGISTERS=255"
	.align	128
        .global         _ZN5flash44flash_bwd_dq_dk_dv_loop_seqk_parallel_kernelI23Flash_bwd_kernel_traitsILi192ELi64ELi64ELi8ELi4ELi2ELi2ELb1ELb1EN7cutlass10bfloat16_tE19Flash_kernel_traitsILi192ELi64ELi64ELi8ES3_EELb0ELb0ELb1ELb0ELb0ELb1ELb1EEEvNS_16Flash_bwd_paramsE
        .type           _ZN5flash44flash_bwd_dq_dk_dv_loop_seqk_parallel_kernelI23Flash_bwd_kernel_traitsILi192ELi64ELi64ELi8ELi4ELi2ELi2ELb1ELb1EN7cutlass10bfloat16_tE19Flash_kernel_traitsILi192ELi64ELi64ELi8ES3_EELb0ELb0ELb1ELb0ELb0ELb1ELb1EEEvNS_16Flash_bwd_paramsE,@function
        .size           _ZN5flash44flash_bwd_dq_dk_dv_loop_seqk_parallel_kernelI23Flash_bwd_kernel_traitsILi192ELi64ELi64ELi8ELi4ELi2ELi2ELb1ELb1EN7cutlass10bfloat16_tE19Flash_kernel_traitsILi192ELi64ELi64ELi8ES3_EELb0ELb0ELb1ELb0ELb0ELb1ELb1EEEvNS_16Flash_bwd_paramsE,(.L_x_1600 - _ZN5flash44flash_bwd_dq_dk_dv_loop_seqk_parallel_kernelI23Flash_bwd_kernel_traitsILi192ELi64ELi64ELi8ELi4ELi2ELi2ELb1ELb1EN7cutlass10bfloat16_tE19Flash_kernel_traitsILi192ELi64ELi64ELi8ES3_EELb0ELb0ELb1ELb0ELb0ELb1ELb1EEEvNS_16Flash_bwd_paramsE)
        .other          _ZN5flash44flash_bwd_dq_dk_dv_loop_seqk_parallel_kernelI23Flash_bwd_kernel_traitsILi192ELi64ELi64ELi8ELi4ELi2ELi2ELb1ELb1EN7cutlass10bfloat16_tE19Flash_kernel_traitsILi192ELi64ELi64ELi8ES3_EELb0ELb0ELb1ELb0ELb0ELb1ELb1EEEvNS_16Flash_bwd_paramsE,@"STO_CUDA_ENTRY STV_DEFAULT"
_ZN5flash44flash_bwd_dq_dk_dv_loop_seqk_parallel_kernelI23Flash_bwd_kernel_traitsILi192ELi64ELi64ELi8ELi4ELi2ELi2ELb1ELb1EN7cutlass10bfloat16_tE19Flash_kernel_traitsILi192ELi64ELi64ELi8ES3_EELb0ELb0ELb1ELb0ELb0ELb1ELb1EEEvNS_16Flash_bwd_paramsE:
.text._ZN5flash44flash_bwd_dq_dk_dv_loop_seqk_parallel_kernelI23Flash_bwd_kernel_traitsILi192ELi64ELi64ELi8ELi4ELi2ELi2ELb1ELb1EN7cutlass10bfloat16_tE19Flash_kernel_traitsILi192ELi64ELi64ELi8ES3_EELb0ELb0ELb1ELb0ELb0ELb1ELb1EEEvNS_16Flash_bwd_paramsE:
        /* <DEDUP_REMOVED lines=212> */
.L_x_915:
        /* <DEDUP_REMOVED lines=53> */
.L_x_885:
        /* <DEDUP_REMOVED lines=67> */
.L_x_887:
        /* <DEDUP_REMOVED lines=18> */
.L_x_888:
        /* <DEDUP_REMOVED lines=70> */
.L_x_889:
[----:B------:R-:W-:Y:S02]  /*1a40*/  UMOV UR15, UR51 ;  /* 0x00000033000f7c82 */ /* 0x000fe40008000000 */
.L_x_890:
        /* <DEDUP_REMOVED lines=109> */
.L_x_892:
        /* <DEDUP_REMOVED lines=18> */
.L_x_893:
        /* <DEDUP_REMOVED lines=29> */
.L_x_895:
[----:B------:R-:W-:Y:S05]  /*2410*/  BSYNC B0 ;  /* 0x0000000000007941 */ /* 0x000fea0003800000 */
.L_x_894:
        /* <DEDUP_REMOVED lines=16> */
.L_x_897:
[----:B------:R-:W-:Y:S05]  /*2520*/  BSYNC B0 ;  /* 0x0000000000007941 */ /* 0x000fea0003800000 */
.L_x_896:
        /* <DEDUP_REMOVED lines=27> */
.L_x_899:
[----:B------:R-:W-:Y:S05]  /*26e0*/  BSYNC B0 ;  /* 0x0000000000007941 */ /* 0x000fea0003800000 */
.L_x_898:
        /* <DEDUP_REMOVED lines=14> */
.L_x_891:
        /* <DEDUP_REMOVED lines=249> */
.L_x_905:
[----:B------:R-:W2:Y:S01]  /*3760*/  LDL R84, [R1+0x8] ;  /* 0x0000080001547983 */ /* 0x000ea20000100800 */
[----:B------:R-:W-:Y:S02]  /*3770*/  USHF.L.U32 UR9, UR7, 0x6, URZ ;  /* 0x0000000607097899 */ /* 0x000fe4000800063f */
[----:B------:R-:W-:Y:S02]  /*3780*/  ULDC UR8, c[0x0][0x2e4] ;  /* 0x0000b90000087ab9 */ /* 0x000fe40000000800 */
[----:B------:R-:W4:Y:S01]  /*3790*/  LDL R83, [R1+0xc] ;  /* 0x00000c0001537983 */ /* 0x000f220000100800 */
[----:B------:R-:W-:Y:S04]  /*37a0*/  UISETP.GE.AND UP0, UPT, UR9, UR19, UPT ;  /* 0x000000130900728c */ /* 0x000fe8000bf06270 */
[----:B---3--:R-:W3:Y:S05]  /*37b0*/  LDL R82, [R1+0x4] ;  /* 0x0000040001527983 */ /* 0x008eea0000100800 */
[----:B------:R-:W3:Y:S05]  /*37c0*/  LDL R81, [R1+0x18] ;  /* 0x0000180001517983 */ /* 0x000eea0000100800 */
[----:B------:R-:W3:Y:S05]  /*37d0*/  LDL R80, [R1] ;  /* 0x0000000001507983 */ /* 0x000eea0000100800 */
[----:B------:R-:W0:Y:S05]  /*37e0*/  LDGDEPBAR ;  /* 0x00000000000079af */ /* 0x000e2a0000000000 */
[----:B------:R-:W3:Y:S05]  /*37f0*/  LDL R79, [R1+0x14] ;  /* 0x00001400014f7983 */ /* 0x000eea0000100800 */
[----:B------:R-:W3:Y:S05]  /*3800*/  LDL R77, [R1+0x10] ;  /* 0x00001000014d7983 */ /* 0x000eea0000100800 */
[----:B------:R-:W3:Y:S05]  /*3810*/  LDL R76, [R1+0x68] ;  /* 0x00006800014c7983 */ /* 0x000eea0000100800 */
[----:B------:R-:W3:Y:S01]  /*3820*/  LDL R78, [R1+0x64] ;  /* 0x00006400014e7983 */ /* 0x000ee20000100800 */
[----:B------:R-:W-:Y:S04]  /*3830*/  DEPBAR.LE SB0, 0x0 ;  /* 0x000080000000791a */ /* 0x000fe80000000000 */
[----:B------:R-:W-:Y:S06]  /*3840*/  BAR.SYNC.DEFER_BLOCKING 0x0 ;  /* 0x0000000000007b1d */ /* 0x000fec0000010000 */
[----:B-1----:R-:W-:Y:S05]  /*3850*/  LDSM.16.M88.4 R8, [R252+0xc000] ;  /* 0x00c00000fc08783b */ /* 0x002fea0000000200 */
[----:B------:R-:W-:Y:S05]  /*3860*/  LDSM.16.M88.4 R68, [R252+0xc800] ;  /* 0x00c80000fc44783b */ /* 0x000fea0000000200 */
[----:B--2---:R-:W2:Y:S05]  /*3870*/  LDSM.16.M88.4 R16, [R84] ;  /* 0x000000005410783b */ /* 0x004eaa0000000200 */
[----:B----4-:R-:W-:Y:S01]  /*3880*/  LDSM.16.M88.4 R72, [R83] ;  /* 0x000000005348783b */ /* 0x010fe20000000200 */
[C---:B--2---:R-:W-:Y:S03]  /*3890*/  HMMA.16816.F32.BF16 R4, R16.reuse, R8, RZ ;  /* 0x000000081004723c */ /* 0x044fe600000418ff */
[----:B---3--:R-:W-:Y:S05]  /*38a0*/  IADD3 R76, P0, R76, UR16, RZ ;  /* 0x000000104c4c7c10 */ /* 0x008fea000ff1e0ff */
[C---:B------:R-:W-:Y:S08]  /*38b0*/  HMMA.16816.F32.BF16 R8, R16.reuse, R10, RZ ;  /* 0x0000000a1008723c */ /* 0x040ff000000418ff */
[C---:B------:R-:W-:Y:S08]  /*38c0*/  HMMA.16816.F32.BF16 R12, R16.reuse, R68, RZ ;  /* 0x00000044100c723c */ /* 0x040ff000000418ff */
        /* <DEDUP_REMOVED lines=74> */
[----:B------:R2:W3:Y:S11]  /*3d70*/  LDSM.16.M88.4 R72, [R77+0x10800] ;  /* 0x010800004d48783b */ /* 0x0004f60000000200 */
[----:B------:R-:W-:Y:S04]  /*3d80*/  @!UPT UIADD3 URZ, URZ, URZ, URZ ;  /* 0x0000003f3f3ff290 */ /* 0x000fe8000fffe03f */
[----:B------:R-:W-:Y:S02]  /*3d90*/  FMUL.FTZ R4, R4, c[0x0][0x2ec] ;  /* 0x0000bb0004047a20 */ /* 0x000fe40000410000 */
[----:B------:R-:W-:Y:S02]  /*3da0*/  FMUL.FTZ R5, R5, c[0x0][0x2ec] ;  /* 0x0000bb0005057a20 */ /* 0x000fe40000410000 */
[----:B------:R-:W-:Y:S02]  /*3db0*/  FMUL.FTZ R6, R6, c[0x0][0x2ec] ;  /* 0x0000bb0006067a20 */ /* 0x000fe40000410000 */
[----:B------:R-:W-:Y:S01]  /*3dc0*/  FMUL.FTZ R7, R7, c[0x0][0x2ec] ;  /* 0x0000bb0007077a20 */ /* 0x000fe20000410000 */
[----:B--2---:R-:W-:Y:S01]  /*3dd0*/  IADD3.X R77, R78, UR15, RZ, P0, !PT ;  /* 0x0000000f4e4d7c10 */ /* 0x004fe200087fe4ff */
[----:B------:R-:W-:Y:S01]  /*3de0*/  FMUL.FTZ R8, R8, c[0x0][0x2ec] ;  /* 0x0000bb0008087a20 */ /* 0x000fe20000410000 */
[----:B------:R-:W-:Y:S01]  /*3df0*/  PLOP3.LUT P0, PT, PT, PT, UP0, 0x80, 0x0 ;  /* 0x000000000000781c */ /* 0x000fe20003f0f008 */
[----:B------:R-:W-:Y:S02]  /*3e00*/  FMUL.FTZ R9, R9, c[0x0][0x2ec] ;  /* 0x0000bb0009097a20 */ /* 0x000fe40000410000 */
[----:B------:R2:W4:Y:S01]  /*3e10*/  MUFU.TANH R81, R8 ;  /* 0x0000000800517308 */ /* 0x0005220000002400 */
[----:B------:R-:W-:Y:S02]  /*3e20*/  FMUL.FTZ R10, R10, c[0x0][0x2ec] ;  /* 0x0000bb000a0a7a20 */ /* 0x000fe40000410000 */
[----:B------:R-:W-:Y:S07]  /*3e30*/  FMUL.FTZ R11, R11, c[0x0][0x2ec] ;  /* 0x0000bb000b0b7a20 */ /* 0x000fee0000410000 */
[----:B------:R2:W1:Y:S01]  /*3e40*/  MUFU.TANH R80, R9 ;  /* 0x0000000900507308 */ /* 0x0004620000002400 */
[C---:B---3--:R-:W-:Y:S01]  /*3e50*/  HMMA.16816.F32.BF16 R12, R68.reuse, R72, R12 ;  /* 0x00000048440c723c */ /* 0x048fe2000004180c */
        /* <DEDUP_REMOVED lines=13> */
[----:B---3--:R2:W3:Y:S01]  /*3f30*/  MUFU.TANH R77, R4 ;  /* 0x00000004004d7308 */ /* 0x0084e20000002400 */
        /* <DEDUP_REMOVED lines=37> */
.L_x_901:
[----:B--234-:R-:W2:Y:S01]  /*4190*/  LDL R4, [R1+0x74] ;  /* 0x0000740001047983 */ /* 0x01cea20000100800 */
[----:B------:R-:W-:Y:S02]  /*41a0*/  UIADD3 UR11, UR6, 0x1, -UR12 ;  /* 0x00000001060b7890 */ /* 0x000fe4000fffe80c */
[----:B------:R-:W-:Y:S01]  /*41b0*/  UIADD3 UR10, -UR8, UR6, -UR12 ;  /* 0x00000006080a7290 */ /* 0x000fe2000fffe90c */
[----:B------:R-:W3:Y:S01]  /*41c0*/  LDL R70, [R1+0x78] ;  /* 0x0000780001467983 */ /* 0x000ee20000100800 */
[----:B--2---:R-:W-:Y:S01]  /*41d0*/  IADD3 R5, R4, UR9, RZ ;  /* 0x0000000904057c10 */ /* 0x004fe2000fffe0ff */
[----:B------:R-:W-:Y:S01]  /*41e0*/  UIADD3 UR9, UR11, UR41, URZ ;  /* 0x000000290b097290 */ /* 0x000fe2000fffe03f */
[----:B------:R-:W-:Y:S02]  /*41f0*/  IMAD.U32 R4, RZ, RZ, UR22 ;  /* 0x00000016ff047e24 */ /* 0x000fe4000f8e00ff */
[C---:B------:R-:W-:Y:S02]  /*4200*/  IADD3 R7, R5.reuse, UR10, RZ ;  /* 0x0000000a05077c10 */ /* 0x040fe4000fffe0ff */
        /* <DEDUP_REMOVED lines=30> */
[----:B-1----:R-:W-:Y:S02]  /*43f0*/  FSEL R17, R76, -INF , !P0 ;  /* 0xff8000004c117808 */ /* 0x002fe40004000000 */
        /* <DEDUP_REMOVED lines=34> */
.L_x_902:
[----:B------:R-:W2:Y:S01]  /*4620*/  LDL R4, [R1+0x5c] ;  /* 0x00005c0001047983 */ /* 0x000ea20000100800 */
[----:B------:R-:W-:Y:S03]  /*4630*/  UISETP.GT.AND UP0, UPT, UR7, UR17, UPT ;  /* 0x000000110700728c */ /* 0x000fe6000bf04270 */
[----:B------:R-:W3:Y:S03]  /*4640*/  LDL R70, [R1+0x60] ;  /* 0x0000600001467983 */ /* 0x000ee60000100800 */
[----:B------:R-:W-:Y:S01]  /*4650*/  PLOP3.LUT P3, PT, PT, PT, UP0, 0x80, 0x0 ;  /* 0x000000000000781c */ /* 0x000fe20003f6f008 */
        /* <DEDUP_REMOVED lines=23> */
[----:B-1----:R-:W-:Y:S05]  /*47d0*/  FSEL R4, R69, RZ, P0 ;  /* 0x000000ff45047208 */ /* 0x002fea0000000000 */
        /* <DEDUP_REMOVED lines=309> */
.L_x_903:
        /* <DEDUP_REMOVED lines=371> */
.L_x_904:
        /* <DEDUP_REMOVED lines=172> */
.L_x_906:
        /* <DEDUP_REMOVED lines=18> */
.L_x_907:
        /* <DEDUP_REMOVED lines=52> */
.L_x_909:
[----:B-1-34-:R-:W-:Y:S05]  /*8180*/  BSYNC B0 ;  /* 0x0000000000007941 */ /* 0x01afea0003800000 */
.L_x_908:
        /* <DEDUP_REMOVED lines=16> */
.L_x_911:
[----:B------:R-:W-:Y:S05]  /*8290*/  BSYNC B0 ;  /* 0x0000000000007941 */ /* 0x000fea0003800000 */
.L_x_910:
        /* <DEDUP_REMOVED lines=27> */
.L_x_913:
[----:B------:R-:W-:Y:S05]  /*8450*/  BSYNC B0 ;  /* 0x0000000000007941 */ /* 0x000fea0003800000 */
.L_x_912:
        /* <DEDUP_REMOVED lines=13> */
.L_x_900:
[----:B------:R-:W-:Y:S05]  /*8530*/  BSYNC B1 ;  /* 0x0000000000017941 */ /* 0x000fea0003800000 */
.L_x_886:
        /* <DEDUP_REMOVED lines=11> */
.L_x_914:
[----:B------:R-:W-:Y:S05]  /*85f0*/  EXIT ;  /* 0x000000000000794d */ /* 0x000fea0003800000 */
.L_x_916:
        /* <DEDUP_REMOVED lines=16> */
.L_x_1600:


//--------------------- .text._ZN5flash44flash_bwd_dq_dk_dv_loop_seqk_parallel_kernelI23Flash_bwd_kernel_traitsILi192ELi64ELi64ELi8ELi4ELi2ELi2ELb1ELb1EN7cutlass10bfloat16_tE19Flash_kernel_traitsILi192ELi64ELi64ELi8ES3_EELb1ELb0ELb1ELb1ELb0ELb0ELb0EEEvNS_16Flash_bwd_paramsE --------------------------
	.section	.text._ZN5flash44flash_bwd_dq_dk_dv_loop_seqk_parallel_kernelI23Flash_bwd_kernel_traitsILi192ELi64ELi64ELi8ELi4ELi2ELi2ELb1ELb1EN7cutlass10bfloat16_tE19Flash_kernel_traitsILi192ELi64ELi64ELi8ES3_EELb1ELb0ELb1ELb1ELb0ELb0ELb0EEEvNS_16Flash_bwd_paramsE,"ax",@progbits
	.sectioninfo	@"SHI_REGISTERS=255"
	.align	128
        .global         _ZN5flash44flash_bwd_dq_dk_dv_loop_seqk_parallel_kernelI23Flash_bwd_kernel_traitsILi192ELi64ELi64ELi8ELi4ELi2ELi2ELb1ELb1EN7cutlass10bfloat16_tE19Flash_kernel_traitsILi192ELi64ELi64ELi8ES3_EELb1ELb0ELb1ELb1ELb0ELb0ELb0EEEvNS_16Flash_bwd_paramsE
        .type           _ZN5flash44flash_bwd_dq_dk_dv_loop_seqk_parallel_kernelI23Flash_bwd_kernel_traitsILi192ELi64ELi64ELi8ELi4ELi2ELi2ELb1ELb1EN7cutlass10bfloat16_tE19Flash_kernel_traitsILi192ELi64ELi64ELi8ES3_EELb1ELb0ELb1ELb1ELb0ELb0ELb0EEEvNS_16Flash_bwd_paramsE,@function
        .size           _ZN5flash44flash_bwd_dq_dk_dv_loop_seqk_parallel_kernelI23Flash_bwd_kernel_traitsILi192ELi64ELi64ELi8ELi4ELi2ELi2ELb1ELb1EN7cutlass10bfloat16_tE19Flash_kernel_traitsILi192ELi64ELi64ELi8ES3_EELb1ELb0ELb1ELb1ELb0ELb0ELb0EEEvNS_16Flash_bwd_paramsE,(.L_x_1601 - _ZN5flash44flash_bwd_dq_dk_dv_loop_seqk_parallel_kernelI23Flash_bwd_kernel_traitsILi192ELi64ELi64ELi8ELi4ELi2ELi2ELb1ELb1EN7cutlass10bfloat16_tE19Flash_kernel_traitsILi192ELi64ELi64ELi8ES3_EELb1ELb0ELb1ELb1ELb0ELb0ELb0EEEvNS_16Flash_bwd_paramsE)
        .other          _ZN5flash44flash_bwd_dq_dk_dv_loop_seqk_parallel_kernelI23Flash_bwd_kernel_traitsILi192ELi64ELi64ELi8ELi4ELi2ELi2ELb1ELb1EN7cutlass10bfloat16_tE19Flash_kernel_traitsILi192ELi64ELi64ELi8ES3_EELb1ELb0ELb1ELb1ELb0ELb0ELb0EEEvNS_16Flash_bwd_paramsE,@"STO_CUDA_ENTRY STV_DEFAULT"
_ZN5flash44flash_bwd_dq_dk_dv_loop_seqk_parallel_kernelI23Flash_bwd_kernel_traitsILi192ELi64ELi64ELi8ELi4ELi2ELi2ELb1ELb1EN7cutlass10bfloat16_tE19Flash_kernel_traitsILi192ELi64ELi64ELi8ES3_EELb1ELb0ELb1ELb1ELb0ELb0ELb0EEEvNS_16Flash_bwd_paramsE:
.text._ZN5flash44flash_bwd_dq_dk_dv_loop_seqk_parallel_kernelI23Flash_bwd_kernel_traitsILi192ELi64ELi64ELi8ELi4ELi2ELi2ELb1ELb1EN7cutlass10bfloat16_tE19Flash_kernel_traitsILi192ELi64ELi64ELi8ES3_EELb1ELb0ELb1ELb1ELb0ELb0ELb0EEEvNS_16Flash_bwd_paramsE:
        /* <DEDUP_REMOVED lines=29> */
[----:B------:R-:W-:Y:S01]  /*01d0*/  UIMAD.WIDE UR36, UR47, UR36, URZ ;  /* 0x000000242f2472a5 */ /* 0x000fe2000f8e023f */
[CC--:B------:R-:W-:Y:S01]  /*01e0*/  LEA.HI R11, R6.reuse, R5.reuse, RZ, 0x3 ;  /* 0x00000005060b7211 */ /* 0x0c0fe200078f18ff */
[----:B------:R-:W-:Y:S01]  /*01f0*/  UIMAD UR57, UR5, UR4, UR57 ;  /* 0x00000004053972a4 */ /* 0x000fe2000f8e0239 */
[CC--:B------:R-:W-:Y:S01]  /*0200*/  LEA.HI R2, R6.reuse, R5.reuse, RZ, 0x4 ;  /* 0x0000000506027211 */ /* 0x0c0fe200078f20ff */
[----:B---3--:R-:W-:Y:S01]  /*0210*/  UIMAD UR48, UR35, UR47, URZ ;  /* 0x0000002f233072a4 */ /* 0x008fe2000f8e023f */
[CC--:B------:R-:W-:Y:S01]  /*0220*/  LEA.HI R15, R6.reuse, R5.reuse, RZ, 0x7 ;  /* 0x00000005060f7211 */ /* 0x0c0fe200078f38ff */
[----:B------:R-:W-:Y:S01]  /*0230*/  UIMAD UR47, UR47, UR12, URZ ;  /* 0x0000000c2f2f72a4 */ /* 0x000fe2000f8e023f */
[CC--:B------:R-:W-:Y:S01]  /*0240*/  LEA.HI R16, R6.reuse, R5.reuse, RZ, 0x6 ;  /* 0x0000000506107211 */ /* 0x0c0fe200078f30ff */
[----:B------:R-:W-:Y:S01]  /*0250*/  UIMAD UR4, UR32, UR13, UR35 ;  /* 0x0000000d200472a4 */ /* 0x000fe2000f8e0223 */
[----:B------:R-:W-:Y:S01]  /*0260*/  LEA.HI R6, R6, R5, RZ, 0x2 ;  /* 0x0000000506067211 */ /* 0x000fe200078f10ff */
[----:B------:R-:W-:Y:S01]  /*0270*/  ULDC UR14, c[0x0][0x1c0] ;  /* 0x00007000000e7ab9 */ /* 0x000fe20000000800 */
[----:B------:R-:W-:Y:S01]  /*0280*/  LOP3.LUT R4, R3, 0xffffffe0, RZ, 0xc0, !PT ;  /* 0xffffffe003047812 */ /* 0x000fe200078ec0ff */
[----:B------:R-:W-:Y:S01]  /*0290*/  ULDC UR11, c[0x0][0x1c0] ;  /* 0x00007000000b7ab9 */ /* 0x000fe20000000800 */
[----:B------:R-:W-:Y:S01]  /*02a0*/  LOP3.LUT R8, R11, 0xfffffff8, RZ, 0xc0, !PT ;  /* 0xfffffff80b087812 */ /* 0x000fe200078ec0ff */
[----:B------:R-:W-:Y:S01]  /*02b0*/  UIMAD UR54, UR6, UR32, URZ ;  /* 0x00000020063672a4 */ /* 0x000fe2000f8e023f */
        /* <DEDUP_REMOVED lines=11> */
[----:B------:R-:W-:Y:S01]  /*0370*/  UIMAD UR5, UR32, UR11, UR35 ;  /* 0x0000000b200572a4 */ /* 0x000fe2000f8e0223 */
[----:B------:R-:W-:Y:S01]  /*0380*/  LEA.HI R7, R12, R0, RZ, 0x2 ;  /* 0x000000000c077211 */ /* 0x000fe200078f10ff */
[----:B------:R-:W-:Y:S01]  /*0390*/  @!UP5 UIMAD UR6, UR32, UR14, UR35 ;  /* 0x0000000e2006d2a4 */ /* 0x000fe2000f8e0223 */
[----:B------:R-:W-:Y:S01]  /*03a0*/  LEA.HI R4, R2, R5, RZ, 0x1 ;  /* 0x0000000502047211 */ /* 0x000fe200078f08ff */
[----:B------:R-:W-:Y:S01]  /*03b0*/  USHF.L.U32 UR46, UR47, 0x6, URZ ;  /* 0x000000062f2e7899 */ /* 0x000fe2000800063f */
[----:B------:R-:W-:Y:S01]  /*03c0*/  LOP3.LUT R2, R3, 0xfffffffe, RZ, 0xc0, !PT ;  /* 0xfffffffe03027812 */ /* 0x000fe200078ec0ff */
[----:B------:R-:W-:Y:S01]  /*03d0*/  USHF.L.U32 UR41, UR4, 0x5, URZ ;  /* 0x0000000504297899 */ /* 0x000fe2000800063f */
[----:B------:R-:W-:Y:S01]  /*03e0*/  LOP3.LUT R7, R7, 0xfffffffc, RZ, 0xc0, !PT ;  /* 0xfffffffc07077812 */ /* 0x000fe200078ec0ff */
[----:B------:R-:W-:Y:S01]  /*03f0*/  ULDC UR51, c[0x0][0x214] ;  /* 0x0000850000337ab9 */ /* 0x000fe20000000800 */
        /* <DEDUP_REMOVED lines=12> */
[----:B------:R-:W-:Y:S01]  /*04c0*/  LEA.HI R13, R4, R9, RZ, 0x3 ;  /* 0x00000009040d7211 */ /* 0x000fe200078f18ff */
[----:B------:R-:W-:Y:S01]  /*04d0*/  STL [R1+0x50], R20 ;  /* 0x0000501401007387 */ /* 0x000fe20000100800 */
[----:B------:R-:W-:Y:S01]  /*04e0*/  LOP3.LUT R0, R0, 0xfffffff8, RZ, 0xc0, !PT ;  /* 0xfffffff800007812 */ /* 0x000fe200078ec0ff */
[----:B------:R-:W-:Y:S01]  /*04f0*/  ULDC.U8 UR10, c[0x0][0x3d0] ;  /* 0x0000f400000a7ab9 */ /* 0x000fe20000000000 */
[----:B------:R-:W-:Y:S01]  /*0500*/  SHF.R.S32.HI R7, RZ, 0x7, R15 ;  /* 0x00000007ff077819 */ /* 0x000fe2000001140f */
[----:B------:R-:W-:Y:S01]  /*0510*/  ULDC UR52, c[0x0][0x224] ;  /* 0x0000890000347ab9 */ /* 0x000fe20000000800 */
[----:B------:R-:W-:Y:S01]  /*0520*/  LOP3.LUT P4, RZ, R8, 0x4, RZ, 0xc0, !PT ;  /* 0x0000000408ff7812 */ /* 0x000fe2000788c0ff */
[----:B------:R-:W-:Y:S01]  /*0530*/  IMAD.IADD R5, R3, 0x1, -R0 ;  /* 0x0000000103057824 */ /* 0x000fe200078e0a00 */
[----:B------:R-:W-:Y:S01]  /*0540*/  LOP3.LUT R0, R2, 0x1c0, RZ, 0xc0, !PT ;  /* 0x000001c002007812 */ /* 0x000fe200078ec0ff */
[----:B------:R-:W-:Y:S01]  /*0550*/  @UP5 UIMAD UR56, UR32, UR51, URZ ;  /* 0x00000033203852a4 */ /* 0x000fe2000f8e023f */
[----:B------:R-:W-:Y:S01]  /*0560*/  SHF.R.S32.HI R3, RZ, 0x1f, R10 ;  /* 0x0000001fff037819 */ /* 0x000fe2000001140a */
[----:B------:R-:W-:Y:S01]  /*0570*/  ULDC.64 UR8, c[0x0][0x118] ;  /* 0x0000460000087ab9 */ /* 0x000fe20000000a00 */
[----:B------:R-:W-:Y:S01]  /*0580*/  LOP3.LUT R2, R0, 0x38, R20, 0xf8, !PT ;  /* 0x0000003800027812 */ /* 0x000fe200078ef814 */
[----:B------:R-:W-:Y:S01]  /*0590*/  ULOP3.LUT UR58, UR35, UR58, URZ, 0x3c, !UPT ;  /* 0x0000003a233a7292 */ /* 0x000fe2000f8e3c3f */
[----:B------:R-:W-:Y:S01]  /*05a0*/  SHF.R.U32.HI R0, RZ, 0x3, R0 ;  /* 0x00000003ff007819 */ /* 0x000fe20000011600 */
[----:B------:R-:W-:Y:S01]  /*05b0*/  USHF.R.S32.HI UR59, URZ, 0x1f, UR35 ;  /* 0x0000001f3f3b7899 */ /* 0x000fe20008011423 */
[----:B------:R-:W-:Y:S01]  /*05c0*/  LEA.HI R18, R3, R10, RZ, 0x2 ;  /* 0x0000000a03127211 */ /* 0x000fe200078f10ff */
[----:B------:R-:W-:Y:S01]  /*05d0*/  IMAD.SHL.U32 R3, R12, 0x200, RZ ;  /* 0x000002000c037824 */ /* 0x000fe200078e00ff */
[----:B------:R-:W-:Y:S01]  /*05e0*/  LOP3.LUT R10, R2, R0, RZ, 0x3c, !PT ;  /* 0x00000000020a7212 */ /* 0x000fe200078e3cff */
[----:B------:R-:W-:Y:S01]  /*05f0*/  IMAD.SHL.U32 R0, R8, 0x40, RZ ;  /* 0x0000004008007824 */ /* 0x000fe200078e00ff */
[----:B------:R-:W-:Y:S01]  /*0600*/  LOP3.LUT R2, R13, 0xfffffff8, RZ, 0xc0, !PT ;  /* 0xfffffff80d027812 */ /* 0x000fe200078ec0ff */
[----:B------:R-:W-:Y:S01]  /*0610*/  UISETP.NE.AND UP6, UPT, UR10, URZ, UPT ;  /* 0x0000003f0a00728c */ /* 0x000fe2000bfc5270 */
[----:B------:R-:W-:Y:S01]  /*0620*/  LOP3.LUT R4, R5, 0x1, RZ, 0xc0, !PT ;  /* 0x0000000105047812 */ /* 0x000fe200078ec0ff */
[----:B------:R-:W-:Y:S01]  /*0630*/  USHF.R.S32.HI UR61, URZ, 0x1f, UR32 ;  /* 0x0000001f3f3d7899 */ /* 0x000fe20008011420 */
[----:B------:R-:W-:Y:S01]  /*0640*/  LOP3.LUT R0, R0, 0x1c0, RZ, 0xc0, !PT ;  /* 0x000001c000007812 */ /* 0x000fe200078ec0ff */
[----:B------:R-:W-:Y:S01]  /*0650*/  IMAD.IADD R9, R9, 0x1, -R2 ;  /* 0x0000000109097824 */ /* 0x000fe200078e0a02 */
[----:B------:R-:W-:Y:S01]  /*0660*/  ISETP.NE.U32.AND P0, PT, R4, 0x1, PT ;  /* 0x000000010400780c */ /* 0x000fe20003f05070 */
[----:B------:R-:W-:Y:S01]  /*0670*/  IMAD.SHL.U32 R2, R14, 0x10, RZ ;  /* 0x000000100e027824 */ /* 0x000fe200078e00ff */
[----:B------:R-:W-:Y:S01]  /*0680*/  LOP3.LUT R252, R0, 0x8, R11, 0xf8, !PT ;  /* 0x0000000800fc7812 */ /* 0x000fe200078ef80b */
[----:B------:R-:W-:Y:S01]  /*0690*/  IMAD.U32 R4, RZ, RZ, UR15 ;  /* 0x0000000fff047e24 */ /* 0x000fe2000f8e00ff */
[----:B------:R-:W-:Y:S01]  /*06a0*/  LOP3.LUT P3, RZ, R8, 0x2, RZ, 0xc0, !PT ;  /* 0x0000000208ff7812 */ /* 0x000fe2000786c0ff */
[----:B------:R-:W-:Y:S01]  /*06b0*/  IMAD.SHL.U32 R4, R5, 0x40, RZ ;  /* 0x0000004005047824 */ /* 0x000fe200078e00ff */
[----:B------:R-:W-:Y:S01]  /*06c0*/  LOP3.LUT R6, R0, 0x10, R2, 0xf8, !PT ;  /* 0x0000001000067812 */ /* 0x000fe200078ef802 */
[----:B------:R-:W-:Y:S01]  /*06d0*/  IMAD R2, R7, 0x800, R3 ;  /* 0x0000080007027824 */ /* 0x000fe200078e0203 */
[----:B------:R-:W-:Y:S01]  /*06e0*/  SHF.R.U32.HI R0, RZ, 0x3, R0 ;  /* 0x00000003ff007819 */ /* 0x000fe20000011600 */
[----:B------:R-:W-:Y:S01]  /*06f0*/  USHF.R.S32.HI UR60, URZ, 0x1f, UR35 ;  /* 0x0000001f3f3c7899 */ /* 0x000fe20008011423 */
[----:B------:R-:W-:Y:S01]  /*0700*/  LOP3.LUT R6, R6, 0x8, R11, 0xf8, !PT ;  /* 0x0000000806067812 */ /* 0x000fe200078ef80b */
[----:B------:R-:W-:Y:S01]  /*0710*/  UIMAD.WIDE.U32 UR42, UR36, UR44, URZ ;  /* 0x0000002c242a72a5 */ /* 0x000fe2000f8e003f */
[----:B------:R-:W-:Y:S01]  /*0720*/  LOP3.LUT R252, R252, R0, RZ, 0x3c, !PT ;  /* 0x00000000fcfc7212 */ /* 0x000fe200078e3cff */
[----:B------:R-:W-:Y:S01]  /*0730*/  UIMAD UR53, UR37, UR44, URZ ;  /* 0x0000002c253572a4 */ /* 0x000fe2000f8e023f */
[----:B------:R-:W-:Y:S01]  /*0740*/  LOP3.LUT R3, R3, R6, R0, 0xf6, !PT ;  /* 0x0000000603037212 */ /* 0x000fe200078ef600 */
[----:B------:R-:W-:Y:S01]  /*0750*/  IMAD.SHL.U32 R6, R7, 0x20, RZ ;  /* 0x0000002007067824 */ /* 0x000fe200078e00ff */
[----:B------:R-:W-:Y:S01]  /*0760*/  LOP3.LUT R0, R4, 0x1c0, RZ, 0xc0, !PT ;  /* 0x000001c004007812 */ /* 0x000fe200078ec0ff */
[----:B------:R-:W-:Y:S01]  /*0770*/  IMAD.IADD R252, R2, 0x1, R252 ;  /* 0x0000000102fc7824 */ /* 0x000fe200078e02fc */
[----:B------:R-:W-:Y:S01]  /*0780*/  SHF.R.S32.HI R2, RZ, 0x6, R16 ;  /* 0x00000006ff027819 */ /* 0x000fe20000011410 */
[----:B------:R-:W-:Y:S01]  /*0790*/  USHF.R.S32.HI UR55, URZ, 0x1f, UR48 ;  /* 0x0000001f3f377899 */ /* 0x000fe20008011430 */
[----:B------:R-:W-:Y:S01]  /*07a0*/  R2P PR, R5, 0x6 ;  /* 0x0000000605007804 */ /* 0x000fe20000000000 */
[----:B------:R-:W-:Y:S01]  /*07b0*/  IMAD.SHL.U32 R5, R12, 0x20, RZ ;  /* 0x000000200c057824 */ /* 0x000fe200078e00ff */
[----:B------:R-:W-:Y:S01]  /*07c0*/  SHF.R.U32.HI R4, RZ, 0x3, R0 ;  /* 0x00000003ff047819 */ /* 0x000fe20000011600 */
[----:B------:R-:W-:Y:S01]  /*07d0*/  IMAD R15, R2, 0x200, R10 ;  /* 0x00000200020f7824 */ /* 0x000fe200078e020a */
[----:B------:R-:W-:Y:S01]  /*07e0*/  IADD3 R16, R20, 0x40, RZ ;  /* 0x0000004014107810 */ /* 0x000fe20007ffe0ff */
[----:B------:R-:W-:Y:S01]  /*07f0*/  IMAD.SHL.U32 R2, R2, 0x8, RZ ;  /* 0x0000000802027824 */ /* 0x000fe200078e00ff */
[C---:B------:R-:W-:Y:S01]  /*0800*/  LOP3.LUT P6, RZ, R9.reuse, 0x4, RZ, 0xc0, !PT ;  /* 0x0000000409ff7812 */ /* 0x040fe200078cc0ff */
[----:B------:R-:W-:Y:S01]  /*0810*/  UIMAD UR52, UR5, UR52, URZ ;  /* 0x00000034053472a4 */ /* 0x000fe2000f8e023f */
[----:B------:R-:W-:Y:S01]  /*0820*/  LOP3.LUT P5, RZ, R9, 0x2, RZ, 0xc0, !PT ;  /* 0x0000000209ff7812 */ /* 0x000fe200078ac0ff */
[----:B------:R-:W-:Y:S01]  /*0830*/  STL [R1+0x70], R16 ;  /* 0x0000701001007387 */ /* 0x000fe20000100800 */
[----:B------:R-:W-:Y:S01]  /*0840*/  LOP3.LUT R2, R2, 0x18, RZ, 0xc0, !PT ;  /* 0x0000001802027812 */ /* 0x000fe200078ec0ff */
[----:B------:R-:W-:-:S02]  /*0850*/  @!UP5 UIMAD UR51, UR6, UR51, URZ ;  /* 0x000000330633d2a4 */ /* 0x000fc4000f8e023f */
[----:B------:R-:W-:Y:S01]  /*0860*/  USHF.R.S32.HI UR50, URZ, 0x1f, UR46 ;  /* 0x0000001f3f327899 */ /* 0x000fe2000801142e */
[----:B------:R-:W-:Y:S01]  /*0870*/  LOP3.LUT R8, R2, 0x20, R5, 0xf8, !PT ;  /* 0x0000002002087812 */ /* 0x000fe200078ef805 */
[----:B------:R-:W-:Y:S01]  /*0880*/  USHF.R.S32.HI UR49, URZ, 0x1f, UR41 ;  /* 0x0000001f3f317899 */ /* 0x000fe20008011429 */
[----:B------:R-:W-:Y:S01]  /*0890*/  LOP3.LUT R5, R0, 0x20, R6, 0xf8, !PT ;  /* 0x0000002000057812 */ /* 0x000fe200078ef806 */
[----:B------:R-:W-:Y:S01]  /*08a0*/  IMAD.SHL.U32 R6, R9, 0x40, RZ ;  /* 0x0000004009067824 */ /* 0x000fe200078e00ff */
[----:B------:R-:W-:Y:S01]  /*08b0*/  LOP3.LUT R7, R4, R0, R2, 0x1e, !PT ;  /* 0x0000000004077212 */ /* 0x000fe200078e1e02 */
[----:B------:R-:W-:Y:S01]  /*08c0*/  IMAD.SHL.U32 R0, R17, 0x2, RZ ;  /* 0x0000000211007824 */ /* 0x000fe200078e00ff */
[----:B------:R-:W-:Y:S01]  /*08d0*/  LOP3.LUT R4, R5, R4, RZ, 0x3c, !PT ;  /* 0x0000000405047212 */ /* 0x000fe200078e3cff */
[----:B------:R-:W-:Y:S01]  /*08e0*/  IMAD.MOV.U32 R9, RZ, RZ, -0x10 ;  /* 0xfffffff0ff097424 */ /* 0x000fe200078e00ff */
[----:B------:R-:W-:Y:S01]  /*08f0*/  ULDC UR40, c[0x0][0x2e8] ;  /* 0x0000ba0000287ab9 */ /* 0x000fe20000000800 */
[----:B------:R-:W-:-:S02]  /*0900*/  IMAD R5, R19, 0x400, R0 ;  /* 0x0000040013057824 */ /* 0x000fc400078e0200 */
[----:B------:R-:W-:Y:S01]  /*0910*/  IMAD R2, R14, 0x400, R0 ;  /* 0x000004000e027824 */ /* 0x000fe200078e0200 */
[----:B------:R-:W-:Y:S01]  /*0920*/  LOP3.LUT R0, R6, 0x1c0, RZ, 0xc0, !PT ;  /* 0x000001c006007812 */ /* 0x000fe200078ec0ff */
[----:B------:R-:W-:Y:S01]  /*0930*/  IMAD.IADD R11, R5, 0x1, R4 ;  /* 0x00000001050b7824 */ /* 0x000fe200078e0204 */
[----:B------:R-:W-:Y:S01]  /*0940*/  SEL R9, R9, 0x10, !P0 ;  /* 0x0000001009097807 */ /* 0x000fe20004000000 */
[----:B------:R-:W-:Y:S02]  /*0950*/  IMAD.SHL.U32 R4, R12, 0x8, RZ ;  /* 0x000000080c047824 */ /* 0x000fe400078e00ff */
[----:B------:R-:W-:Y:S01]  /*0960*/  IMAD.IADD R10, R2, 0x1, R7 ;  /* 0x00000001020a7824 */ /* 0x000fe200078e0207 */
[----:B------:R-:W-:Y:S01]  /*0970*/  SHF.R.U32.HI R2, RZ, 0x3, R0 ;  /* 0x00000003ff027819 */ /* 0x000fe20000011600 */
[----:B------:R-:W-:Y:S01]  /*0980*/  IMAD.SHL.U32 R7, R13, 0x40, RZ ;  /* 0x000000400d077824 */ /* 0x000fe200078e00ff */
[----:B------:R-:W-:Y:S01]  /*0990*/  LOP3.LUT R4, R0, 0x8, R4, 0xf8, !PT ;  /* 0x0000000800047812 */ /* 0x000fe200078ef804 */
[----:B------:R-:W-:Y:S01]  /*09a0*/  IMAD.MOV.U32 R5, RZ, RZ, 0x20 ;  /* 0x00000020ff057424 */ /* 0x000fe200078e00ff */
[----:B------:R-:W-:Y:S01]  /*09b0*/  LOP3.LUT R0, R2, R8, R0, 0x1e, !PT ;  /* 0x0000000802007212 */ /* 0x000fe200078e1e00 */
[----:B------:R-:W-:Y:S01]  /*09c0*/  IMAD.MOV.U32 R12, RZ, RZ, 0x40 ;  /* 0x00000040ff0c7424 */ /* 0x000fe200078e00ff */
[----:B------:R-:W-:-:S02]  /*09d0*/  LOP3.LUT R7, R7, 0xfffffe00, RZ, 0xc0, !PT ;  /* 0xfffffe0007077812 */ /* 0x000fc400078ec0ff */
[----:B------:R-:W-:Y:S02]  /*09e0*/  LOP3.LUT R2, R4, R2, RZ, 0x3c, !PT ;  /* 0x0000000204027212 */ /* 0x000fe400078e3cff */
[----:B------:R-:W-:Y:S01]  /*09f0*/  SHF.R.S32.HI R4, RZ, 0x2, R18 ;  /* 0x00000002ff047819 */ /* 0x000fe20000011412 */
[--C-:B------:R-:W-:Y:S01]  /*0a00*/  IMAD R8, R14, 0x400, R7.reuse ;  /* 0x000004000e087824 */ /* 0x100fe200078e0207 */
[----:B------:R-:W-:Y:S01]  /*0a10*/  IADD3 R14, R20, 0x80, RZ ;  /* 0x00000080140e7810 */ /* 0x000fe20007ffe0ff */
[C---:B------:R-:W-:Y:S01]  /*0a20*/  IMAD R6, R19.reuse, 0x400, R7 ;  /* 0x0000040013067824 */ /* 0x040fe200078e0207 */
[----:B------:R-:W-:Y:S01]  /*0a30*/  LOP3.LUT R7, R0, R7, RZ, 0xfc, !PT ;  /* 0x0000000700077212 */ /* 0x000fe200078efcff */
[----:B------:R-:W-:Y:S01]  /*0a40*/  IMAD R13, R19, 0x10, R4 ;  /* 0x00000010130d7824 */ /* 0x000fe200078e0204 */
[----:B------:R-:W-:Y:S01]  /*0a50*/  SEL R0, R5, 0xffffffe0, !P3 ;  /* 0xffffffe005007807 */ /* 0x000fe20005800000 */
[----:B------:R-:W-:Y:S01]  /*0a60*/  IMAD.SHL.U32 R4, R15, 0x2, RZ ;  /* 0x000000020f047824 */ /* 0x000fe200078e00ff */
[----:B------:R-:W-:Y:S01]  /*0a70*/  STL [R1+0x74], R14 ;  /* 0x0000740e01007387 */ /* 0x000fe20000100800 */
[----:B------:R-:W-:Y:S01]  /*0a80*/  IMAD.IADD R6, R6, 0x1, R2 ;  /* 0x0000000106067824 */ /* 0x000fe200078e0202 */
[----:B------:R-:W-:Y:S01]  /*0a90*/  SEL R5, R5, 0xffffffe0, !P5 ;  /* 0xffffffe005057807 */ /* 0x000fe20006800000 */
[----:B------:R-:W-:Y:S01]  /*0aa0*/  IMAD R0, R252, 0x2, R0 ;  /* 0x00000002fc007824 */ /* 0x000fe200078e0200 */
[----:B------:R1:W-:Y:S01]  /*0ab0*/  STL [R1+0x3c], R13 ;  /* 0x00003c0d01007387 */ /* 0x0003e20000100800 */
[----:B------:R-:W-:Y:S01]  /*0ac0*/  IMAD.IADD R8, R2, 0x1, R8 ;  /* 0x0000000102087824 */ /* 0x000fe200078e0208 */
[----:B------:R-:W-:-:S02]  /*0ad0*/  SEL R2, R12, 0xffffffc0, !P4 ;  /* 0xffffffc00c027807 */ /* 0x000fc40006000000 */
[----:B------:R2:W-:Y:S02]  /*0ae0*/  STL [R1+0x2c], R4 ;  /* 0x00002c0401007387 */ /* 0x0005e40000100800 */
[----:B------:R-:W-:Y:S02]  /*0af0*/  LEA R8, R8, 0x12000, 0x1 ;  /* 0x0001200008087811 */ /* 0x000fe400078e08ff */
[----:B------:R-:W-:Y:S01]  /*0b00*/  STL [R1], R0 ;  /* 0x0000000001007387 */ /* 0x000fe20000100800 */
[----:B-1----:R-:W-:Y:S01]  /*0b10*/  LEA R13, R10, 0xc000, 0x1 ;  /* 0x0000c0000a0d7811 */ /* 0x002fe200078e08ff */
[C---:B--2---:R-:W-:Y:S02]  /*0b20*/  IMAD.SHL.U32 R4, R252.reuse, 0x2, RZ ;  /* 0x00000002fc047824 */ /* 0x044fe400078e00ff */
[----:B------:R-:W-:-:S03]  /*0b30*/  IMAD R252, R252, 0x2, R2 ;  /* 0x00000002fcfc7824 */ /* 0x000fc600078e0202 */
[----:B------:R1:W-:Y:S02]  /*0b40*/  STL [R1+0x4], R4 ;  /* 0x0000040401007387 */ /* 0x0003e40000100800 */
[----:B-1----:R-:W-:Y:S01]  /*0b50*/  SEL R4, R12, 0xffffffc0, !P6 ;  /* 0xffffffc00c047807 */ /* 0x002fe20007000000 */
[----:B------:R-:W-:Y:S02]  /*0b60*/  IMAD.IADD R12, R2, 0x1, R0 ;  /* 0x00000001020c7824 */ /* 0x000fe400078e0200 */
[----:B------:R-:W-:Y:S01]  /*0b70*/  IMAD.SHL.U32 R0, R11, 0x2, RZ ;  /* 0x000000020b007824 */ /* 0x000fe200078e00ff */
[----:B------:R-:W-:Y:S01]  /*0b80*/  IADD3 R11, R13, 0x40, RZ ;  /* 0x000000400d0b7810 */ /* 0x000fe20007ffe0ff */
[----:B------:R-:W-:Y:S01]  /*0b90*/  IMAD R2, R3, 0x2, R2 ;  /* 0x0000000203027824 */ /* 0x000fe200078e0202 */
[----:B------:R1:W-:Y:S01]  /*0ba0*/  STL [R1+0x10], R12 ;  /* 0x0000100c01007387 */ /* 0x0003e20000100800 */
[C---:B------:R-:W-:Y:S01]  /*0bb0*/  IMAD.IADD R10, R0.reuse, 0x1, R9 ;  /* 0x00000001000a7824 */ /* 0x040fe200078e0209 */
[----:B------:R-:W-:Y:S01]  /*0bc0*/  @P2 IADD3 R11, R13, -0x40, RZ ;  /* 0xffffffc00d0b2810 */ /* 0x000fe20007ffe0ff */
        /* <DEDUP_REMOVED lines=26> */
.L_x_963:
        /* <DEDUP_REMOVED lines=53> */
.L_x_917:
        /* <DEDUP_REMOVED lines=23> */
[----:B------:R-:W-:Y:S02]  /*1230*/  ULDC.64 UR10, c[0x0][0x178] ;  /* 0x00005e00000a7ab9 */ /* 0x000fe40000000a00 */
[----:B------:R-:W-:Y:S02]  /*1240*/  UIADD3 UR4, UR4, UR6, -UR18 ;  /* 0x0000000604047290 */ /* 0x000fe4000fffe812 */
[----:B------:R-:W-:Y:S02]  /*1250*/  UIMAD.WIDE.U32 UR6, UR32, UR10, URZ ;  /* 0x0000000a200672a5 */ /* 0x000fe4000f8e003f */
[----:B------:R-:W-:-:S02]  /*1260*/  UIMAD UR10, UR39, UR10, URZ ;  /* 0x0000000a270a72a4 */ /* 0x000fc4000f8e023f */
[----:B------:R-:W-:Y:S02]  /*1270*/  UIADD3 UR5, UR20, 0x3f, URZ ;  /* 0x0000003f14057890 */ /* 0x000fe4000fffe03f */
[----:B------:R-:W-:Y:S02]  /*1280*/  UIADD3 UR4, UR4, 0x3f, URZ ;  /* 0x0000003f04047890 */ /* 0x000fe4000fffe03f */
[----:B------:R-:W-:Y:S02]  /*1290*/  UIMAD UR15, UR32, UR11, UR10 ;  /* 0x0000000b200f72a4 */ /* 0x000fe4000f8e020a */
[----:B------:R-:W-:Y:S02]  /*12a0*/  USHF.R.S32.HI UR11, URZ, 0x1f, UR5 ;  /* 0x0000001f3f0b7899 */ /* 0x000fe40008011405 */
[----:B------:R-:W-:Y:S02]  /*12b0*/  USHF.R.S32.HI UR10, URZ, 0x1f, UR4 ;  /* 0x0000001f3f0a7899 */ /* 0x000fe40008011404 */
[----:B------:R-:W-:-:S02]  /*12c0*/  ULEA.HI UR13, UR11, UR5, URZ, 0x6 ;  /* 0x000000050b0d7291 */ /* 0x000fc4000f8f303f */
[----:B------:R-:W-:Y:S02]  /*12d0*/  ULEA.HI UR12, UR10, UR4, URZ, 0x6 ;  /* 0x000000040a0c7291 */ /* 0x000fe4000f8f303f */
[----:B-1----:R-:W-:Y:S02]  /*12e0*/  UISETP.NE.AND UP0, UPT, UR26, -0x1, UPT ;  /* 0xffffffff1a00788c */ /* 0x002fe4000bf05270 */
[----:B------:R-:W-:Y:S02]  /*12f0*/  ULDC.64 UR10, c[0x0][0x190] ;  /* 0x00006400000a7ab9 */ /* 0x000fe40000000a00 */
[----:B------:R-:W-:Y:S02]  /*1300*/  UISETP.NE.AND UP3, UPT, UR14, -0x1, UPT ;  /* 0xffffffff0e00788c */ /* 0x000fe4000bf65270 */
[----:B------:R-:W-:Y:S01]  /*1310*/  UIMAD.WIDE.U32 UR4, UR14, UR10, URZ ;  /* 0x0000000a0e0472a5 */ /* 0x000fe2000f8e003f */
[----:B------:R-:W-:Y:S01]  /*1320*/  PLOP3.LUT P0, PT, PT, PT, UP0, 0x80, 0x0 ;  /* 0x000000000000781c */ /* 0x000fe20003f0f008 */
[----:B------:R-:W-:-:S02]  /*1330*/  UIADD3 UR34, UR7, UR15, URZ ;  /* 0x0000000f07227290 */ /* 0x000fc4000fffe03f */
[----:B------:R-:W-:Y:S02]  /*1340*/  USEL UR38, UR6, UR4, !UP3 ;  /* 0x0000000406267287 */ /* 0x000fe4000d800000 */
[----:B------:R-:W-:Y:S02]  /*1350*/  UIMAD UR11, UR14, UR11, URZ ;  /* 0x0000000b0e0b72a4 */ /* 0x000fe4000f8e023f */
[----:B------:R-:W-:Y:S02]  /*1360*/  USHF.R.S32.HI UR7, URZ, 0x6, UR13 ;  /* 0x000000063f077899 */ /* 0x000fe4000801140d */
[----:B------:R-:W-:Y:S02]  /*1370*/  USHF.R.S32.HI UR4, URZ, 0x6, UR12 ;  /* 0x000000063f047899 */ /* 0x000fe4000801140c */
[----:B------:R-:W-:Y:S02]  /*1380*/  @UP0 UIADD3 UR6, UR24, UR26, URZ ;  /* 0x0000001a18060290 */ /* 0x000fe4000fffe03f */
[----:B------:R-:W-:-:S02]  /*1390*/  UISETP.LT.AND UP2, UPT, UR7, UR4, UPT ;  /* 0x000000040700728c */ /* 0x000fc4000bf41270 */
[----:B------:R-:W-:Y:S02]  /*13a0*/  @UP3 UIADD3 UR34, UR5, UR11, URZ ;  /* 0x0000000b05223290 */ /* 0x000fe4000fffe03f */
[----:B------:R-:W-:Y:S02]  /*13b0*/  USEL UR30, UR7, UR4, UP2 ;  /* 0x00000004071e7287 */ /* 0x000fe40009000000 */
[----:B------:R-:W-:Y:S02]  /*13c0*/  ULDC.64 UR10, c[0x0][0x198] ;  /* 0x00006600000a7ab9 */ /* 0x000fe40000000a00 */
        /* <DEDUP_REMOVED lines=8> */
[----:B------:R-:W-:-:S04]  /*1450*/  UIMAD UR6, UR6, UR4, URZ ;  /* 0x00000004060672a4 */ /* 0x000fc8000f8e023f */
[----:B------:R-:W-:-:S03]  /*1460*/  UIMAD UR10, UR24, UR5, UR6 ;  /* 0x00000005180a72a4 */ /* 0x000fc6000f8e0206 */
[----:B------:R-:W-:Y:S02]  /*1470*/  ULDC.64 UR6, c[0x0][0x180] ;  /* 0x0000600000067ab9 */ /* 0x000fe40000000a00 */
[----:B------:R-:W-:-:S04]  /*1480*/  UIMAD UR5, UR39, UR6, URZ ;  /* 0x00000006270572a4 */ /* 0x000fc8000f8e023f */
[----:B------:R-:W-:Y:S02]  /*1490*/  UIMAD UR7, UR32, UR7, UR5 ;  /* 0x00000007200772a4 */ /* 0x000fe4000f8e0205 */
[----:B------:R-:W-:-:S04]  /*14a0*/  UIMAD.WIDE.U32 UR4, UR24, UR4, URZ ;  /* 0x00000004180472a5 */ /* 0x000fc8000f8e003f */
[----:B------:R-:W-:-:S04]  /*14b0*/  UIADD3 UR5, UR5, UR10, URZ ;  /* 0x0000000a05057290 */ /* 0x000fc8000fffe03f */
[----:B------:R-:W-:-:S04]  /*14c0*/  UIMAD.WIDE.U32 UR4, UR32, UR6, UR4 ;  /* 0x00000006200472a5 */ /* 0x000fc8000f8e0004 */
[----:B------:R-:W-:-:S03]  /*14d0*/  UIADD3 UR27, UR5, UR7, URZ ;  /* 0x00000007051b7290 */ /* 0x000fc6000fffe03f */
[----:B------:R-:W-:Y:S02]  /*14e0*/  UMOV UR23, UR4 ;  /* 0x0000000400177c82 */ /* 0x000fe40008000000 */
.L_x_919:
        /* <DEDUP_REMOVED lines=18> */
.L_x_920:
        /* <DEDUP_REMOVED lines=11> */
[----:B------:R-:W-:-:S04]  /*16c0*/  @!UP3 UIMAD UR6, UR39, UR4, URZ ;  /* 0x000000042706b2a4 */ /* 0x000fc8000f8e023f */
[----:B------:R-:W-:Y:S01]  /*16d0*/  @!UP3 UIMAD UR6, UR32, UR5, UR6 ;  /* 0x000000052006b2a4 */ /* 0x000fe2000f8e0206 */
[----:B-1----:R-:W1:Y:S01]  /*16e0*/  MUFU.RCP R4, R4 ;  /* 0x0000000400047308 */ /* 0x002e620000001000 */
[----:B------:R-:W-:-:S04]  /*16f0*/  @!UP3 UIMAD.WIDE.U32 UR4, UR32, UR4, URZ ;  /* 0x000000042004b2a5 */ /* 0x000fc8000f8e003f */
[----:B------:R-:W-:Y:S02]  /*1700*/  @!UP3 UIADD3 UR19, UR5, UR6, URZ ;  /* 0x000000060513b290 */ /* 0x000fe4000fffe03f */
[----:B------:R-:W-:Y:S02]  /*1710*/  UIMAD UR6, UR37, UR14, URZ ;  /* 0x0000000e250672a4 */ /* 0x000fe4000f8e023f */
[----:B------:R-:W-:Y:S02]  /*1720*/  @!UP3 UMOV UR17, UR4 ;  /* 0x000000040011bc82 */ /* 0x000fe40008000000 */
[----:B------:R-:W-:Y:S01]  /*1730*/  UIMAD UR4, UR39, UR10, UR54 ;  /* 0x0000000a270472a4 */ /* 0x000fe2000f8e0236 */
[----:B------:R-:W2:Y:S03]  /*1740*/  S2UR UR10, SR_CTAID.X ;  /* 0x00000000000a79c3 */ /* 0x000ea60000002500 */
[----:B------:R-:W-:Y:S01]  /*1750*/  UIADD3 UR4, UR45, UR4, URZ ;  /* 0x000000042d047290 */ /* 0x000fe2000fffe03f */
[----:B-1----:R-:W-:-:S03]  /*1760*/  IADD3 R4, R4, 0xffffffe, RZ ;  /* 0x0ffffffe04047810 */ /* 0x002fc60007ffe0ff */
[----:B------:R-:W-:Y:S01]  /*1770*/  UIMAD UR4, UR36, UR4, UR53 ;  /* 0x00000004240472a4 */ /* 0x000fe2000f8e0235 */
[----:B------:R-:W1:Y:S03]  /*1780*/  F2I.FTZ.U32.TRUNC.NTZ R5, R4 ;  /* 0x0000000400057305 */ /* 0x000e66000021f000 */
[----:B------:R-:W-:Y:S02]  /*1790*/  UIADD3 UR12, UR43, UR4, URZ ;  /* 0x000000042b0c7290 */ /* 0x000fe4000fffe03f */
[----:B------:R-:W-:-:S04]  /*17a0*/  UIMAD.WIDE.U32 UR4, UR36, UR14, URZ ;  /* 0x0000000e240472a5 */ /* 0x000fc8000f8e003f */
[----:B------:R-:W-:Y:S02]  /*17b0*/  @UP3 UIADD3 UR12, UR5, UR6, URZ ;  /* 0x00000006050c3290 */ /* 0x000fe4000fffe03f */
[----:B------:R-:W-:Y:S02]  /*17c0*/  USEL UR16, UR42, UR4, !UP3 ;  /* 0x000000042a107287 */ /* 0x000fe4000d800000 */
[----:B------:R-:W-:Y:S01]  /*17d0*/  ULDC.64 UR6, c[0x0][0x3d8] ;  /* 0x0000f60000067ab9 */ /* 0x000fe20000000a00 */
[----:B-1----:R-:W-:Y:S01]  /*17e0*/  IMAD.MOV R4, RZ, RZ, -R5 ;  /* 0x000000ffff047224 */ /* 0x002fe200078e0a05 */
[----:B--2---:R-:W-:-:S03]  /*17f0*/  UIMAD.WIDE.U32 UR4, UR10, UR6, URZ ;  /* 0x000000060a0472a5 */ /* 0x004fc6000f8e003f */
[----:B------:R-:W-:Y:S01]  /*1800*/  IMAD R6, R4, R8, RZ ;  /* 0x0000000804067224 */ /* 0x000fe200078e02ff */
[----:B------:R-:W-:Y:S01]  /*1810*/  USEL UR15, UR4, URZ, UP6 ;  /* 0x0000003f040f7287 */ /* 0x000fe2000b000000 */
[----:B------:R-:W-:Y:S01]  /*1820*/  IMAD.MOV.U32 R4, RZ, RZ, RZ ;  /* 0x000000ffff047224 */ /* 0x000fe200078e00ff */
[----:B------:R-:W-:Y:S02]  /*1830*/  UIMAD UR7, UR10, UR7, UR5 ;  /* 0x000000070a0772a4 */ /* 0x000fe4000f8e0205 */
[----:B------:R-:W-:Y:S01]  /*1840*/  USHF.L.U64.HI UR4, UR32, 0x7, UR39 ;  /* 0x0000000720047899 */ /* 0x000fe20008010227 */
[----:B------:R-:W-:Y:S01]  /*1850*/  IMAD.HI.U32 R4, R5, R6, R4 ;  /* 0x0000000605047227 */ /* 0x000fe200078e0004 */
[----:B------:R-:W-:Y:S02]  /*1860*/  USHF.L.U32 UR10, UR32, 0x7, URZ ;  /* 0x00000007200a7899 */ /* 0x000fe4000800063f */
[----:B------:R-:W-:Y:S01]  /*1870*/  USEL UR5, UR4, URZ, UP1 ;  /* 0x0000003f04057287 */ /* 0x000fe20008800000 */
[----:B------:R-:W-:Y:S01]  /*1880*/  IMAD.MOV.U32 R5, RZ, RZ, R7 ;  /* 0x000000ffff057224 */ /* 0x000fe200078e0007 */
[----:B------:R-:W-:-:S03]  /*1890*/  USEL UR4, UR10, URZ, UP1 ;  /* 0x0000003f0a047287 */ /* 0x000fc60008800000 */
[----:B------:R-:W-:Y:S01]  /*18a0*/  IMAD.HI.U32 R4, R4, R5, RZ ;  /* 0x0000000504047227 */ /* 0x000fe200078e00ff */
[----:B------:R-:W-:Y:S02]  /*18b0*/  UIADD3 UR4, UP1, UR13, UR4, URZ ;  /* 0x000000040d047290 */ /* 0x000fe4000ff3e03f */
[----:B------:R-:W-:Y:S01]  /*18c0*/  ULDC UR10, c[0x0][0x234] ;  /* 0x00008d00000a7ab9 */ /* 0x000fe20000000800 */
[----:B------:R-:W-:Y:S01]  /*18d0*/  IMAD.MOV R6, RZ, RZ, -R4 ;  /* 0x000000ffff067224 */ /* 0x000fe200078e0a04 */
[----:B------:R-:W-:Y:S02]  /*18e0*/  UIADD3.X UR6, UR28, UR5, URZ, UP1, !UPT ;  /* 0x000000051c067290 */ /* 0x000fe40008ffe43f */
[----:B------:R-:W-:Y:S01]  /*18f0*/  UIMAD UR5, UR37, UR4, URZ ;  /* 0x00000004250572a4 */ /* 0x000fe2000f8e023f */
[----:B------:R-:W-:-:S03]  /*1900*/  IMAD R5, R8, R6, R5 ;  /* 0x0000000608057224 */ /* 0x000fc600078e0205 */
[----:B------:R-:W-:Y:S02]  /*1910*/  UIMAD UR6, UR36, UR6, UR5 ;  /* 0x00000006240672a4 */ /* 0x000fe4000f8e0205 */
[----:B------:R-:W-:Y:S01]  /*1920*/  ISETP.GT.U32.AND P1, PT, R8, R5, PT ;  /* 0x000000050800720c */ /* 0x000fe20003f24070 */
[----:B------:R-:W-:-:S04]  /*1930*/  @UP5 USEL UR5, UR56, UR14, !UP3 ;  /* 0x0000000e38055287 */ /* 0x000fc8000d800000 */
[----:B------:R-:W-:Y:S02]  /*1940*/  @UP5 UIMAD UR11, UR35, UR10, UR5 ;  /* 0x0000000a230b52a4 */ /* 0x000fe4000f8e0205 */
[----:B------:R-:W-:Y:S02]  /*1950*/  UIMAD.WIDE.U32 UR4, UR36, UR4, URZ ;  /* 0x00000004240472a5 */ /* 0x000fe4000f8e003f */
[----:B------:R-:W-:Y:S02]  /*1960*/  USEL UR10, UR7, URZ, UP6 ;  /* 0x0000003f070a7287 */ /* 0x000fe4000b000000 */
[----:B------:R-:W-:Y:S02]  /*1970*/  UIADD3 UR7, UR5, UR6, URZ ;  /* 0x0000000605077290 */ /* 0x000fe4000fffe03f */
[----:B------:R-:W-:Y:S01]  /*1980*/  @!P1 IMAD.IADD R5, R5, 0x1, -R8 ;  /* 0x0000000105059824 */ /* 0x000fe200078e0a08 */
[----:B------:R-:W-:Y:S01]  /*1990*/  @!P1 IADD3 R4, R4, 0x1, RZ ;  /* 0x0000000104049810 */ /* 0x000fe20007ffe0ff */
[----:B------:R-:W-:Y:S01]  /*19a0*/  @!UP5 UMOV UR11, UR51 ;  /* 0x00000033000bdc82 */ /* 0x000fe20008000000 */
[----:B------:R-:W-:-:S02]  /*19b0*/  ISETP.LE.AND P1, PT, RZ, UR58, PT ;  /* 0x0000003aff007c0c */ /* 0x000fc4000bf23270 */
        /* <DEDUP_REMOVED lines=13> */
.L_x_921:
[----:B------:R-:W-:Y:S02]  /*1a90*/  UMOV UR6, UR52 ;  /* 0x0000003400067c82 */ /* 0x000fe40008000000 */
.L_x_922:
[----:B------:R-:W2:Y:S04]  /*1aa0*/  LDL.64 R4, [R1+0x50] ;  /* 0x0000500001047983 */ /* 0x000ea80000100a00 */
[----:B------:R1:W2:Y:S01]  /*1ab0*/  LDL.64 R28, [R1+0x50] ;  /* 0x00005000011c7983 */ /* 0x0002a20000100a00 */
[----:B------:R-:W-:Y:S01]  /*1ac0*/  UIADD3 UR4, UP4, UP3, UR4, UR46, UR48 ;  /* 0x0000002e04047290 */ /* 0x000fe2000fb9e030 */
[----:B------:R-:W-:Y:S01]  /*1ad0*/  IMAD.U32 R10, RZ, RZ, UR13 ;  /* 0x0000000dff0a7e24 */ /* 0x000fe2000f8e00ff */
[----:B------:R-:W-:Y:S01]  /*1ae0*/  UIADD3 UR14, UR13, UR11, URZ ;  /* 0x0000000b0d0e7290 */ /* 0x000fe2000fffe03f */
[----:B------:R-:W3:Y:S01]  /*1af0*/  S2R R27, SR_TID.X ;  /* 0x00000000001b7919 */ /* 0x000ee20000002100 */
[----:B------:R-:W-:Y:S01]  /*1b00*/  UIADD3 UR22, UP2, UP1, UR15, UR4, UR16 ;  /* 0x000000040f167290 */ /* 0x000fe2000f95e010 */
[----:B------:R-:W-:Y:S01]  /*1b10*/  BSSY B1, `(.L_x_918) ;  /* 0x000086e000017945 */ /* 0x000fe20003800000 */
[----:B------:R-:W-:Y:S01]  /*1b20*/  UIADD3.X UR4, UR7, UR50, UR55, UP4, UP3 ;  /* 0x0000003207047290 */ /* 0x000fe2000a7e6437 */
[----:B------:R-:W4:Y:S01]  /*1b30*/  S2R R30, SR_TID.X ;  /* 0x00000000001e7919 */ /* 0x000f220000002100 */
[----:B------:R-:W-:-:S02]  /*1b40*/  UIADD3 UR11, UR30, -0x1, URZ ;  /* 0xffffffff1e0b7890 */ /* 0x000fc4000fffe03f */
[----:B------:R-:W-:Y:S01]  /*1b50*/  UIADD3.X UR15, UR10, UR4, UR12, UP2, UP1 ;  /* 0x000000040a0f7290 */ /* 0x000fe200097e240c */
[----:B------:R-:W5:Y:S02]  /*1b60*/  S2R R24, SR_TID.X ;  /* 0x0000000000187919 */ /* 0x000f640000002100 */
[----:B------:R-:W-:Y:S02]  /*1b70*/  ULDC.64 UR4, c[0x0][0x1a8] ;  /* 0x00006a0000047ab9 */ /* 0x000fe40000000a00 */
[----:B------:R-:W-:-:S04]  /*1b80*/  UIMAD UR4, UR59, UR4, URZ ;  /* 0x000000043b0472a4 */ /* 0x000fc8000f8e023f */
        /* <DEDUP_REMOVED lines=13> */
[----:B------:R-:W-:-:S04]  /*1c60*/  IADD3 R6, P1, R27, UR13, RZ ;  /* 0x0000000d1b067c10 */ /* 0x000fc8000ff3e0ff */
[----:B------:R-:W-:Y:S01]  /*1c70*/  IADD3.X R7, R23, UR28, RZ, P1, !PT ;  /* 0x0000001c17077c10 */ /* 0x000fe20008ffe4ff */
[----:B------:R-:W-:-:S04]  /*1c80*/  UMOV UR28, 0x4 ;  /* 0x00000004001c7882 */ /* 0x000fc80000000000 */
[----:B------:R-:W-:Y:S02]  /*1c90*/  IMAD R7, R7, c[0x0][0x190], RZ ;  /* 0x0000640007077a24 */ /* 0x000fe400078e02ff */
[----:B--2---:R-:W-:-:S05]  /*1ca0*/  IMAD.MOV.U32 R28, RZ, RZ, R4 ;  /* 0x000000ffff1c7224 */ /* 0x004fca00078e0004 */
[----:B------:R-:W-:-:S05]  /*1cb0*/  SHF.R.S32.HI R29, RZ, 0x1f, R28 ;  /* 0x0000001fff1d7819 */ /* 0x000fca000001141c */
[C---:B------:R-:W-:Y:S01]  /*1cc0*/  IMAD.WIDE.U32 R4, R6.reuse, c[0x0][0x190], R28 ;  /* 0x0000640006047a25 */ /* 0x040fe200078e001c */
[----:B------:R1:W-:Y:S03]  /*1cd0*/  STL [R1+0x54], R29 ;  /* 0x0000541d01007387 */ /* 0x0003e60000100800 */
[----:B------:R-:W-:Y:S01]  /*1ce0*/  IMAD R6, R6, c[0x0][0x194], R7 ;  /* 0x0000650006067a24 */ /* 0x000fe200078e0207 */
[----:B------:R-:W-:Y:S01]  /*1cf0*/  IADD3 R8, P1, R4, UR38, RZ ;  /* 0x0000002604087c10 */ /* 0x000fe2000ff3e0ff */
[----:B------:R-:W-:Y:S01]  /*1d00*/  ULDC UR38, c[0x0][0x2e8] ;  /* 0x0000ba0000267ab9 */ /* 0x000fe20000000800 */
[----:B------:R-:W-:Y:S02]  /*1d10*/  LEA.HI R7, R25, R24, RZ, 0x5 ;  /* 0x0000001819077211 */ /* 0x000fe400078f28ff */
[----:B------:R-:W-:Y:S02]  /*1d20*/  IADD3.X R9, R5, UR34, R6, P1, !PT ;  /* 0x0000002205097c10 */ /* 0x000fe40008ffe406 */
[----:B------:R-:W-:-:S02]  /*1d30*/  LOP3.LUT R6, R7, 0xffffffe0, RZ, 0xc0, !PT ;  /* 0xffffffe007067812 */ /* 0x000fc400078ec0ff */
[----:B------:R-:W-:Y:S01]  /*1d40*/  IADD3 R4, P1, R28, UR17, RZ ;  /* 0x000000111c047c10 */ /* 0x000fe2000ff3e0ff */
[----:B------:R-:W-:Y:S01]  /*1d50*/  ULDC.64 UR16, c[0x0][0x3c8] ;  /* 0x0000f20000107ab9 */ /* 0x000fe20000000a00 */
[----:B------:R-:W-:Y:S01]  /*1d60*/  SHF.R.S32.HI R7, RZ, 0x5, R7 ;  /* 0x00000005ff077819 */ /* 0x000fe20000011407 */
[----:B------:R-:W-:Y:S01]  /*1d70*/  IMAD.IADD R21, R24, 0x1, -R6 ;  /* 0x0000000118157824 */ /* 0x000fe200078e0a06 */
[----:B------:R-:W-:Y:S01]  /*1d80*/  IADD3.X R5, R29, UR19, RZ, P1, !PT ;  /* 0x000000131d057c10 */ /* 0x000fe20008ffe4ff */
[----:B------:R-:W-:Y:S02]  /*1d90*/  UIMAD.WIDE UR4, UR4, UR28, UR16 ;  /* 0x0000001c040472a5 */ /* 0x000fe4000f8e0210 */
[----:B------:R-:W-:Y:S02]  /*1da0*/  IMAD R6, R7, UR47, R21 ;  /* 0x0000002f07067c24 */ /* 0x000fe4000f8e0215 */
[----:B------:R-:W-:-:S03]  /*1db0*/  IMAD.WIDE.U32 R4, R10, c[0x0][0x370], R4 ;  /* 0x0000dc000a047a25 */ /* 0x000fc600078e0004 */
[C---:B------:R-:W-:Y:S01]  /*1dc0*/  IADD3 R11, P1, R6.reuse, UR22, RZ ;  /* 0x00000016060b7c10 */ /* 0x040fe2000ff3e0ff */
[----:B------:R-:W-:Y:S01]  /*1dd0*/  UMOV UR17, UR4 ;  /* 0x0000000400117c82 */ /* 0x000fe20008000000 */
[----:B------:R-:W-:Y:S01]  /*1de0*/  IADD3 R5, R5, UR7, RZ ;  /* 0x0000000705057c10 */ /* 0x000fe2000fffe0ff */
[----:B------:R-:W-:Y:S01]  /*1df0*/  UIADD3 UR4, -UR18, UR20, UR25 ;  /* 0x0000001412047290 */ /* 0x000fe2000fffe119 */
[----:B------:R-:W-:Y:S01]  /*1e00*/  LEA.HI.X.SX32 R10, R6, UR15, 0x1, P1 ;  /* 0x0000000f060a7c11 */ /* 0x000fe200088f0eff */
[----:B------:R-:W-:Y:S01]  /*1e10*/  IMAD.U32 R6, RZ, RZ, UR35 ;  /* 0x00000023ff067e24 */ /* 0x000fe2000f8e00ff */
[C---:B------:R-:W-:Y:S01]  /*1e20*/  LEA R12, P1, R11.reuse, c[0x0][0x350], 0x2 ;  /* 0x0000d4000b0c7a11 */ /* 0x040fe200078210ff */
[----:B------:R-:W-:Y:S02]  /*1e30*/  UIADD3 UR4, UR4, -UR38, URZ ;  /* 0x8000002604047290 */ /* 0x000fe4000fffe03f */
[----:B------:R-:W-:Y:S01]  /*1e40*/  IMAD.WIDE.U32 R4, R6, c[0x0][0x378], R4 ;  /* 0x0000de0006047a25 */ /* 0x000fe200078e0004 */
[----:B------:R-:W-:Y:S01]  /*1e50*/  LEA.HI.X R13, R11, c[0x0][0x354], R10, 0x2, P1 ;  /* 0x0000d5000b0d7a11 */ /* 0x000fe200008f140a */
[----:B------:R-:W-:-:S02]  /*1e60*/  USHF.R.S32.HI UR19, URZ, 0x1f, UR4 ;  /* 0x0000001f3f137899 */ /* 0x000fc40008011404 */
[----:B------:R-:W-:Y:S01]  /*1e70*/  IMAD.MOV.U32 R6, RZ, RZ, R4 ;  /* 0x000000ffff067224 */ /* 0x000fe200078e0004 */
[----:B------:R-:W-:Y:S01]  /*1e80*/  IADD3 R7, R5, UR10, RZ ;  /* 0x0000000a05077c10 */ /* 0x000fe2000fffe0ff */
[----:B------:R-:W-:Y:S01]  /*1e90*/  IMAD.U32 R5, RZ, RZ, UR35 ;  /* 0x00000023ff057e24 */ /* 0x000fe2000f8e00ff */
[----:B------:R-:W-:Y:S01]  /*1ea0*/  ULEA.HI UR19, UR19, UR4, URZ, 0x6 ;  /* 0x0000000413137291 */ /* 0x000fe2000f8f303f */
[----:B------:R1:W-:Y:S01]  /*1eb0*/  STL.64 [R1+0x30], R12 ;  /* 0x0000300c01007387 */ /* 0x0003e20000100a00 */
[----:B------:R-:W-:Y:S01]  /*1ec0*/  UMOV UR16, UR5 ;  /* 0x0000000500107c82 */ /* 0x000fe20008000000 */
[----:B------:R-:W-:Y:S01]  /*1ed0*/  IMAD.WIDE.U32 R8, R5, c[0x0][0x1a8], R8 ;  /* 0x00006a0005087a25 */ /* 0x000fe200078e0008 */
[----:B------:R-:W-:Y:S02]  /*1ee0*/  USHF.R.S32.HI UR19, URZ, 0x6, UR19 ;  /* 0x000000063f137899 */ /* 0x000fe40008011413 */
[----:B------:R-:W-:Y:S01]  /*1ef0*/  ULDC.64 UR4, c[0x0][0x200] ;  /* 0x0000800000047ab9 */ /* 0x000fe20000000a00 */
[----:B------:R-:W-:Y:S01]  /*1f00*/  IMAD R5, R23, c[0x0][0x370], RZ ;  /* 0x0000dc0017057a24 */ /* 0x000fe200078e02ff */
[----:B------:R-:W-:Y:S01]  /*1f10*/  IADD3 R20, R9, UR12, RZ ;  /* 0x0000000c09147c10 */ /* 0x000fe2000fffe0ff */
[----:B------:R-:W-:Y:S01]  /*1f20*/  IMAD.WIDE.U32 R6, R27, c[0x0][0x370], R6 ;  /* 0x0000dc001b067a25 */ /* 0x000fe200078e0006 */
[----:B------:R-:W-:Y:S01]  /*1f30*/  LEA R30, P3, R8, c[0x0][0x160], 0x1 ;  /* 0x00005800081e7a11 */ /* 0x000fe200078608ff */
[----:B------:R-:W-:-:S02]  /*1f40*/  UISETP.LT.AND UP1, UPT, URZ, UR19, UPT ;  /* 0x000000133f00728c */ /* 0x000fc4000bf21270 */
[----:B------:R-:W-:Y:S01]  /*1f50*/  IMAD R5, R27, c[0x0][0x374], R5 ;  /* 0x0000dd001b057a24 */ /* 0x000fe200078e0205 */
[----:B------:R-:W-:Y:S01]  /*1f60*/  LEA R32, P2, R6, c[0x0][0x330], 0x1 ;  /* 0x0000cc0006207a11 */ /* 0x000fe200078408ff */
[----:B------:R-:W-:Y:S01]  /*1f70*/  USEL UR19, URZ, UR19, !UP1 ;  /* 0x000000133f137287 */ /* 0x000fe2000c800000 */
[----:B------:R-:W-:Y:S01]  /*1f80*/  LEA.HI.X R31, R8, c[0x0][0x164], R20, 0x1, P3 ;  /* 0x00005900081f7a11 */ /* 0x000fe200018f0c14 */
[----:B------:R-:W-:Y:S01]  /*1f90*/  IMAD.IADD R19, R7, 0x1, R5 ;  /* 0x0000000107137824 */ /* 0x000fe200078e0205 */
[----:B------:R-:W-:Y:S02]  /*1fa0*/  UIMAD.WIDE UR14, UR14, UR28, UR4 ;  /* 0x0000001c0e0e72a5 */ /* 0x000fe4000f8e0204 */
[----:B------:R-:W-:Y:S01]  /*1fb0*/  UISETP.GT.AND UP1, UPT, UR30, UR19, UPT ;  /* 0x000000131e00728c */ /* 0x000fe2000bf24270 */
[----:B------:R1:W-:Y:S01]  /*1fc0*/  STL.64 [R1+0x48], R30 ;  /* 0x0000481e01007387 */ /* 0x0003e20000100a00 */
[----:B------:R-:W-:-:S04]  /*1fd0*/  LEA.HI.X R33, R6, c[0x0][0x334], R19, 0x1, P2 ;  /* 0x0000cd0006217a11 */ /* 0x000fc800010f0c13 */
[----:B------:R-:W-:Y:S01]  /*1fe0*/  PLOP3.LUT P1, PT, PT, PT, UP1, 0x80, 0x0 ;  /* 0x000000000000781c */ /* 0x000fe20003f2f018 */
[----:B------:R1:W-:-:S12]  /*1ff0*/  STL.64 [R1+0x40], R32 ;  /* 0x0000402001007387 */ /* 0x0003d80000100a00 */
        /* <DEDUP_REMOVED lines=11> */
[----:B------:R-:W-:-:S03]  /*20b0*/  UIMAD UR7, UR24, UR7, UR10 ;  /* 0x00000007180772a4 */ /* 0x000fc6000f8e020a */
[----:B------:R-:W-:Y:S02]  /*20c0*/  ULDC.64 UR10, c[0x0][0x388] ;  /* 0x0000e200000a7ab9 */ /* 0x000fe40000000a00 */
[----:B------:R-:W-:Y:S02]  /*20d0*/  UIADD3 UR5, UR5, UR7, URZ ;  /* 0x0000000705057290 */ /* 0x000fe4000fffe03f */
[----:B------:R-:W-:Y:S02]  /*20e0*/  UIMAD UR6, UR39, UR10, URZ ;  /* 0x0000000a270672a4 */ /* 0x000fe4000f8e023f */
[----:B------:R-:W-:Y:S02]  /*20f0*/  UIMAD.WIDE.U32 UR4, UR32, UR10, UR4 ;  /* 0x0000000a200472a5 */ /* 0x000fe4000f8e0004 */
[----:B------:R-:W-:-:S04]  /*2100*/  UIMAD UR6, UR32, UR11, UR6 ;  /* 0x0000000b200672a4 */ /* 0x000fc8000f8e0206 */
[----:B------:R-:W-:Y:S02]  /*2110*/  UIADD3 UR13, UR5, UR6, URZ ;  /* 0x00000006050d7290 */ /* 0x000fe4000fffe03f */
[----:B------:R-:W-:Y:S02]  /*2120*/  UMOV UR12, UR4 ;  /* 0x00000004000c7c82 */ /* 0x000fe40008000000 */
.L_x_924:
        /* <DEDUP_REMOVED lines=18> */
.L_x_925:
[----:B-1----:R1:W5:Y:S01]  /*2250*/  LDL R13, [R1+0x70] ;  /* 0x00007000010d7983 */ /* 0x0023620000100800 */
[----:B------:R-:W-:-:S03]  /*2260*/  ULDC.64 UR4, c[0x0][0x3a0] ;  /* 0x0000e80000047ab9 */ /* 0x000fc60000000a00 */
[----:B------:R1:W5:Y:S01]  /*2270*/  LDL R12, [R1+0x74] ;  /* 0x00007400010c7983 */ /* 0x0003620000100800 */
[----:B------:R-:W-:Y:S01]  /*2280*/  IMAD.U32 R4, RZ, RZ, UR25 ;  /* 0x00000019ff047e24 */ /* 0x000fe2000f8e00ff */
[----:B------:R-:W-:Y:S01]  /*2290*/  UIMAD UR4, UR21, UR4, URZ ;  /* 0x00000004150472a4 */ /* 0x000fe2000f8e023f */
[----:B------:R-:W-:Y:S01]  /*22a0*/  BSSY B0, `(.L_x_926) ;  /* 0x000001d000007945 */ /* 0x000fe20003800000 */
[----:B------:R-:W-:Y:S01]  /*22b0*/  ULDC.64 UR6, c[0x0][0x3b8] ;  /* 0x0000ee0000067ab9 */ /* 0x000fe20000000a00 */
[----:B------:R-:W-:Y:S01]  /*22c0*/  IMAD.WIDE.U32 R4, R4, c[0x0][0x3a0], R28 ;  /* 0x0000e80004047a25 */ /* 0x000fe200078e001c */
[----:B------:R-:W-:Y:S02]  /*22d0*/  UIMAD UR5, UR25, UR5, UR4 ;  /* 0x00000005190572a4 */ /* 0x000fe4000f8e0204 */
[----:B------:R-:W-:Y:S02]  /*22e0*/  UIMAD UR4, UR33, -0x40, UR18 ;  /* 0xffffffc0210478a4 */ /* 0x000fe4000f8e0212 */
[----:B------:R-:W-:-:S02]  /*22f0*/  IADD3 R6, P0, R4, UR12, RZ ;  /* 0x0000000c04067c10 */ /* 0x000fc4000ff1e0ff */
        /* <DEDUP_REMOVED lines=23> */
.L_x_927:
[----:B-1----:R-:W-:Y:S05]  /*2470*/  BSYNC B0 ;  /* 0x0000000000007941 */ /* 0x002fea0003800000 */
.L_x_926:
        /* <DEDUP_REMOVED lines=19> */
.L_x_929:
[----:B------:R-:W-:Y:S05]  /*25b0*/  BSYNC B0 ;  /* 0x0000000000007941 */ /* 0x000fea0003800000 */
.L_x_928:
        /* <DEDUP_REMOVED lines=30> */
.L_x_931:
[----:B------:R-:W-:Y:S05]  /*27a0*/  BSYNC B0 ;  /* 0x0000000000007941 */ /* 0x000fea0003800000 */
.L_x_930:
        /* <DEDUP_REMOVED lines=18> */
.L_x_923:
        /* <DEDUP_REMOVED lines=55> */
.L_x_934:
[----:B------:R-:W-:Y:S05]  /*2c40*/  BSYNC B0 ;  /* 0x0000000000007941 */ /* 0x000fea0003800000 */
.L_x_933:
        /* <DEDUP_REMOVED lines=42> */
.L_x_936:
[----:B------:R-:W-:Y:S05]  /*2ef0*/  BSYNC B0 ;  /* 0x0000000000007941 */ /* 0x000fea0003800000 */
.L_x_935:
        /* <DEDUP_REMOVED lines=29> */
.L_x_938:
[----:B------:R-:W-:Y:S05]  /*30d0*/  BSYNC B0 ;  /* 0x0000000000007941 */ /* 0x000fea0003800000 */
.L_x_937:
        /* <DEDUP_REMOVED lines=40> */
.L_x_940:
[----:B------:R-:W-:Y:S05]  /*3360*/  BSYNC B0 ;  /* 0x0000000000007941 */ /* 0x000fea0003800000 */
.L_x_939:
        /* <DEDUP_REMOVED lines=26> */
.L_x_942:
[----:B------:R-:W-:Y:S05]  /*3510*/  BSYNC B0 ;  /* 0x0000000000007941 */ /* 0x000fea0003800000 */
.L_x_941:
        /* <DEDUP_REMOVED lines=38> */
.L_x_944:
[----:B------:R-:W-:Y:S05]  /*3780*/  BSYNC B0 ;  /* 0x0000000000007941 */ /* 0x000fea0003800000 */
.L_x_943:
        /* <DEDUP_REMOVED lines=62> */
.L_x_946:
[----:B------:R-:W-:Y:S05]  /*3b70*/  BSYNC B0 ;  /* 0x0000000000007941 */ /* 0x000fea0003800000 */
.L_x_945:
        /* <DEDUP_REMOVED lines=39> */
.L_x_948:
[----:B------:R-:W-:Y:S05]  /*3df0*/  BSYNC B0 ;  /* 0x0000000000007941 */ /* 0x000fea0003800000 */
.L_x_947:
[----:B------:R-:W0:Y:S01]  /*3e00*/  LDGDEPBAR ;  /* 0x00000000000079af */ /* 0x000e220000000000 */
[----:B------:R-:W-:Y:S01]  /*3e10*/  ULDC.64 UR6, c[0x0][0x318] ;  /* 0x0000c60000067ab9 */ /* 0x000fe20000000a00 */
[----:B------:R-:W-:Y:S01]  /*3e20*/  IMAD.MOV.U32 R14, RZ, RZ, c[0x0][0x308] ;  /* 0x0000c200ff0e7624 */ /* 0x000fe200078e00ff */
[----:B------:R-:W-:Y:S01]  /*3e30*/  UISETP.NE.U32.AND UP1, UPT, URZ, UR6, UPT ;  /* 0x000000063f00728c */ /* 0x000fe2000bf25070 */
[----:B------:R-:W-:Y:S01]  /*3e40*/  IMAD.MOV.U32 R15, RZ, RZ, c[0x0][0x30c] ;  /* 0x0000c300ff0f7624 */ /* 0x000fe200078e00ff */
        /* <DEDUP_REMOVED lines=15> */
[----:B-1----:R1:W5:Y:S04]  /*3f40*/  @P0 LDG.E R11, [R4.64] ;  /* 0x00000008040b0981 */ /* 0x002368000c1e1900 */
[----:B------:R-:W2:Y:S01]  /*3f50*/  S2R R9, SR_TID.X ;  /* 0x0000000000097919 */ /* 0x000ea20000002100 */
[CC--:B------:R-:W-:Y:S01]  /*3f60*/  LEA.HI R6, R25.reuse, R24.reuse, RZ, 0x7 ;  /* 0x0000001819067211 */ /* 0x0c0fe200078f38ff */
[----:B------:R-:W5:Y:S01]  /*3f70*/  @P0 MUFU.RCP R12, c[0x0][0x238] ;  /* 0x00008e00000c0b08 */ /* 0x000f620000001000 */
[----:B------:R-:W-:Y:S01]  /*3f80*/  IMAD.U32 R8, RZ, RZ, UR33 ;  /* 0x00000021ff087e24 */ /* 0x000fe2000f8e00ff */
        /* <DEDUP_REMOVED lines=13> */
[----:B------:R-:W2:Y:S03]  /*4060*/  LDSM.16.M88.4 R232, [R252+0x16800] ;  /* 0x01680000fce8783b */ /* 0x000ea60000000200 */
[----:B------:R-:W-:Y:S01]  /*4070*/  IMAD R17, R9, 0x40, R10 ;  /* 0x0000004009117824 */ /* 0x000fe200078e020a */
[----:B-1----:R-:W2:Y:S01]  /*4080*/  LDG.E.64 R14, [R14.64] ;  /* 0x000000080e0e7981 */ /* 0x002ea2000c1e1b00 */
[----:B------:R-:W-:Y:S01]  /*4090*/  IMAD R13, R8, 0x2, R6 ;  /* 0x00000002080d7824 */ /* 0x000fe200078e0206 */
[----:B------:R-:W-:Y:S01]  /*40a0*/  LOP3.LUT R7, R7, 0xfffffff8, RZ, 0xc0, !PT ;  /* 0xfffffff807077812 */ /* 0x000fe200078ec0ff */
[----:B------:R-:W-:Y:S01]  /*40b0*/  UIADD3 UR21, UR25, UR20, URZ ;  /* 0x0000001419157290 */ /* 0x000fe2000fffe03f */
[----:B------:R-:W-:Y:S01]  /*40c0*/  STL [R1+0x38], R17 ;  /* 0x0000381101007387 */ /* 0x000fe20000100800 */
[----:B------:R-:W-:Y:S01]  /*40d0*/  CS2R R142, SRZ ;  /* 0x00000000008e7805 */ /* 0x000fe2000001ff00 */
[----:B------:R-:W-:Y:S01]  /*40e0*/  CS2R R140, SRZ ;  /* 0x00000000008c7805 */ /* 0x000fe2000001ff00 */
[----:B------:R-:W-:Y:S01]  /*40f0*/  IMAD.IADD R7, R24, 0x1, -R7 ;  /* 0x0000000118077824 */ /* 0x000fe200078e0a07 */
[----:B------:R-:W4:Y:S01]  /*4100*/  LDL R9, [R1+0x4] ;  /* 0x0000040001097983 */ /* 0x000f220000100800 */
[----:B------:R-:W-:Y:S01]  /*4110*/  CS2R R146, SRZ ;  /* 0x0000000000927805 */ /* 0x000fe2000001ff00 */
[----:B------:R-:W-:Y:S01]  /*4120*/  CS2R R144, SRZ ;  /* 0x0000000000907805 */ /* 0x000fe2000001ff00 */
[----:B------:R-:W-:Y:S01]  /*4130*/  CS2R R138, SRZ ;  /* 0x00000000008a7805 */ /* 0x000fe2000001ff00 */
[----:B------:R-:W-:Y:S01]  /*4140*/  LOP3.LUT P1, RZ, R7, 0x2, RZ, 0xc0, !PT ;  /* 0x0000000207ff7812 */ /* 0x000fe2000782c0ff */
[----:B------:R-:W-:Y:S01]  /*4150*/  CS2R R136, SRZ ;  /* 0x0000000000887805 */ /* 0x000fe2000001ff00 */
[----:B------:R-:W-:Y:S01]  /*4160*/  SHF.R.S32.HI R7, RZ, 0x1f, R21 ;  /* 0x0000001fff077819 */ /* 0x000fe20000011415 */
        /* <DEDUP_REMOVED lines=40> */
[----:B------:R-:W-:-:S02]  /*43f0*/  ULDC UR23, c[0x0][0x2e8] ;  /* 0x0000ba0000177ab9 */ /* 0x000fc40000000800 */
[----:B------:R-:W-:Y:S01]  /*4400*/  UMOV UR7, URZ ;  /* 0x0000003f00077c82 */ /* 0x000fe20008000000 */
[----:B-----5:R-:W-:-:S04]  /*4410*/  @P0 FMUL.FTZ R6, R11, R12 ;  /* 0x0000000c0b060220 */ /* 0x020fc80000410000 */
[----:B------:R1:W3:Y:S02]  /*4420*/  @P0 R2UR UR4, R6 ;  /* 0x00000000060403c2 */ /* 0x0002e400000e0000 */
[----:B-1----:R-:W4:Y:S01]  /*4430*/  LDL R6, [R1] ;  /* 0x0000000001067983 */ /* 0x002f220000100800 */
[----:B------:R-:W-:Y:S02]  /*4440*/  SEL R240, R240, 0xffffffe0, !P1 ;  /* 0xffffffe0f0f07807 */ /* 0x000fe40004800000 */
[----:B------:R-:W-:-:S03]  /*4450*/  IADD3 R8, P3, P2, R4, UR41, R21 ;  /* 0x0000002904087c10 */ /* 0x000fc6000fa7e015 */
[----:B------:R-:W-:Y:S01]  /*4460*/  IMAD.IADD R240, R240, 0x1, R252 ;  /* 0x00000001f0f07824 */ /* 0x000fe200078e02fc */
[----:B------:R-:W-:-:S04]  /*4470*/  IADD3.X R4, R5, UR49, R7, P3, P2 ;  /* 0x0000003105047c10 */ /* 0x000fc80009fe4407 */
[----:B------:R-:W1:Y:S04]  /*4480*/  LDSM.16.M88.4 R172, [R240+0x12000] ;  /* 0x01200000f0ac783b */ /* 0x000e680000000200 */
[----:B------:R-:W1:Y:S04]  /*4490*/  LDSM.16.M88.4 R176, [R240+0x12800] ;  /* 0x01280000f0b0783b */ /* 0x000e680000000200 */
[----:B------:R-:W1:Y:S04]  /*44a0*/  LDSM.16.M88.4 R204, [R240+0x14000] ;  /* 0x01400000f0cc783b */ /* 0x000e680000000200 */
[----:B------:R-:W1:Y:S01]  /*44b0*/  LDSM.16.M88.4 R208, [R240+0x14800] ;  /* 0x01480000f0d0783b */ /* 0x000e620000000200 */
[----:B--2---:R-:W2:Y:S03]  /*44c0*/  R2UR UR12, R15 ;  /* 0x000000000f0c73c2 */ /* 0x004ea600000e0000 */
[----:B------:R-:W1:Y:S04]  /*44d0*/  LDSM.16.M88.4 R236, [R240+0x16000] ;  /* 0x01600000f0ec783b */ /* 0x000e680000000200 */
[----:B------:R5:W-:Y:S04]  /*44e0*/  STL [R1+0x90], R4 ;  /* 0x0000900401007387 */ /* 0x000be80000100800 */
[----:B------:R-:W1:Y:S04]  /*44f0*/  LDSM.16.M88.4 R148, [R9+0x12000] ;  /* 0x012000000994783b */ /* 0x000e680000000200 */
[----:B------:R-:W1:Y:S04]  /*4500*/  LDSM.16.M88.4 R152, [R9+0x12800] ;  /* 0x012800000998783b */ /* 0x000e680000000200 */
[----:B------:R-:W1:Y:S04]  /*4510*/  LDSM.16.M88.4 R180, [R9+0x14000] ;  /* 0x0140000009b4783b */ /* 0x000e680000000200 */
[----:B------:R-:W1:Y:S04]  /*4520*/  LDSM.16.M88.4 R184, [R9+0x14800] ;  /* 0x0148000009b8783b */ /* 0x000e680000000200 */
[----:B------:R-:W1:Y:S04]  /*4530*/  LDSM.16.M88.4 R212, [R9+0x16000] ;  /* 0x0160000009d4783b */ /* 0x000e680000000200 */
[----:B------:R-:W1:Y:S01]  /*4540*/  LDSM.16.M88.4 R216, [R9+0x16800] ;  /* 0x0168000009d8783b */ /* 0x000e620000000200 */
[----:B-----5:R-:W-:-:S03]  /*4550*/  IADD3 R4, R16, -UR20, -R17 ;  /* 0x8000001410047c10 */ /* 0x020fc6000fffe811 */
[----:B------:R-:W1:Y:S01]  /*4560*/  LDSM.16.M88.4 R240, [R240+0x16800] ;  /* 0x01680000f0f0783b */ /* 0x000e620000000200 */
[----:B------:R-:W-:Y:S02]  /*4570*/  IADD3 R4, R4, UR18, RZ ;  /* 0x0000001204047c10 */ /* 0x000fe4000fffe0ff */
[----:B--2---:R-:W-:-:S03]  /*4580*/  LOP3.LUT R5, R13, UR12, RZ, 0x3c, !PT ;  /* 0x0000000c0d057c12 */ /* 0x004fc6000f8e3cff */
[----:B------:R-:W-:Y:S01]  /*4590*/  STL [R1+0x8c], R4 ;  /* 0x00008c0401007387 */ /* 0x000fe20000100800 */
[----:B------:R2:W1:Y:S01]  /*45a0*/  R2UR UR10, R14 ;  /* 0x000000000e0a73c2 */ /* 0x00046200000e0000 */
[----:B------:R-:W-:Y:S01]  /*45b0*/  UIADD3 UR22, -UR18, 0x40, UR21 ;  /* 0x0000004012167890 */ /* 0x000fe2000fffe115 */
[----:B------:R-:W-:Y:S01]  /*45c0*/  CS2R R24, SRZ ;  /* 0x0000000000187805 */ /* 0x000fe2000001ff00 */
[----:B------:R-:W-:Y:S01]  /*45d0*/  CS2R R20, SRZ ;  /* 0x0000000000147805 */ /* 0x000fe2000001ff00 */
[----:B---3--:R-:W-:Y:S02]  /*45e0*/  @UP1 UMOV UR7, UR4 ;  /* 0x0000000400071c82 */ /* 0x008fe40008000000 */
[----:B------:R-:W-:Y:S02]  /*45f0*/  UIADD3 UR22, UR22, -UR23, URZ ;  /* 0x8000001716167290 */ /* 0x000fe4000fffe03f */
[----:B------:R-:W-:Y:S02]  /*4600*/  UIADD3 UR23, UR25, 0x40, URZ ;  /* 0x0000004019177890 */ /* 0x000fe4000fffe03f */
[----:B------:R-:W-:Y:S01]  /*4610*/  ULDC UR13, c[0x0][0x2e4] ;  /* 0x0000b900000d7ab9 */ /* 0x000fe20000000800 */
[----:B----4-:R-:W3:Y:S04]  /*4620*/  LDSM.16.M88.4 R156, [R6+0x12000] ;  /* 0x01200000069c783b */ /* 0x010ee80000000200 */
[----:B------:R-:W4:Y:S04]  /*4630*/  LDSM.16.M88.4 R160, [R6+0x12800] ;  /* 0x0128000006a0783b */ /* 0x000f280000000200 */
[----:B------:R-:W1:Y:S04]  /*4640*/  LDSM.16.M88.4 R188, [R6+0x14000] ;  /* 0x0140000006bc783b */ /* 0x000e680000000200 */
[----:B------:R-:W1:Y:S04]  /*4650*/  LDSM.16.M88.4 R192, [R6+0x14800] ;  /* 0x0148000006c0783b */ /* 0x000e680000000200 */
[----:B------:R-:W1:Y:S04]  /*4660*/  LDSM.16.M88.4 R220, [R6+0x16000] ;  /* 0x0160000006dc783b */ /* 0x000e680000000200 */
[----:B------:R5:W1:Y:S02]  /*4670*/  LDSM.16.M88.4 R224, [R6+0x16800] ;  /* 0x0168000006e0783b */ /* 0x000a640000000200 */
[----:B-----5:R-:W-:-:S05]  /*4680*/  IMAD.WIDE.U32 R6, R8, -0x2daee0ad, RZ ;  /* 0xd2511f5308067825 */ /* 0x020fca00078e00ff */
[----:B------:R-:W-:Y:S01]  /*4690*/  LOP3.LUT R4, R5, R7, RZ, 0x3c, !PT ;  /* 0x0000000705047212 */ /* 0x000fe200078e3cff */
[----:B------:R2:W-:Y:S04]  /*46a0*/  STL.64 [R1+0x80], R6 ;  /* 0x0000800601007387 */ /* 0x0005e80000100a00 */
[----:B---34-:R2:W-:Y:S01]  /*46b0*/  STL [R1+0x88], R4 ;  /* 0x0000880401007387 */ /* 0x0185e20000100800 */
[----:B------:R-:W-:-:S04]  /*46c0*/  DEPBAR.LE SB1, 0x0, {2} ;  /* 0x000090040000791a */ /* 0x000fc80000000000 */
.L_x_953:
[----:B------:R-:W2:Y:S01]  /*46d0*/  LDL R79, [R1+0x4] ;  /* 0x00000400014f7983 */ /* 0x000ea20000100800 */
[----:B------:R-:W-:Y:S02]  /*46e0*/  USHF.L.U32 UR4, UR11, 0x6, URZ ;  /* 0x000000060b047899 */ /* 0x000fe4000800063f */
[----:B------:R-:W-:Y:S02]  /*46f0*/  ULDC UR6, c[0x0][0x2e4] ;  /* 0x0000b90000067ab9 */ /* 0x000fe40000000800 */
[----:B------:R-:W3:Y:S01]  /*4700*/  LDL R97, [R1+0x8] ;  /* 0x0000080001617983 */ /* 0x000ee20000100800 */
[----:B------:R-:W-:Y:S04]  /*4710*/  UISETP.GE.AND UP0, UPT, UR4, UR22, UPT ;  /* 0x000000160400728c */ /* 0x000fe8000bf06270 */
[----:B------:R-:W4:Y:S05]  /*4720*/  LDL R78, [R1] ;  /* 0x00000000014e7983 */ /* 0x000f2a0000100800 */
        /* <DEDUP_REMOVED lines=9> */
[----:B---3--:R-:W1:Y:S05]  /*47c0*/  LDSM.16.M88.4 R16, [R97] ;  /* 0x000000006110783b */ /* 0x008e6a0000000200 */
[----:B------:R-:W2:Y:S05]  /*47d0*/  LDSM.16.M88.4 R68, [R79+0xc800] ;  /* 0x00c800004f44783b */ /* 0x000eaa0000000200 */
        /* <DEDUP_REMOVED lines=79> */
[C---:B-1----:R-:W-:Y:S07]  /*4cd0*/  HMMA.16816.F32.BF16 R12, R68.reuse, R72, R12 ;  /* 0x00000048440c723c */ /* 0x042fee000004180c */
[----:B------:R-:W-:Y:S01]  /*4ce0*/  IADD3 R72, R76, UR4, RZ ;  /* 0x000000044c487c10 */ /* 0x000fe2000fffe0ff */
[----:B------:R-:W-:Y:S01]  /*4cf0*/  HMMA.16816.F32.BF16 R16, R68, R74, R16 ;  /* 0x0000004a4410723c */ /* 0x000fe20000041810 */
[----:B------:R-:W2:Y:S06]  /*4d00*/  LDL R76, [R1+0x3c] ;  /* 0x00003c00014c7983 */ /* 0x000eac0000100800 */
        /* <DEDUP_REMOVED lines=8> */
[----:B------:R-:W1:Y:S01]  /*4d90*/  I2F R74, R74 ;  /* 0x0000004a004a7306 */ /* 0x000e620000201400 */
[C---:B------:R-:W-:Y:S02]  /*4da0*/  @!P0 IADD3 R68, -R72.reuse, -0x8, RZ ;  /* 0xfffffff848448810 */ /* 0x040fe40007ffe1ff */
[C---:B------:R-:W-:Y:S02]  /*4db0*/  @!P2 IADD3 R69, -R72.reuse, 0x1, RZ ;  /* 0x000000014845a810 */ /* 0x040fe40007ffe1ff */
[----:B------:R-:W-:Y:S04]  /*4dc0*/  ISETP.GE.AND P3, PT, R75, RZ, PT ;  /* 0x000000ff4b00720c */ /* 0x000fe80003f66270 */
[C---:B------:R-:W-:Y:S01]  /*4dd0*/  @!P1 IADD3 R70, -R72.reuse, 0x8, RZ ;  /* 0x0000000848469810 */ /* 0x040fe20007ffe1ff */
[----:B------:R3:W4:Y:S08]  /*4de0*/  I2F R73, R68 ;  /* 0x0000004400497306 */ /* 0x0007300000201400 */
[----:B------:R-:W-:Y:S02]  /*4df0*/  @!P3 IADD3 R75, -R72, 0x10, RZ ;  /* 0x00000010484bb810 */ /* 0x000fe40007ffe1ff */
[----:B------:R4:W4:Y:S01]  /*4e00*/  I2F R71, R69 ;  /* 0x0000004500477306 */ /* 0x0009220000201400 */
[C---:B-1----:R-:W-:Y:S02]  /*4e10*/  FFMA.FTZ R4, R74.reuse, -UR7, R4 ;  /* 0x800000074a047c23 */ /* 0x042fe40008010004 */
[----:B------:R-:W-:Y:S01]  /*4e20*/  FFMA.FTZ R10, R74, -UR7, R10 ;  /* 0x800000074a0a7c23 */ /* 0x000fe2000801000a */
[----:B------:R-:W-:Y:S06]  /*4e30*/  IADD3 R74, R72, -0x11, RZ ;  /* 0xffffffef484a7810 */ /* 0x000fec0007ffe0ff */
[----:B------:R-:W1:Y:S01]  /*4e40*/  I2F R70, R70 ;  /* 0x0000004600467306 */ /* 0x000e620000201400 */
[----:B------:R-:W-:Y:S02]  /*4e50*/  ISETP.GE.AND P2, PT, R74, RZ, PT ;  /* 0x000000ff4a00720c */ /* 0x000fe40003f46270 */
[----:B---3--:R-:W-:Y:S01]  /*4e60*/  IADD3 R68, R72, 0x7, RZ ;  /* 0x0000000748447810 */ /* 0x008fe20007ffe0ff */
[----:B----4-:R-:W-:Y:S03]  /*4e70*/  FFMA.FTZ R6, R73, -UR7, R6 ;  /* 0x8000000749067c23 */ /* 0x010fe60008010006 */
[----:B------:R-:W-:Y:S03]  /*4e80*/  ISETP.GE.AND P0, PT, R68, RZ, PT ;  /* 0x000000ff4400720c */ /* 0x000fe60003f06270 */
[----:B------:R-:W3:Y:S01]  /*4e90*/  I2F R75, R75 ;  /* 0x0000004b004b7306 */ /* 0x000ee20000201400 */
[C---:B------:R-:W-:Y:S01]  /*4ea0*/  IADD3 R69, R72.reuse, -0x9, RZ ;  /* 0xfffffff748457810 */ /* 0x040fe20007ffe0ff */
[C---:B------:R-:W-:Y:S02]  /*4eb0*/  FFMA.FTZ R5, R71.reuse, -UR7, R5 ;  /* 0x8000000747057c23 */ /* 0x040fe40008010005 */
[C---:B------:R-:W-:Y:S01]  /*4ec0*/  @!P2 IADD3 R74, -R72.reuse, 0x11, RZ ;  /* 0x00000011484aa810 */ /* 0x040fe20007ffe1ff */
[----:B------:R-:W-:Y:S01]  /*4ed0*/  FFMA.FTZ R11, R71, -UR7, R11 ;  /* 0x80000007470b7c23 */ /* 0x000fe2000801000b */
[----:B------:R-:W-:Y:S02]  /*4ee0*/  ISETP.GE.AND P1, PT, R69, RZ, PT ;  /* 0x000000ff4500720c */ /* 0x000fe40003f26270 */
[C---:B------:R-:W-:Y:S02]  /*4ef0*/  IADD3 R71, R72.reuse, -0x18, RZ ;  /* 0xffffffe848477810 */ /* 0x040fe40007ffe0ff */
[----:B------:R-:W4:Y:S01]  /*4f00*/  I2F R74, R74 ;  /* 0x0000004a004a7306 */ /* 0x000f220000201400 */
[----:B------:R-:W-:Y:S01]  /*4f10*/  @!P0 IADD3 R68, -R72, -0x7, RZ ;  /* 0xfffffff948448810 */ /* 0x000fe20007ffe1ff */
[C---:B-1----:R-:W-:Y:S02]  /*4f20*/  FFMA.FTZ R8, R70.reuse, -UR7, R8 ;  /* 0x8000000746087c23 */ /* 0x042fe40008010008 */
[----:B------:R-:W-:Y:S01]  /*4f30*/  FFMA.FTZ R14, R70, -UR7, R14 ;  /* 0x80000007460e7c23 */ /* 0x000fe2000801000e */
[C---:B------:R-:W-:Y:S04]  /*4f40*/  IADD3 R70, R72.reuse, -0x19, RZ ;  /* 0xffffffe748467810 */ /* 0x040fe80007ffe0ff */
[----:B------:R-:W-:Y:S01]  /*4f50*/  @!P1 IADD3 R69, -R72, 0x9, RZ ;  /* 0x0000000948459810 */ /* 0x000fe20007ffe1ff */
[----:B------:R-:W1:Y:S01]  /*4f60*/  I2F R68, R68 ;  /* 0x0000004400447306 */ /* 0x000e620000201400 */
[----:B------:R-:W-:Y:S01]  /*4f70*/  ISETP.GE.AND P0, PT, R70, RZ, PT ;  /* 0x000000ff4600720c */ /* 0x000fe20003f06270 */
[----:B---3--:R-:W-:Y:S01]  /*4f80*/  FFMA.FTZ R12, R75, -UR7, R12 ;  /* 0x800000074b0c7c23 */ /* 0x008fe2000801000c */
[----:B------:R-:W-:Y:S01]  /*4f90*/  ISETP.GE.AND P1, PT, R71, RZ, PT ;  /* 0x000000ff4700720c */ /* 0x000fe20003f26270 */
[----:B------:R-:W-:Y:S06]  /*4fa0*/  FFMA.FTZ R18, R75, -UR7, R18 ;  /* 0x800000074b127c23 */ /* 0x000fec0008010012 */
[----:B------:R3:W3:Y:S04]  /*4fb0*/  I2F R73, R69 ;  /* 0x0000004500497306 */ /* 0x0006e80000201400 */
[----:B------:R-:W-:Y:S01]  /*4fc0*/  @!P0 IADD3 R70, -R72, 0x19, RZ ;  /* 0x0000001948468810 */ /* 0x000fe20007ffe1ff */
[----:B----4-:R-:W-:Y:S01]  /*4fd0*/  FFMA.FTZ R13, R74, -UR7, R13 ;  /* 0x800000074a0d7c23 */ /* 0x010fe2000801000d */
[----:B------:R-:W-:Y:S01]  /*4fe0*/  @!P1 IADD3 R71, -R72, 0x18, RZ ;  /* 0x0000001848479810 */ /* 0x000fe20007ffe1ff */
[----:B------:R-:W-:Y:S03]  /*4ff0*/  FFMA.FTZ R19, R74, -UR7, R19 ;  /* 0x800000074a137c23 */ /* 0x000fe60008010013 */
[----:B------:R-:W4:Y:S01]  /*5000*/  I2F R70, R70 ;  /* 0x0000004600467306 */ /* 0x000f220000201400 */
[----:B-1----:R-:W-:Y:S02]  /*5010*/  FFMA.FTZ R7, R68, -UR7, R7 ;  /* 0x8000000744077c23 */ /* 0x002fe40008010007 */
[----:B------:R-:W-:Y:S07]  /*5020*/  IMAD.U32 R68, RZ, RZ, UR17 ;  /* 0x00000011ff447e24 */ /* 0x000fee000f8e00ff */
[----:B------:R-:W1:Y:S01]  /*5030*/  I2F R71, R71 ;  /* 0x0000004700477306 */ /* 0x000e620000201400 */
[----:B---3--:R-:W-:Y:S02]  /*5040*/  IMAD.U32 R69, RZ, RZ, UR16 ;  /* 0x00000010ff457e24 */ /* 0x008fe4000f8e00ff */
[C---:B------:R-:W-:Y:S02]  /*5050*/  FFMA.FTZ R9, R73.reuse, -UR7, R9 ;  /* 0x8000000749097c23 */ /* 0x040fe40008010009 */
[----:B------:R-:W-:Y:S02]  /*5060*/  FFMA.FTZ R15, R73, -UR7, R15 ;  /* 0x80000007490f7c23 */ /* 0x000fe4000801000f */
[----:B----4-:R-:W-:Y:S02]  /*5070*/  FFMA.FTZ R17, R70, -UR7, R17 ;  /* 0x8000000746117c23 */ /* 0x010fe40008010011 */
[----:B-1----:R-:W-:Y:S01]  /*5080*/  FFMA.FTZ R16, R71, -UR7, R16 ;  /* 0x8000000747107c23 */ /* 0x002fe20008010010 */
[C---:B--2---:R-:W-:Y:S04]  /*5090*/  LEA R68, P0, R76.reuse, R68, 0x2 ;  /* 0x000000444c447211 */ /* 0x044fe800078010ff */
[----:B------:R-:W-:Y:S02]  /*50a0*/  LEA.HI.X.SX32 R69, R76, R69, 0x2, P0 ;  /* 0x000000454c457211 */ /* 0x000fe400000f16ff */
        /* <DEDUP_REMOVED lines=13> */
.L_x_949:
[----:B------:R-:W-:Y:S01]  /*5180*/  IADD3 R70, R76, UR4, RZ ;  /* 0x000000044c467c10 */ /* 0x000fe2000fffe0ff */
[----:B------:R-:W2:Y:S01]  /*5190*/  LDL R80, [R1+0x38] ;  /* 0x0000380001507983 */ /* 0x000ea20000100800 */
[----:B------:R-:W-:Y:S02]  /*51a0*/  UIADD3 UR4, UR18, 0x1, -UR20 ;  /* 0x0000000112047890 */ /* 0x000fe4000fffe814 */
[----:B------:R-:W-:Y:S02]  /*51b0*/  UIADD3 UR5, -UR6, UR18, -UR20 ;  /* 0x0000001206057290 */ /* 0x000fe4000fffe914 */
[----:B------:R-:W-:Y:S02]  /*51c0*/  UIADD3 UR4, UR4, UR40, URZ ;  /* 0x0000002804047290 */ /* 0x000fe4000fffe03f */
[----:B------:R-:W-:Y:S02]  /*51d0*/  UMOV UR13, UR6 ;  /* 0x00000006000d7c82 */ /* 0x000fe40008000000 */
[C---:B-1----:R-:W-:Y:S02]  /*51e0*/  IADD3 R69, R70.reuse, UR5, RZ ;  /* 0x0000000546457c10 */ /* 0x042fe4000fffe0ff */
[----:B------:R-:W-:Y:S02]  /*51f0*/  IADD3 R68, R70, UR4, RZ ;  /* 0x0000000446447c10 */ /* 0x000fe4000fffe0ff */
[----:B------:R-:W-:Y:S02]  /*5200*/  IMNMX R69, RZ, R69, !PT ;  /* 0x00000045ff457217 */ /* 0x000fe40007800200 */
[----:B------:R-:W-:Y:S02]  /*5210*/  IMNMX R68, R68, UR18, PT ;  /* 0x0000001244447c17 */ /* 0x000fe4000b800200 */
[----:B------:R-:W-:Y:S02]  /*5220*/  IADD3 R70, R70, 0x8, RZ ;  /* 0x0000000846467810 */ /* 0x000fe40007ffe0ff */
[CC--:B--2---:R-:W-:Y:S02]  /*5230*/  ISETP.GE.AND P0, PT, R80.reuse, R69.reuse, PT ;  /* 0x000000455000720c */ /* 0x0c4fe40003f06270 */
        /* <DEDUP_REMOVED lines=58> */
.L_x_950:
[----:B------:R-:W2:Y:S01]  /*55e0*/  LDL R70, [R1+0x94] ;  /* 0x0000940001467983 */ /* 0x000ea20000100800 */
[----:B------:R-:W-:Y:S01]  /*55f0*/  IMAD.U32 R68, RZ, RZ, UR11 ;  /* 0x0000000bff447e24 */ /* 0x000fe2000f8e00ff */
[----:B------:R-:W-:Y:S02]  /*5600*/  UIADD3 UR4, UR10, -0x61c88647, URZ ;  /* 0x9e3779b90a047890 */ /* 0x000fe4000fffe03f */
[----:B------:R-:W3:Y:S01]  /*5610*/  LDL R69, [R1+0x88] ;  /* 0x0000880001457983 */ /* 0x000ee20000100800 */
[----:B------:R-:W-:Y:S03]  /*5620*/  UISETP.GT.AND UP1, UPT, UR11, UR19, UPT ;  /* 0x000000130b00728c */ /* 0x000fe6000bf24270 */
[----:B------:R-:W4:Y:S04]  /*5630*/  LDL R77, [R1+0x90] ;  /* 0x00009000014d7983 */ /* 0x000f280000100800 */
[----:B------:R-:W4:Y:S06]  /*5640*/  LDL.64 R74, [R1+0x80] ;  /* 0x00008000014a7983 */ /* 0x000f2c0000100a00 */
[----:B------:R-:W4:Y:S04]  /*5650*/  LDL R79, [R1+0x68] ;  /* 0x00006800014f7983 */ /* 0x000f280000100800 */
[----:B------:R-:W4:Y:S04]  /*5660*/  LDL R78, [R1+0x6c] ;  /* 0x00006c00014e7983 */ /* 0x000f280000100800 */
[----:B------:R-:W4:Y:S04]  /*5670*/  LDL R93, [R1+0x58] ;  /* 0x00005800015d7983 */ /* 0x000f280000100800 */
[----:B------:R-:W4:Y:S04]  /*5680*/  LDL R92, [R1+0x64] ;  /* 0x00006400015c7983 */ /* 0x000f280000100800 */
[----:B------:R-:W4:Y:S04]  /*5690*/  LDL R91, [R1+0x5c] ;  /* 0x00005c00015b7983 */ /* 0x000f280000100800 */
[----:B------:R-:W4:Y:S01]  /*56a0*/  LDL R90, [R1+0x60] ;  /* 0x00006000015a7983 */ /* 0x000f220000100800 */
[----:B--2---:R-:W-:Y:S02]  /*56b0*/  IMAD R68, R68, 0x4, R70 ;  /* 0x0000000444447824 */ /* 0x004fe400078e0246 */
[----:B---3--:R-:W-:Y:S04]  /*56c0*/  IMAD.WIDE.U32 R70, R69, -0x326172a9, RZ ;  /* 0xcd9e8d5745467825 */ /* 0x008fe800078e00ff */
[----:B------:R-:W-:Y:S05]  /*56d0*/  IMAD.WIDE.U32 R68, R68, -0x326172a9, RZ ;  /* 0xcd9e8d5744447825 */ /* 0x000fea00078e00ff */
[----:B------:R-:W-:Y:S01]  /*56e0*/  LOP3.LUT R76, R71, UR4, R68, 0x96, !PT ;  /* 0x00000004474c7c12 */ /* 0x000fe2000f8e9644 */
[----:B------:R-:W-:Y:S01]  /*56f0*/  UIADD3 UR4, UR12, -0x4498517b, URZ ;  /* 0xbb67ae850c047890 */ /* 0x000fe2000fffe03f */
[----:B----4-:R-:W-:Y:S03]  /*5700*/  LOP3.LUT R68, R69, UR10, R77, 0x96, !PT ;  /* 0x0000000a45447c12 */ /* 0x010fe6000f8e964d */
[----:B------:R-:W-:Y:S01]  /*5710*/  IMAD.WIDE.U32 R76, R76, -0x2daee0ad, RZ ;  /* 0xd2511f534c4c7825 */ /* 0x000fe200078e00ff */
[----:B------:R-:W-:Y:S03]  /*5720*/  FSETP.NEU.FTZ.AND P0, PT, R79, -INF , PT ;  /* 0xff8000004f00780b */ /* 0x000fe60003f1d000 */
[----:B------:R-:W-:Y:S05]  /*5730*/  IMAD.WIDE.U32 R68, R68, -0x2daee0ad, RZ ;  /* 0xd2511f5344447825 */ /* 0x000fea00078e00ff */
[----:B------:R-:W-:Y:S01]  /*5740*/  LOP3.LUT R69, R69, UR4, R74, 0x96, !PT ;  /* 0x0000000445457c12 */ /* 0x000fe2000f8e964a */
[----:B------:R-:W-:Y:S06]  /*5750*/  UIADD3 UR4, UR12, 0x76cf5d0a, URZ ;  /* 0x76cf5d0a0c047890 */ /* 0x000fec000fffe03f */
[----:B------:R-:W-:Y:S01]  /*5760*/  LOP3.LUT R74, R77, UR4, R68, 0x96, !PT ;  /* 0x000000044d4a7c12 */ /* 0x000fe2000f8e9644 */
[----:B------:R-:W-:Y:S01]  /*5770*/  UIADD3 UR4, UR10, 0x3c6ef372, URZ ;  /* 0x3c6ef3720a047890 */ /* 0x000fe2000fffe03f */
[----:B------:R-:W-:Y:S04]  /*5780*/  IMAD.WIDE.U32 R68, R69, -0x326172a9, RZ ;  /* 0xcd9e8d5745447825 */ /* 0x000fe800078e00ff */
[----:B------:R-:W-:Y:S01]  /*5790*/  IMAD.WIDE.U32 R74, R74, -0x326172a9, RZ ;  /* 0xcd9e8d574a4a7825 */ /* 0x000fe200078e00ff */
[----:B------:R-:W-:Y:S01]  /*57a0*/  LOP3.LUT R69, R69, UR4, R70, 0x96, !PT ;  /* 0x0000000445457c12 */ /* 0x000fe2000f8e9646 */
[----:B------:R-:W-:Y:S06]  /*57b0*/  UIADD3 UR4, UR10, -0x255992d5, URZ ;  /* 0xdaa66d2b0a047890 */ /* 0x000fec000fffe03f */
        /* <DEDUP_REMOVED lines=11> */
[----:B------:R-:W-:Y:S06]  /*5870*/  UIADD3 UR4, UR10, 0x1715609d, URZ ;  /* 0x1715609d0a047890 */ /* 0x000fec000fffe03f */
[----:B------:R-:W-:Y:S01]  /*5880*/  LOP3.LUT R74, R77, UR4, R68, 0x96, !PT ;  /* 0x000000044d4a7c12 */ /* 0x000fe2000f8e9644 */
[----:B------:R-:W-:Y:S01]  /*5890*/  UIADD3 UR4, UR12, -0x56f99767, URZ ;  /* 0xa90668990c047890 */ /* 0x000fe2000fffe03f */
[----:B------:R-:W-:Y:S04]  /*58a0*/  IMAD.WIDE.U32 R68, R69, -0x2daee0ad, RZ ;  /* 0xd2511f5345447825 */ /* 0x000fe800078e00ff */
[----:B------:R-:W-:Y:S01]  /*58b0*/  IMAD.WIDE.U32 R74, R74, -0x2daee0ad, RZ ;  /* 0xd2511f534a4a7825 */ /* 0x000fe200078e00ff */
[----:B------:R-:W-:Y:S01]  /*58c0*/  LOP3.LUT R70, R69, UR4, R70, 0x96, !PT ;  /* 0x0000000445467c12 */ /* 0x000fe2000f8e9646 */
[----:B------:R-:W-:Y:S02]  /*58d0*/  UIADD3 UR4, UR12, 0x646e171e, URZ ;  /* 0x646e171e0c047890 */ /* 0x000fe4000fffe03f */
[----:B------:R-:W-:Y:S02]  /*58e0*/  FMUL.FTZ R77, R78, 1.4426950216293334961 ;  /* 0x3fb8aa3b4e4d7820 */ /* 0x000fe40000410000 */
[----:B------:R-:W-:Y:S02]  /*58f0*/  IMAD.WIDE.U32 R70, R70, -0x326172a9, RZ ;  /* 0xcd9e8d5746467825 */ /* 0x000fe400078e00ff */
[----:B------:R-:W-:Y:S01]  /*5900*/  LOP3.LUT R69, R75, UR4, R68, 0x96, !PT ;  /* 0x000000044b457c12 */ /* 0x000fe2000f8e9644 */
[----:B------:R-:W-:Y:S01]  /*5910*/  UIADD3 UR4, UR10, -0x4ab325aa, URZ ;  /* 0xb54cda560a047890 */ /* 0x000fe2000fffe03f */
[----:B------:R-:W-:Y:S05]  /*5920*/  FMUL.FTZ R68, R79, 1.4426950216293334961 ;  /* 0x3fb8aa3b4f447820 */ /* 0x000fea0000410000 */
[----:B------:R-:W-:Y:S02]  /*5930*/  FSEL R68, R68, RZ, P0 ;  /* 0x000000ff44447208 */ /* 0x000fe40000000000 */
[----:B------:R-:W-:Y:S02]  /*5940*/  FSETP.NEU.FTZ.AND P0, PT, R78, -INF , PT ;  /* 0xff8000004e00780b */ /* 0x000fe40003f1d000 */
[----:B------:R-:W-:Y:S01]  /*5950*/  LOP3.LUT R76, R71, UR4, R76, 0x96, !PT ;  /* 0x00000004474c7c12 */ /* 0x000fe2000f8e964c */
[--C-:B------:R-:W-:Y:S01]  /*5960*/  FFMA.FTZ R16, R16, c[0x0][0x23c], -R68.reuse ;  /* 0x00008f0010107a23 */ /* 0x100fe20000010844 */
[----:B------:R-:W-:Y:S01]  /*5970*/  ULDC.U8 UR4, c[0x0][0x2d8] ;  /* 0x0000b60000047ab9 */ /* 0x000fe20000000000 */
[--C-:B------:R-:W-:Y:S02]  /*5980*/  FFMA.FTZ R8, R8, c[0x0][0x23c], -R68.reuse ;  /* 0x00008f0008087a23 */ /* 0x100fe40000010844 */
[----:B------:R1:W2:Y:S01]  /*5990*/  MUFU.EX2 R89, R16 ;  /* 0x0000001000597308 */ /* 0x0002a20000000800 */
[--C-:B------:R-:W-:Y:S02]  /*59a0*/  FFMA.FTZ R12, R12, c[0x0][0x23c], -R68.reuse ;  /* 0x00008f000c0c7a23 */ /* 0x100fe40000010844 */
[--C-:B------:R-:W-:Y:S02]  /*59b0*/  FFMA.FTZ R4, R4, c[0x0][0x23c], -R68.reuse ;  /* 0x00008f0004047a23 */ /* 0x100fe40000010844 */
[--C-:B------:R-:W-:Y:S02]  /*59c0*/  FFMA.FTZ R5, R5, c[0x0][0x23c], -R68.reuse ;  /* 0x00008f0005057a23 */ /* 0x100fe40000010844 */
[--C-:B------:R-:W-:Y:S02]  /*59d0*/  FFMA.FTZ R9, R9, c[0x0][0x23c], -R68.reuse ;  /* 0x00008f0009097a23 */ /* 0x100fe40000010844 */
[--C-:B------:R-:W-:Y:S01]  /*59e0*/  FFMA.FTZ R13, R13, c[0x0][0x23c], -R68.reuse ;  /* 0x00008f000d0d7a23 */ /* 0x100fe20000010844 */
[----:B------:R3:W4:Y:S01]  /*59f0*/  MUFU.EX2 R86, R8 ;  /* 0x0000000800567308 */ /* 0x0007220000000800 */
[----:B------:R-:W-:Y:S09]  /*5a00*/  FFMA.FTZ R68, R17, c[0x0][0x23c], -R68 ;  /* 0x00008f0011447a23 */ /* 0x000ff20000010844 */
[----:B------:R2:W-:Y:S01]  /*5a10*/  MUFU.EX2 R84, R4 ;  /* 0x0000000400547308 */ /* 0x0005e20000000800 */
[----:B-1----:R-:W-:Y:S05]  /*5a20*/  FSEL R16, R77, RZ, P0 ;  /* 0x000000ff4d107208 */ /* 0x002fea0000000000 */
[--C-:B------:R-:W-:Y:S04]  /*5a30*/  FFMA.FTZ R7, R7, c[0x0][0x23c], -R16.reuse ;  /* 0x00008f0007077a23 */ /* 0x100fe80000010810 */
[----:B------:R1:W1:Y:S01]  /*5a40*/  MUFU.EX2 R87, R12 ;  /* 0x0000000c00577308 */ /* 0x0002620000000800 */
[--C-:B------:R-:W-:Y:S02]  /*5a50*/  FFMA.FTZ R6, R6, c[0x0][0x23c], -R16.reuse ;  /* 0x00008f0006067a23 */ /* 0x100fe40000010810 */
[--C-:B------:R-:W-:Y:S01]  /*5a60*/  FFMA.FTZ R19, R19, c[0x0][0x23c], -R16.reuse ;  /* 0x00008f0013137a23 */ /* 0x100fe20000010810 */
[----:B---3--:R-:W-:Y:S01]  /*5a70*/  LOP3.LUT R8, R74, 0xff, RZ, 0xc0, !PT ;  /* 0x000000ff4a087812 */ /* 0x008fe200078ec0ff */
[--C-:B------:R-:W-:Y:S02]  /*5a80*/  FFMA.FTZ R11, R11, c[0x0][0x23c], -R16.reuse ;  /* 0x00008f000b0b7a23 */ /* 0x100fe40000010810 */
[--C-:B------:R-:W-:Y:S01]  /*5a90*/  FFMA.FTZ R10, R10, c[0x0][0x23c], -R16.reuse ;  /* 0x00008f000a0a7a23 */ /* 0x100fe20000010810 */
[----:B------:R-:W-:Y:S01]  /*5aa0*/  ISETP.LE.U32.AND P6, PT, R8, UR4, PT ;  /* 0x0000000408007c0c */ /* 0x000fe2000bfc3070 */
[--C-:B------:R-:W-:Y:S01]  /*5ab0*/  FFMA.FTZ R15, R15, c[0x0][0x23c], -R16.reuse ;  /* 0x00008f000f0f7a23 */ /* 0x100fe20000010810 */
[----:B------:R3:W3:Y:S01]  /*5ac0*/  MUFU.EX2 R85, R7 ;  /* 0x0000000700557308 */ /* 0x0006e20000000800 */
[----:B------:R-:W-:Y:S01]  /*5ad0*/  LOP3.LUT R8, R70, 0xff, RZ, 0xc0, !PT ;  /* 0x000000ff46087812 */ /* 0x000fe200078ec0ff */
[--C-:B------:R-:W-:Y:S01]  /*5ae0*/  FFMA.FTZ R14, R14, c[0x0][0x23c], -R16.reuse ;  /* 0x00008f000e0e7a23 */ /* 0x100fe20000010810 */
[----:B--2---:R-:W-:Y:S01]  /*5af0*/  LOP3.LUT R4, R69, 0xff, RZ, 0xc0, !PT ;  /* 0x000000ff45047812 */ /* 0x004fe200078ec0ff */
[----:B------:R-:W-:Y:S01]  /*5b00*/  FFMA.FTZ R16, R18, c[0x0][0x23c], -R16 ;  /* 0x00008f0012107a23 */ /* 0x000fe20000010810 */
[----:B------:R-:W-:Y:S02]  /*5b10*/  ISETP.LE.U32.AND P5, PT, R8, UR4, PT ;  /* 0x0000000408007c0c */ /* 0x000fe4000bfa3070 */
[----:B------:R-:W-:Y:S03]  /*5b20*/  ISETP.LE.U32.AND P3, PT, R4, UR4, PT ;  /* 0x0000000404007c0c */ /* 0x000fe6000bf63070 */
[----:B------:R2:W-:Y:S01]  /*5b30*/  MUFU.EX2 R83, R6 ;  /* 0x0000000600537308 */ /* 0x0005e20000000800 */
[----:B------:R-:W-:Y:S01]  /*5b40*/  @!P6 FADD.FTZ R89, -R89, -RZ ;  /* 0x800000ff5959e221 */ /* 0x000fe20000010100 */
[--C-:B-1----:R-:W-:Y:S04]  /*5b50*/  SHF.R.U32.HI R12, RZ, 0x10, R74.reuse ;  /* 0x00000010ff0c7819 */ /* 0x102fe8000001164a */
[----:B------:R-:W-:Y:S02]  /*5b60*/  LOP3.LUT R4, R12, 0xff, RZ, 0xc0, !PT ;  /* 0x000000ff0c047812 */ /* 0x000fe400078ec0ff */
[----:B----4-:R-:W-:Y:S02]  /*5b70*/  @!P5 FADD.FTZ R86, -R86, -RZ ;  /* 0x800000ff5656d221 */ /* 0x010fe40000010100 */
[----:B------:R1:W-:Y:S01]  /*5b80*/  MUFU.EX2 R81, R5 ;  /* 0x0000000500517308 */ /* 0x0003e20000000800 */
[----:B------:R-:W-:Y:S01]  /*5b90*/  LOP3.LUT R12, R70, 0xffff, RZ, 0xc0, !PT ;  /* 0x0000ffff460c7812 */ /* 0x000fe200078ec0ff */
[----:B------:R-:W-:Y:S01]  /*5ba0*/  @!P3 FADD.FTZ R87, -R87, -RZ ;  /* 0x800000ff5757b221 */ /* 0x000fe20000010100 */
[----:B------:R-:W-:Y:S02]  /*5bb0*/  ISETP.LE.U32.AND P1, PT, R4, UR4, PT ;  /* 0x0000000404007c0c */ /* 0x000fe4000bf23070 */
[----:B---3--:R-:W-:Y:S02]  /*5bc0*/  SHF.R.U32.HI R7, RZ, 0x18, R74 ;  /* 0x00000018ff077819 */ /* 0x008fe4000001164a */
[--C-:B------:R-:W-:Y:S02]  /*5bd0*/  SHF.R.U32.HI R4, RZ, 0x18, R76.reuse ;  /* 0x00000018ff047819 */ /* 0x100fe4000001164c */
[----:B------:R-:W-:Y:S01]  /*5be0*/  ISETP.LE.U32.AND P0, PT, R7, UR4, PT ;  /* 0x0000000407007c0c */ /* 0x000fe2000bf03070 */
[----:B------:R-:W3:Y:S01]  /*5bf0*/  MUFU.EX2 R88, R19 ;  /* 0x0000001300587308 */ /* 0x000ee20000000800 */
[----:B------:R-:W-:Y:S02]  /*5c00*/  ISETP.LE.U32.AND P6, PT, R4, UR4, PT ;  /* 0x0000000404007c0c */ /* 0x000fe4000bfc3070 */
[----:B------:R-:W-:Y:S02]  /*5c10*/  LOP3.LUT R4, R76, 0xff, RZ, 0xc0, !PT ;  /* 0x000000ff4c047812 */ /* 0x000fe400078ec0ff */
[--C-:B--2---:R-:W-:Y:S02]  /*5c20*/  SHF.R.U32.HI R6, RZ, 0x18, R69.reuse ;  /* 0x00000018ff067819 */ /* 0x104fe40000011645 */
[----:B------:R-:W-:Y:S02]  /*5c30*/  LOP3.LUT R74, R74, 0xffff, RZ, 0xc0, !PT ;  /* 0x0000ffff4a4a7812 */ /* 0x000fe400078ec0ff */
[----:B------:R-:W-:Y:S01]  /*5c40*/  ISETP.LE.U32.AND P2, PT, R6, UR4, PT ;  /* 0x0000000406007c0c */ /* 0x000fe2000bf43070 */
[----:B------:R-:W2:Y:S01]  /*5c50*/  MUFU.EX2 R82, R9 ;  /* 0x0000000900527308 */ /* 0x000ea20000000800 */
[----:B------:R-:W-:Y:S02]  /*5c60*/  SHF.R.U32.HI R6, RZ, 0x10, R76 ;  /* 0x00000010ff067819 */ /* 0x000fe4000001164c */
[----:B------:R-:W-:Y:S01]  /*5c70*/  LOP3.LUT R76, R76, 0xffff, RZ, 0xc0, !PT ;  /* 0x0000ffff4c4c7812 */ /* 0x000fe200078ec0ff */
[----:B------:R-:W-:Y:S01]  /*5c80*/  @!P6 FADD.FTZ R85, -R85, -RZ ;  /* 0x800000ff5555e221 */ /* 0x000fe20000010100 */
[----:B-1----:R-:W-:Y:S02]  /*5c90*/  LOP3.LUT R5, R6, 0xff, RZ, 0xc0, !PT ;  /* 0x000000ff06057812 */ /* 0x002fe400078ec0ff */
[----:B------:R-:W-:Y:S02]  /*5ca0*/  SHF.R.U32.HI R76, RZ, 0x8, R76 ;  /* 0x00000008ff4c7819 */ /* 0x000fe4000001164c */
[----:B------:R-:W-:Y:S01]  /*5cb0*/  ISETP.LE.U32.AND P3, PT, R5, UR4, PT ;  /* 0x0000000405007c0c */ /* 0x000fe2000bf63070 */
[----:B------:R-:W-:Y:S01]  /*5cc0*/  MUFU.EX2 R78, R11 ;  /* 0x0000000b004e7308 */ /* 0x000fe20000000800 */
[----:B------:R-:W-:Y:S02]  /*5cd0*/  LOP3.LUT R5, R76, 0xffff, RZ, 0xc0, !PT ;  /* 0x0000ffff4c057812 */ /* 0x000fe400078ec0ff */
[----:B------:R-:W-:Y:S01]  /*5ce0*/  SHF.R.U32.HI R7, RZ, 0x18, R70 ;  /* 0x00000018ff077819 */ /* 0x000fe20000011646 */
[----:B---3--:R-:W-:Y:S01]  /*5cf0*/  @!P0 FADD.FTZ R88, -R88, -RZ ;  /* 0x800000ff58588221 */ /* 0x008fe20000010100 */
[----:B------:R-:W-:Y:S02]  /*5d00*/  ISETP.LE.U32.AND P0, PT, R4, UR4, PT ;  /* 0x0000000404007c0c */ /* 0x000fe4000bf03070 */
[----:B------:R-:W-:Y:S02]  /*5d10*/  SHF.R.U32.HI R4, RZ, 0x8, R12 ;  /* 0x00000008ff047819 */ /* 0x000fe4000001160c */
[----:B------:R-:W-:Y:S01]  /*5d20*/  ISETP.LE.U32.AND P6, PT, R5, UR4, PT ;  /* 0x0000000405007c0c */ /* 0x000fe2000bfc3070 */
[----:B------:R-:W1:Y:S01]  /*5d30*/  MUFU.EX2 R76, R10 ;  /* 0x0000000a004c7308 */ /* 0x000e620000000800 */
[----:B------:R-:W-:Y:S01]  /*5d40*/  LOP3.LUT R4, R4, 0xffff, RZ, 0xc0, !PT ;  /* 0x0000ffff04047812 */ /* 0x000fe200078ec0ff */
[----:B------:R-:W-:Y:S01]  /*5d50*/  @!P3 FADD.FTZ R83, -R83, -RZ ;  /* 0x800000ff5353b221 */ /* 0x000fe20000010100 */
[----:B------:R-:W-:Y:S02]  /*5d60*/  SHF.R.U32.HI R5, RZ, 0x8, R74 ;  /* 0x00000008ff057819 */ /* 0x000fe4000001164a */
[----:B------:R-:W-:Y:S02]  /*5d70*/  ISETP.LE.U32.AND P5, PT, R4, UR4, PT ;  /* 0x0000000404007c0c */ /* 0x000fe4000bfa3070 */
[----:B------:R-:W-:Y:S01]  /*5d80*/  SHF.R.U32.HI R70, RZ, 0x10, R70 ;  /* 0x00000010ff467819 */ /* 0x000fe20000011646 */
[----:B------:R-:W-:Y:S01]  /*5d90*/  @!P0 FADD.FTZ R84, -R84, -RZ ;  /* 0x800000ff54548221 */ /* 0x000fe20000010100 */
[----:B------:R-:W-:Y:S01]  /*5da0*/  SHF.R.U32.HI R6, RZ, 0x10, R69 ;  /* 0x00000010ff067819 */ /* 0x000fe20000011645 */
[----:B------:R-:W-:Y:S01]  /*5db0*/  MUFU.EX2 R79, R13 ;  /* 0x0000000d004f7308 */ /* 0x000fe20000000800 */
[----:B------:R-:W-:Y:S01]  /*5dc0*/  LOP3.LUT R5, R5, 0xffff, RZ, 0xc0, !PT ;  /* 0x0000ffff05057812 */ /* 0x000fe200078ec0ff */
[----:B------:R-:W-:Y:S01]  /*5dd0*/  @!P6 FADD.FTZ R81, -R81, -RZ ;  /* 0x800000ff5151e221 */ /* 0x000fe20000010100 */
[----:B------:R-:W-:Y:S02]  /*5de0*/  LOP3.LUT R69, R69, 0xffff, RZ, 0xc0, !PT ;  /* 0x0000ffff45457812 */ /* 0x000fe400078ec0ff */
[----:B------:R-:W-:Y:S02]  /*5df0*/  LOP3.LUT R4, R6, 0xff, RZ, 0xc0, !PT ;  /* 0x000000ff06047812 */ /* 0x000fe400078ec0ff */
[----:B------:R-:W-:Y:S01]  /*5e00*/  LOP3.LUT R6, R70, 0xff, RZ, 0xc0, !PT ;  /* 0x000000ff46067812 */ /* 0x000fe200078ec0ff */
[----:B--2---:R-:W-:Y:S01]  /*5e10*/  @!P5 FADD.FTZ R82, -R82, -RZ ;  /* 0x800000ff5252d221 */ /* 0x004fe20000010100 */
[----:B------:R-:W-:Y:S01]  /*5e20*/  ISETP.LE.U32.AND P3, PT, R5, UR4, PT ;  /* 0x0000000405007c0c */ /* 0x000fe2000bf63070 */
[----:B------:R-:W2:Y:S01]  /*5e30*/  MUFU.EX2 R80, R15 ;  /* 0x0000000f00507308 */ /* 0x000ea20000000800 */
[----:B------:R-:W-:Y:S02]  /*5e40*/  F2FP.RELU.BF16.PACK_AB R5, R85, R83 ;  /* 0x000000535505723e */ /* 0x000fe400000018ff */
[----:B------:R-:W-:Y:S02]  /*5e50*/  ISETP.LE.U32.AND P0, PT, R4, UR4, PT ;  /* 0x0000000404007c0c */ /* 0x000fe4000bf03070 */
[----:B------:R-:W-:Y:S01]  /*5e60*/  SHF.R.U32.HI R4, RZ, 0x8, R69 ;  /* 0x00000008ff047819 */ /* 0x000fe20000011645 */
[----:B------:R-:W-:Y:S01]  /*5e70*/  STS [R93+0x14400], R5 ;  /* 0x014400055d007388 */ /* 0x000fe20000000800 */
[----:B------:R-:W-:Y:S02]  /*5e80*/  ISETP.LE.U32.AND P5, PT, R6, UR4, PT ;  /* 0x0000000406007c0c */ /* 0x000fe4000bfa3070 */
[----:B------:R-:W-:Y:S01]  /*5e90*/  F2FP.RELU.BF16.PACK_AB R6, R81, R84 ;  /* 0x000000545106723e */ /* 0x000fe200000018ff */
[----:B------:R-:W3:Y:S01]  /*5ea0*/  MUFU.EX2 R75, R14 ;  /* 0x0000000e004b7308 */ /* 0x000ee20000000800 */
[----:B------:R-:W-:Y:S02]  /*5eb0*/  ISETP.LE.U32.AND P4, PT, R7, UR4, PT ;  /* 0x0000000407007c0c */ /* 0x000fe4000bf83070 */
[----:B------:R-:W-:Y:S01]  /*5ec0*/  LOP3.LUT R4, R4, 0xffff, RZ, 0xc0, !PT ;  /* 0x0000ffff04047812 */ /* 0x000fe200078ec0ff */
[----:B------:R4:W-:Y:S03]  /*5ed0*/  STS [R93+0x14000], R6 ;  /* 0x014000065d007388 */ /* 0x0009e60000000800 */
[----:B------:R-:W-:Y:S02]  /*5ee0*/  ISETP.LE.U32.AND P6, PT, R4, UR4, PT ;  /* 0x0000000404007c0c */ /* 0x000fe4000bfc3070 */
[----:B------:R-:W-:Y:S01]  /*5ef0*/  F2FP.RELU.BF16.PACK_AB R4, R82, R86 ;  /* 0x000000565204723e */ /* 0x000fe200000018ff */
[----:B------:R-:W4:Y:S01]  /*5f00*/  MUFU.EX2 R77, R68 ;  /* 0x00000044004d7308 */ /* 0x000f220000000800 */
[----:B-1----:R-:W-:Y:S03]  /*5f10*/  @!P5 FADD.FTZ R76, -R76, -RZ ;  /* 0x800000ff4c4cd221 */ /* 0x002fe60000010100 */
[----:B------:R1:W-:Y:S01]  /*5f20*/  STS [R92+0x14000], R4 ;  /* 0x014000045c007388 */ /* 0x0003e20000000800 */
[----:B------:R-:W-:Y:S02]  /*5f30*/  @!P4 FADD.FTZ R78, -R78, -RZ ;  /* 0x800000ff4e4ec221 */ /* 0x000fe40000010100 */
[----:B--2---:R-:W-:Y:S01]  /*5f40*/  @!P2 FADD.FTZ R80, -R80, -RZ ;  /* 0x800000ff5050a221 */ /* 0x004fe20000010100 */
[----:B------:R-:W-:Y:S02]  /*5f50*/  FSETP.GE.FTZ.AND P2, PT, R81, RZ, PT ;  /* 0x000000ff5100720b */ /* 0x000fe40003f56000 */
[----:B------:R-:W2:Y:S01]  /*5f60*/  MUFU.EX2 R74, R16 ;  /* 0x00000010004a7308 */ /* 0x000ea20000000800 */
[----:B------:R-:W-:Y:S01]  /*5f70*/  @!P6 FADD.FTZ R79, -R79, -RZ ;  /* 0x800000ff4f4fe221 */ /* 0x000fe20000010100 */
[----:B------:R-:W-:Y:S01]  /*5f80*/  F2FP.RELU.BF16.PACK_AB R8, R78, R76 ;  /* 0x0000004c4e08723e */ /* 0x000fe200000018ff */
[----:B---3--:R-:W-:Y:S01]  /*5f90*/  @!P0 FADD.FTZ R75, -R75, -RZ ;  /* 0x800000ff4b4b8221 */ /* 0x008fe20000010100 */
[----:B------:R-:W-:Y:S02]  /*5fa0*/  FSETP.GE.FTZ.AND P0, PT, R85, RZ, PT ;  /* 0x000000ff5500720b */ /* 0x000fe40003f16000 */
[----:B------:R-:W-:Y:S01]  /*5fb0*/  F2FP.RELU.BF16.PACK_AB R7, R79, R87 ;  /* 0x000000574f07723e */ /* 0x000fe200000018ff */
[----:B------:R-:W-:Y:S01]  /*5fc0*/  STS [R92+0x14400], R8 ;  /* 0x014400085c007388 */ /* 0x000fe20000000800 */
[----:B----4-:R-:W-:Y:S03]  /*5fd0*/  F2FP.RELU.BF16.PACK_AB R6, R80, R75 ;  /* 0x0000004b5006723e */ /* 0x010fe600000018ff */
[----:B------:R-:W-:Y:S01]  /*5fe0*/  STS [R91+0x14000], R7 ;  /* 0x014000075b007388 */ /* 0x000fe20000000800 */
[----:B------:R-:W-:Y:S01]  /*5ff0*/  @!P3 FADD.FTZ R77, -R77, -RZ ;  /* 0x800000ff4d4db221 */ /* 0x000fe20000010100 */
[----:B------:R-:W-:Y:S02]  /*6000*/  FSETP.GE.FTZ.AND P3, PT, R84, RZ, PT ;  /* 0x000000ff5400720b */ /* 0x000fe40003f76000 */
[----:B------:R-:W-:Y:S02]  /*6010*/  STS [R91+0x14400], R6 ;  /* 0x014400065b007388 */ /* 0x000fe40000000800 */
[----:B------:R-:W-:Y:S01]  /*6020*/  F2FP.RELU.BF16.PACK_AB R5, R77, R89 ;  /* 0x000000594d05723e */ /* 0x000fe200000018ff */
[----:B--2---:R-:W-:Y:S04]  /*6030*/  @!P1 FADD.FTZ R74, -R74, -RZ ;  /* 0x800000ff4a4a9221 */ /* 0x004fe80000010100 */
[----:B------:R-:W-:Y:S01]  /*6040*/  STS [R90+0x14000], R5 ;  /* 0x014000055a007388 */ /* 0x000fe20000000800 */
[----:B------:R-:W-:Y:S02]  /*6050*/  FSETP.GE.FTZ.AND P1, PT, R83, RZ, PT ;  /* 0x000000ff5300720b */ /* 0x000fe40003f36000 */
[----:B-1----:R-:W-:Y:S05]  /*6060*/  F2FP.RELU.BF16.PACK_AB R4, R88, R74 ;  /* 0x0000004a5804723e */ /* 0x002fea00000018ff */
        /* <DEDUP_REMOVED lines=84> */
[----:B------:R-:W-:Y:S01]  /*65b0*/  FADD.FTZ R9, -R73, R9 ;  /* 0x0000000949097221 */ /* 0x000fe20000010100 */
[----:B------:R-:W-:Y:S01]  /*65c0*/  FSETP.GE.FTZ.AND P0, PT, R87, RZ, PT ;  /* 0x000000ff5700720b */ /* 0x000fe20003f16000 */
[----:B------:R1:W-:Y:S01]  /*65d0*/  STS [R93+0x12000], R5 ;  /* 0x012000055d007388 */ /* 0x0003e20000000800 */
[----:B------:R-:W-:Y:S01]  /*65e0*/  FADD.FTZ R6, -R73, R12 ;  /* 0x0000000c49067221 */ /* 0x000fe20000010100 */
[----:B------:R-:W-:Y:S01]  /*65f0*/  FSEL R10, R8, R73, P3 ;  /* 0x00000049080a7208 */ /* 0x000fe20001800000 */
        /* <DEDUP_REMOVED lines=182> */
.L_x_951:
        /* <DEDUP_REMOVED lines=417> */
.L_x_952:
[----:B------:R-:W-:Y:S02]  /*8b70*/  UISETP.GT.AND UP0, UPT, UR11, UR19, UPT ;  /* 0x000000130b00728c */ /* 0x000fe4000bf04270 */
[----:B------:R-:W-:Y:S04]  /*8b80*/  UIADD3 UR4, UR11, -0x1, URZ ;  /* 0xffffffff0b047890 */ /* 0x000fe8000fffe03f */
[----:B------:R-:W-:Y:S03]  /*8b90*/  PLOP3.LUT P0, PT, PT, PT, UP0, 0x80, 0x0 ;  /* 0x000000000000781c */ /* 0x000fe60003f0f008 */
[----:B------:R-:W-:Y:S10]  /*8ba0*/  UMOV UR11, UR4 ;  /* 0x00000004000b7c82 */ /* 0x000ff40008000000 */
[----:B------:R-:W-:-:S05]  /*8bb0*/  @P0 BRA `(.L_x_953) ;  /* 0xffffbb1000000947 */ /* 0x000fca000383ffff */
[----:B------:R-:W2:Y:S04]  /*8bc0*/  LDL R85, [R1+0x78] ;  /* 0x0000780001557983 */ /* 0x000ea80000100800 */
[----:B------:R-:W3:Y:S01]  /*8bd0*/  LDL R84, [R1+0x7c] ;  /* 0x00007c0001547983 */ /* 0x000ee20000100800 */
[----:B------:R-:W-:Y:S01]  /*8be0*/  FMUL.FTZ R15, R49, c[0x0][0x2dc] ;  /* 0x0000b700310f7a20 */ /* 0x000fe20000410000 */
[----:B------:R-:W-:Y:S01]  /*8bf0*/  UISETP.NE.AND UP0, UPT, UR26, -0x1, UPT ;  /* 0xffffffff1a00788c */ /* 0x000fe2000bf05270 */
[----:B------:R-:W-:Y:S01]  /*8c00*/  FMUL.FTZ R69, R48, c[0x0][0x2dc] ;  /* 0x0000b70030457a20 */ /* 0x000fe20000410000 */
[----:B------:R-:W-:Y:S01]  /*8c10*/  ULDC.64 UR10, c[0x0][0x3a0] ;  /* 0x0000e800000a7ab9 */ /* 0x000fe20000000a00 */
[----:B------:R-:W-:-:S02]  /*8c20*/  FMUL.FTZ R100, R100, c[0x0][0x2e0] ;  /* 0x0000b80064647a20 */ /* 0x000fc40000410000 */
        /* <DEDUP_REMOVED lines=9> */
[----:B------:R-:W-:Y:S02]  /*8cc0*/  FMUL.FTZ R48, R103, c[0x0][0x2e0] ;  /* 0x0000b80067307a20 */ /* 0x000fe40000410000 */
        /* <DEDUP_REMOVED lines=198> */
.L_x_954:
        /* <DEDUP_REMOVED lines=18> */
.L_x_955:
[----:B------:R-:W-:Y:S01]  /*9a50*/  BAR.SYNC.DEFER_BLOCKING 0x0 ;  /* 0x0000000000007b1d */ /* 0x000fe20000010000 */
[----:B------:R-:W-:Y:S01]  /*9a60*/  USHF.R.S32.HI UR10, URZ, 0x1f, UR25 ;  /* 0x0000001f3f0a7899 */ /* 0x000fe20008011419 */
[--C-:B-1----:R-:W-:Y:S01]  /*9a70*/  SHF.R.S32.HI R7, RZ, 0x1f, R246.reuse ;  /* 0x0000001fff077819 */ /* 0x102fe200000114f6 */
[----:B------:R-:W-:Y:S02]  /*9a80*/  IMAD.U32 R4, RZ, RZ, UR25 ;  /* 0x00000019ff047e24 */ /* 0x000fe4000f8e00ff */
[----:B------:R-:W-:Y:S01]  /*9a90*/  IMAD.MOV.U32 R6, RZ, RZ, R246 ;  /* 0x000000ffff067224 */ /* 0x000fe200078e00f6 */
[----:B------:R-:W1:Y:S01]  /*9aa0*/  S2R R15, SR_TID.X ;  /* 0x00000000000f7919 */ /* 0x000e620000002100 */
[----:B------:R-:W-:Y:S01]  /*9ab0*/  ULDC.64 UR4, c[0x0][0x3a0] ;  /* 0x0000e80000047ab9 */ /* 0x000fe20000000a00 */
[----:B------:R-:W-:Y:S01]  /*9ac0*/  BSSY B0, `(.L_x_956) ;  /* 0x000002f000007945 */ /* 0x000fe20003800000 */
[----:B------:R-:W-:Y:S01]  /*9ad0*/  UIMAD UR4, UR10, UR4, URZ ;  /* 0x000000040a0472a4 */ /* 0x000fe2000f8e023f */
[----:B------:R-:W2:Y:S01]  /*9ae0*/  S2R R64, SR_TID.X ;  /* 0x0000000000407919 */ /* 0x000ea20000002100 */
[----:B------:R-:W-:Y:S01]  /*9af0*/  IMAD.WIDE.U32 R4, R4, c[0x0][0x3a0], R6 ;  /* 0x0000e80004047a25 */ /* 0x000fe200078e0006 */
[----:B------:R-:W-:-:S02]  /*9b00*/  ULDC.64 UR6, c[0x0][0x3b8] ;  /* 0x0000ee0000067ab9 */ /* 0x000fc40000000a00 */
[----:B------:R-:W-:Y:S02]  /*9b10*/  UIMAD UR5, UR25, UR5, UR4 ;  /* 0x00000005190572a4 */ /* 0x000fe4000f8e0204 */
[----:B------:R-:W-:Y:S01]  /*9b20*/  UIMAD UR4, UR33, -0x40, UR18 ;  /* 0xffffffc0210478a4 */ /* 0x000fe2000f8e0212 */
[----:B------:R-:W-:-:S03]  /*9b30*/  IADD3 R4, P0, R4, UR13, RZ ;  /* 0x0000000d04047c10 */ /* 0x000fc6000ff1e0ff */
        /* <DEDUP_REMOVED lines=39> */
.L_x_957:
[----:B------:R-:W-:Y:S05]  /*9db0*/  BSYNC B0 ;  /* 0x0000000000007941 */ /* 0x000fea0003800000 */
.L_x_956:
        /* <DEDUP_REMOVED lines=19> */
.L_x_959:
[----:B------:R-:W-:Y:S05]  /*9ef0*/  BSYNC B0 ;  /* 0x0000000000007941 */ /* 0x000fea0003800000 */
.L_x_958:
        /* <DEDUP_REMOVED lines=30> */
.L_x_961:
[----:B------:R-:W-:Y:S05]  /*a0e0*/  BSYNC B0 ;  /* 0x0000000000007941 */ /* 0x000fea0003800000 */
.L_x_960:
        /* <DEDUP_REMOVED lines=16> */
.L_x_932:
[----:B------:R-:W-:Y:S05]  /*a1f0*/  BSYNC B1 ;  /* 0x0000000000017941 */ /* 0x000fea0003800000 */
.L_x_918:
        /* <DEDUP_REMOVED lines=11> */
.L_x_962:
[----:B------:R-:W-:Y:S05]  /*a2b0*/  EXIT ;  /* 0x000000000000794d */ /* 0x000fea0003800000 */
.L_x_964:
        /* <DEDUP_REMOVED lines=12> */
.L_x_1601:


//--------------------- .text._ZN5flash44flash_bwd_dq_dk_dv_loop_seqk_parallel_kernelI23Flash_bwd_kernel_traitsILi192ELi64ELi64ELi8ELi4ELi2ELi2ELb1ELb1EN7cutlass10bfloat16_tE19Flash_kernel_traitsILi192ELi64ELi64ELi8ES3_EELb0ELb0ELb1ELb1ELb0ELb0ELb1EEEvNS_16Flash_bwd_paramsE --------------------------
	.section	.text._ZN5flash44flash_bwd_dq_dk_dv_loop_seqk_parallel_kernelI23Flash_bwd_kernel_traitsILi192ELi64ELi64ELi8ELi4ELi2ELi2ELb1ELb1EN7cutlass10bfloat16_tE19Flash_kernel_traitsILi192ELi64ELi64ELi8ES3_EELb0ELb0ELb1ELb1ELb0ELb0ELb1EEEvNS_16Flash_bwd_paramsE,"ax",@progbits
	.sectioninfo	@"SHI_REGISTERS=255"
	.align	128
        .global         _ZN5flash44flash_bwd_dq_dk_dv_loop_seqk_parallel_kernelI23Flash_bwd_kernel_traitsILi192ELi64ELi64ELi8ELi4ELi2ELi2ELb1ELb1EN7cutlass10bfloat16_tE19Flash_kernel_traitsILi192ELi64ELi64ELi8ES3_EELb0ELb0ELb1ELb1ELb0ELb0ELb1EEEvNS_16Flash_bwd_paramsE
        .type           _ZN5flash44flash_bwd_dq_dk_dv_loop_seqk_parallel_kernelI23Flash_bwd_kernel_traitsILi192ELi64ELi64ELi8ELi4ELi2ELi2ELb1ELb1EN7cutlass10bfloat16_tE19Flash_kernel_traitsILi192ELi64ELi64ELi8ES3_EELb0ELb0ELb1ELb1ELb0ELb0ELb1EEEvNS_16Flash_bwd_paramsE,@function
        .size           _ZN5flash44flash_bwd_dq_dk_dv_loop_seqk_parallel_kernelI23Flash_bwd_kernel_traitsILi192ELi64ELi64ELi8ELi4ELi2ELi2ELb1ELb1EN7cutlass10bfloat16_tE19Flash_kernel_traitsILi192ELi64ELi64ELi8ES3_EELb0ELb0ELb1ELb1ELb0ELb0ELb1EEEvNS_16Flash_bwd_paramsE,(.L_x_1602 - _ZN5flash44flash_bwd_dq_dk_dv_loop_seqk_parallel_kernelI23Flash_bwd_kernel_traitsILi192ELi64ELi64ELi8ELi4ELi2ELi2ELb1ELb1EN7cutlass10bfloat16_tE19Flash_kernel_traitsILi192ELi64ELi64ELi8ES3_EELb0ELb0ELb1ELb1ELb0ELb0ELb1EEEvNS_16Flash_bwd_paramsE)
        .other          _ZN5flash44flash_bwd_dq_dk_dv_loop_seqk_parallel_kernelI23Flash_bwd_kernel_traitsILi192ELi64ELi64ELi8ELi4ELi2ELi2ELb1ELb1EN7cutlass10bfloat16_tE19Flash_kernel_traitsILi192ELi64ELi64ELi8ES3_EELb0ELb0ELb1ELb1ELb0ELb0ELb1EEEvNS_16Flash_bwd_paramsE,@"STO_CUDA_ENTRY STV_DEFAULT"
_ZN5flash44flash_bwd_dq_dk_dv_loop_seqk_parallel_kernelI23Flash_bwd_kernel_traitsILi192ELi64ELi64ELi8ELi4ELi2ELi2ELb1ELb1EN7cutlass10bfloat16_tE19Flash_kernel_traitsILi192ELi64ELi64ELi8ES3_EELb0ELb0ELb1ELb1ELb0ELb0ELb1EEEvNS_16Flash_bwd_paramsE:
.text._ZN5flash44flash_bwd_dq_dk_dv_loop_seqk_parallel_kernelI23Flash_bwd_kernel_traitsILi192ELi64ELi64ELi8ELi4ELi2ELi2ELb1ELb1EN7cutlass10bfloat16_tE19Flash_kernel_traitsILi192ELi64ELi64ELi8ES3_EELb0ELb0ELb1ELb1ELb0ELb0ELb1EEEvNS_16Flash_bwd_paramsE:
        /* <DEDUP_REMOVED lines=210> */
.L_x_1011:
        /* <DEDUP_REMOVED lines=53> */
.L_x_965:
        /* <DEDUP_REMOVED lines=67> */
.L_x_967:
        /* <DEDUP_REMOVED lines=18> */
.L_x_968:
        /* <DEDUP_REMOVED lines=72> */
.L_x_969:
[----:B------:R-:W-:Y:S02]  /*1a40*/  UMOV UR11, UR52 ;  /* 0x00000034000b7c82 */ /* 0x000fe40008000000 */
.L_x_970:
        /* <DEDUP_REMOVED lines=111> */
.L_x_972:
        /* <DEDUP_REMOVED lines=18> */
.L_x_973:
        /* <DEDUP_REMOVED lines=34> */
.L_x_975:
[----:B-1----:R-:W-:Y:S05]  /*2480*/  BSYNC B0 ;  /* 0x0000000000007941 */ /* 0x002fea0003800000 */
.L_x_974:
        /* <DEDUP_REMOVED lines=19> */
.L_x_977:
[----:B------:R-:W-:Y:S05]  /*25c0*/  BSYNC B0 ;  /* 0x0000000000007941 */ /* 0x000fea0003800000 */
.L_x_976:
        /* <DEDUP_REMOVED lines=30> */
.L_x_979:
[----:B------:R-:W-:Y:S05]  /*27b0*/  BSYNC B0 ;  /* 0x0000000000007941 */ /* 0x000fea0003800000 */
.L_x_978:
        /* <DEDUP_REMOVED lines=18> */
.L_x_971:
        /* <DEDUP_REMOVED lines=55> */
.L_x_982:
[----:B------:R-:W-:Y:S05]  /*2c50*/  BSYNC B0 ;  /* 0x0000000000007941 */ /* 0x000fea0003800000 */
.L_x_981:
        /* <DEDUP_REMOVED lines=42> */
.L_x_984:
[----:B------:R-:W-:Y:S05]  /*2f00*/  BSYNC B0 ;  /* 0x0000000000007941 */ /* 0x000fea0003800000 */
.L_x_983:
        /* <DEDUP_REMOVED lines=29> */
.L_x_986:
[----:B------:R-:W-:Y:S05]  /*30e0*/  BSYNC B0 ;  /* 0x0000000000007941 */ /* 0x000fea0003800000 */
.L_x_985:
        /* <DEDUP_REMOVED lines=40> */
.L_x_988:
[----:B------:R-:W-:Y:S05]  /*3370*/  BSYNC B0 ;  /* 0x0000000000007941 */ /* 0x000fea0003800000 */
.L_x_987:
        /* <DEDUP_REMOVED lines=26> */
.L_x_990:
[----:B------:R-:W-:Y:S05]  /*3520*/  BSYNC B0 ;  /* 0x0000000000007941 */ /* 0x000fea0003800000 */
.L_x_989:
        /* <DEDUP_REMOVED lines=38> */
.L_x_992:
[----:B------:R-:W-:Y:S05]  /*3790*/  BSYNC B0 ;  /* 0x0000000000007941 */ /* 0x000fea0003800000 */
.L_x_991:
        /* <DEDUP_REMOVED lines=67> */
.L_x_994:
[----:B------:R-:W-:Y:S05]  /*3bd0*/  BSYNC B0 ;  /* 0x0000000000007941 */ /* 0x000fea0003800000 */
.L_x_993:
        /* <DEDUP_REMOVED lines=39> */
.L_x_996:
[----:B------:R-:W-:Y:S05]  /*3e50*/  BSYNC B0 ;  /* 0x0000000000007941 */ /* 0x000fea0003800000 */
.L_x_995:
        /* <DEDUP_REMOVED lines=122> */
.L_x_1001:
[----:B------:R-:W2:Y:S01]  /*4600*/  LDL R97, [R1+0x8] ;  /* 0x0000080001617983 */ /* 0x000ea20000100800 */
[----:B------:R-:W-:Y:S02]  /*4610*/  USHF.L.U32 UR9, UR8, 0x6, URZ ;  /* 0x0000000608097899 */ /* 0x000fe4000800063f */
[----:B------:R-:W-:Y:S01]  /*4620*/  ULDC UR10, c[0x0][0x2e4] ;  /* 0x0000b900000a7ab9 */ /* 0x000fe20000000800 */
[----:B------:R-:W3:Y:S01]  /*4630*/  LDL R96, [R1] ;  /* 0x0000000001607983 */ /* 0x000ee20000100800 */
[----:B------:R-:W-:Y:S03]  /*4640*/  UISETP.GE.AND UP0, UPT, UR9, UR20, UPT ;  /* 0x000000140900728c */ /* 0x000fe6000bf06270 */
[----:B------:R-:W4:Y:S04]  /*4650*/  LDL R95, [R1+0xc] ;  /* 0x00000c00015f7983 */ /* 0x000f280000100800 */
[----:B------:R-:W4:Y:S04]  /*4660*/  LDL R94, [R1+0x4] ;  /* 0x00000400015e7983 */ /* 0x000f280000100800 */
[----:B------:R-:W4:Y:S04]  /*4670*/  LDL R91, [R1+0x18] ;  /* 0x00001800015b7983 */ /* 0x000f280000100800 */
[----:B------:R-:W4:Y:S04]  /*4680*/  LDL R90, [R1+0x14] ;  /* 0x00001400015a7983 */ /* 0x000f280000100800 */
[----:B------:R-:W4:Y:S04]  /*4690*/  LDL R88, [R1+0x10] ;  /* 0x0000100001587983 */ /* 0x000f280000100800 */
[----:B------:R-:W0:Y:S08]  /*46a0*/  LDGDEPBAR ;  /* 0x00000000000079af */ /* 0x000e300000000000 */
[----:B------:R-:W4:Y:S04]  /*46b0*/  LDL R93, [R1+0x78] ;  /* 0x00007800015d7983 */ /* 0x000f280000100800 */
[----:B------:R-:W4:Y:S04]  /*46c0*/  LDL R92, [R1+0x74] ;  /* 0x00007400015c7983 */ /* 0x000f280000100800 */
[----:B------:R-:W4:Y:S01]  /*46d0*/  LDL R89, [R1+0x88] ;  /* 0x0000880001597983 */ /* 0x000f220000100800 */
[----:B------:R-:W-:Y:S04]  /*46e0*/  DEPBAR.LE SB0, 0x0 ;  /* 0x000080000000791a */ /* 0x000fe80000000000 */
[----:B------:R-:W-:Y:S08]  /*46f0*/  BAR.SYNC.DEFER_BLOCKING 0x0 ;  /* 0x0000000000007b1d */ /* 0x000ff00000010000 */
[----:B------:R-:W-:Y:S08]  /*4700*/  LDSM.16.M88.4 R84, [R252+0xc000] ;  /* 0x00c00000fc54783b */ /* 0x000ff00000000200 */
[----:B--2---:R-:W-:Y:S08]  /*4710*/  LDSM.16.M88.4 R16, [R97] ;  /* 0x000000006110783b */ /* 0x004ff00000000200 */
[----:B-1-3--:R-:W2:Y:S08]  /*4720*/  LDSM.16.M88.4 R8, [R96+0xc000] ;  /* 0x00c000006008783b */ /* 0x00aeb00000000200 */
[----:B------:R-:W3:Y:S08]  /*4730*/  LDSM.16.M88.4 R68, [R96+0xc800] ;  /* 0x00c800006044783b */ /* 0x000ef00000000200 */
[----:B----4-:R-:W-:Y:S08]  /*4740*/  LDSM.16.M88.4 R72, [R95] ;  /* 0x000000005f48783b */ /* 0x010ff00000000200 */
[----:B------:R-:W4:Y:S08]  /*4750*/  LDSM.16.M88.4 R76, [R94+0xc000] ;  /* 0x00c000005e4c783b */ /* 0x000f300000000200 */
[----:B------:R-:W1:Y:S01]  /*4760*/  LDSM.16.M88.4 R80, [R94+0xc800] ;  /* 0x00c800005e50783b */ /* 0x000e620000000200 */
[C---:B--2---:R-:W-:Y:S08]  /*4770*/  HMMA.16816.F32.BF16 R4, R16.reuse, R8, RZ ;  /* 0x000000081004723c */ /* 0x044ff000000418ff */
[C---:B------:R-:W-:Y:S08]  /*4780*/  HMMA.16816.F32.BF16 R8, R16.reuse, R10, RZ ;  /* 0x0000000a1008723c */ /* 0x040ff000000418ff */
[C---:B---3--:R-:W-:Y:S08]  /*4790*/  HMMA.16816.F32.BF16 R12, R16.reuse, R68, RZ ;  /* 0x00000044100c723c */ /* 0x048ff000000418ff */
[----:B------:R-:W-:Y:S01]  /*47a0*/  HMMA.16816.F32.BF16 R16, R16, R70, RZ ;  /* 0x000000461010723c */ /* 0x000fe200000418ff */
[----:B------:R-:W2:Y:S07]  /*47b0*/  LDSM.16.M88.4 R68, [R91] ;  /* 0x000000005b44783b */ /* 0x000eae0000000200 */
[C---:B----4-:R-:W-:Y:S08]  /*47c0*/  HMMA.16816.F32.BF16 R4, R72.reuse, R76, R4 ;  /* 0x0000004c4804723c */ /* 0x050ff00000041804 */
[C---:B------:R-:W-:Y:S01]  /*47d0*/  HMMA.16816.F32.BF16 R8, R72.reuse, R78, R8 ;  /* 0x0000004e4808723c */ /* 0x040fe20000041808 */
[----:B------:R-:W3:Y:S07]  /*47e0*/  LDSM.16.M88.4 R76, [R252+0xc800] ;  /* 0x00c80000fc4c783b */ /* 0x000eee0000000200 */
[C---:B-1----:R-:W-:Y:S08]  /*47f0*/  HMMA.16816.F32.BF16 R12, R72.reuse, R80, R12 ;  /* 0x00000050480c723c */ /* 0x042ff0000004180c */
[----:B------:R-:W-:Y:S01]  /*4800*/  HMMA.16816.F32.BF16 R16, R72, R82, R16 ;  /* 0x000000524810723c */ /* 0x000fe20000041810 */
[----:B------:R-:W-:Y:S07]  /*4810*/  LDSM.16.M88.4 R72, [R90] ;  /* 0x000000005a48783b */ /* 0x000fee0000000200 */
        /* <DEDUP_REMOVED lines=48> */
[----:B------:R-:W-:Y:S06]  /*4b20*/  LDSM.16.M88.4 R80, [R252+0x10000] ;  /* 0x01000000fc50783b */ /* 0x000fec0000000200 */
[----:B------:R-:W-:Y:S01]  /*4b30*/  IADD3 R68, P0, R93, UR17, RZ ;  /* 0x000000115d447c10 */ /* 0x000fe2000ff1e0ff */
[C---:B--2---:R-:W-:Y:S05]  /*4b40*/  HMMA.16816.F32.BF16 R4, R72.reuse, R84, R4 ;  /* 0x000000544804723c */ /* 0x044fea0000041804 */
[----:B------:R-:W-:Y:S03]  /*4b50*/  IADD3.X R69, R92, UR16, RZ, P0, !PT ;  /* 0x000000105c457c10 */ /* 0x000fe600087fe4ff */
[C---:B------:R-:W-:Y:S02]  /*4b60*/  HMMA.16816.F32.BF16 R8, R72.reuse, R86, R8 ;  /* 0x000000564808723c */ /* 0x040fe40000041808 */
[----:B------:R2:W5:Y:S04]  /*4b70*/  LDG.E R85, [R68.64] ;  /* 0x0000000444557981 */ /* 0x000568000c1e1900 */
[----:B------:R2:W5:Y:S02]  /*4b80*/  LDG.E R84, [R68.64+0x20] ;  /* 0x0000200444547981 */ /* 0x000564000c1e1900 */
[C---:B-1----:R-:W-:Y:S08]  /*4b90*/  HMMA.16816.F32.BF16 R12, R72.reuse, R76, R12 ;  /* 0x0000004c480c723c */ /* 0x042ff0000004180c */
[----:B------:R-:W-:Y:S01]  /*4ba0*/  HMMA.16816.F32.BF16 R16, R72, R78, R16 ;  /* 0x0000004e4810723c */ /* 0x000fe20000041810 */
[----:B------:R-:W-:Y:S08]  /*4bb0*/  LDSM.16.M88.4 R72, [R252+0x10800] ;  /* 0x01080000fc48783b */ /* 0x000ff00000000200 */
[----:B------:R-:W-:Y:S08]  /*4bc0*/  LDSM.16.M88.4 R76, [R90+0x4000] ;  /* 0x004000005a4c783b */ /* 0x000ff00000000200 */
[----:B--2---:R-:W1:Y:S02]  /*4bd0*/  LDSM.16.M88.4 R68, [R91+0x4000] ;  /* 0x004000005b44783b */ /* 0x004e640000000200 */
[C---:B-1----:R-:W-:Y:S08]  /*4be0*/  HMMA.16816.F32.BF16 R4, R68.reuse, R80, R4 ;  /* 0x000000504404723c */ /* 0x042ff00000041804 */
[C---:B------:R-:W-:Y:S01]  /*4bf0*/  HMMA.16816.F32.BF16 R8, R68.reuse, R82, R8 ;  /* 0x000000524408723c */ /* 0x040fe20000041808 */
[----:B------:R-:W1:Y:S07]  /*4c00*/  LDSM.16.M88.4 R80, [R88+0x10000] ;  /* 0x010000005850783b */ /* 0x000e6e0000000200 */
[C---:B------:R-:W-:Y:S07]  /*4c10*/  HMMA.16816.F32.BF16 R12, R68.reuse, R72, R12 ;  /* 0x00000048440c723c */ /* 0x040fee000004180c */
[----:B------:R-:W-:Y:S01]  /*4c20*/  IADD3 R72, R89, UR9, RZ ;  /* 0x0000000959487c10 */ /* 0x000fe2000fffe0ff */
[----:B------:R-:W-:Y:S01]  /*4c30*/  HMMA.16816.F32.BF16 R16, R68, R74, R16 ;  /* 0x0000004a4410723c */ /* 0x000fe20000041810 */
[----:B------:R-:W2:Y:S03]  /*4c40*/  LDSM.16.M88.4 R68, [R88+0x10800] ;  /* 0x010800005844783b */ /* 0x000ea60000000200 */
[C---:B------:R-:W-:Y:S02]  /*4c50*/  IADD3 R73, R72.reuse, 0x8, RZ ;  /* 0x0000000848497810 */ /* 0x040fe40007ffe0ff */
[----:B------:R-:W-:Y:S02]  /*4c60*/  IABS R89, R72 ;  /* 0x0000004800597213 */ /* 0x000fe40000000000 */
[----:B------:R-:W-:Y:S04]  /*4c70*/  ISETP.GE.AND P1, PT, R73, RZ, PT ;  /* 0x000000ff4900720c */ /* 0x000fe80003f26270 */
[----:B------:R-:W-:Y:S01]  /*4c80*/  I2F R89, R89 ;  /* 0x0000005900597306 */ /* 0x000fe20000201400 */
[C---:B------:R-:W-:Y:S02]  /*4c90*/  IADD3 R74, R72.reuse, 0x7, RZ ;  /* 0x00000007484a7810 */ /* 0x040fe40007ffe0ff */
[----:B------:R-:W-:Y:S02]  /*4ca0*/  IADD3 R75, R72, -0x1, RZ ;  /* 0xffffffff484b7810 */ /* 0x000fe40007ffe0ff */
[----:B------:R-:W-:Y:S04]  /*4cb0*/  ISETP.GE.AND P0, PT, R74, RZ, PT ;  /* 0x000000ff4a00720c */ /* 0x000fe80003f06270 */
[C---:B------:R-:W-:Y:S02]  /*4cc0*/  @!P1 IADD3 R73, -R72.reuse, -0x8, RZ ;  /* 0xfffffff848499810 */ /* 0x040fe40007ffe1ff */
[----:B------:R-:W-:Y:S02]  /*4cd0*/  ISETP.GE.AND P1, PT, R75, RZ, PT ;  /* 0x000000ff4b00720c */ /* 0x000fe40003f26270 */
[----:B------:R3:W-:Y:S01]  /*4ce0*/  I2F R86, R73 ;  /* 0x0000004900567306 */ /* 0x0007e20000201400 */
[C---:B-1----:R-:W-:Y:S05]  /*4cf0*/  HMMA.16816.F32.BF16 R4, R76.reuse, R80, R4 ;  /* 0x000000504c04723c */ /* 0x042fea0000041804 */
[C---:B------:R-:W-:Y:S02]  /*4d00*/  @!P0 IADD3 R74, -R72.reuse, -0x7, RZ ;  /* 0xfffffff9484a8810 */ /* 0x040fe40007ffe1ff */
[C---:B------:R-:W-:Y:S01]  /*4d10*/  IADD3 R80, R72.reuse, -0x9, RZ ;  /* 0xfffffff748507810 */ /* 0x040fe20007ffe0ff */
[C---:B------:R-:W-:Y:S01]  /*4d20*/  HMMA.16816.F32.BF16 R8, R76.reuse, R82, R8 ;  /* 0x000000524c08723c */ /* 0x040fe20000041808 */
[----:B------:R1:W-:Y:S03]  /*4d30*/  I2F R82, R74 ;  /* 0x0000004a00527306 */ /* 0x0003e60000201400 */
[----:B------:R-:W-:Y:S02]  /*4d40*/  @!P1 IADD3 R75, -R72, 0x1, RZ ;  /* 0x00000001484b9810 */ /* 0x000fe40007ffe1ff */
[----:B------:R-:W-:Y:S02]  /*4d50*/  ISETP.GE.AND P1, PT, R80, RZ, PT ;  /* 0x000000ff5000720c */ /* 0x000fe40003f26270 */
[C---:B--2---:R-:W-:Y:S03]  /*4d60*/  HMMA.16816.F32.BF16 R12, R76.reuse, R68, R12 ;  /* 0x000000444c0c723c */ /* 0x044fe6000004180c */
[----:B------:R-:W-:Y:S01]  /*4d70*/  I2F R81, R75 ;  /* 0x0000004b00517306 */ /* 0x000fe20000201400 */
[C---:B---3--:R-:W-:Y:S04]  /*4d80*/  IADD3 R73, R72.reuse, -0x8, RZ ;  /* 0xfffffff848497810 */ /* 0x048fe80007ffe0ff */
[----:B------:R-:W-:Y:S03]  /*4d90*/  HMMA.16816.F32.BF16 R16, R76, R70, R16 ;  /* 0x000000464c10723c */ /* 0x000fe60000041810 */
[----:B------:R-:W-:Y:S01]  /*4da0*/  ISETP.GE.AND P0, PT, R73, RZ, PT ;  /* 0x000000ff4900720c */ /* 0x000fe20003f06270 */
[----:B------:R-:W-:Y:S01]  /*4db0*/  FMUL.FTZ R7, R7, c[0x0][0x2ec] ;  /* 0x0000bb0007077a20 */ /* 0x000fe20000410000 */
[C---:B------:R-:W-:Y:S01]  /*4dc0*/  IADD3 R69, R72.reuse, -0x18, RZ ;  /* 0xffffffe848457810 */ /* 0x040fe20007ffe0ff */
[----:B------:R-:W-:Y:S01]  /*4dd0*/  FMUL.FTZ R5, R5, c[0x0][0x2ec] ;  /* 0x0000bb0005057a20 */ /* 0x000fe20000410000 */
[C---:B------:R-:W-:Y:S01]  /*4de0*/  IADD3 R68, R72.reuse, -0x19, RZ ;  /* 0xffffffe748447810 */ /* 0x040fe20007ffe0ff */
[----:B------:R-:W-:Y:S01]  /*4df0*/  FMUL.FTZ R11, R11, c[0x0][0x2ec] ;  /* 0x0000bb000b0b7a20 */ /* 0x000fe20000410000 */
[C---:B-1----:R-:W-:Y:S03]  /*4e00*/  IADD3 R74, R72.reuse, -0x10, RZ ;  /* 0xfffffff0484a7810 */ /* 0x042fe60007ffe0ff */
[----:B------:R-:W-:Y:S01]  /*4e10*/  @!P1 IADD3 R80, -R72, 0x9, RZ ;  /* 0x0000000948509810 */ /* 0x000fe20007ffe1ff */
[----:B------:R-:W-:Y:S01]  /*4e20*/  FMUL.FTZ R4, R4, c[0x0][0x2ec] ;  /* 0x0000bb0004047a20 */ /* 0x000fe20000410000 */
[----:B------:R-:W1:Y:S01]  /*4e30*/  MUFU.TANH R11, R11 ;  /* 0x0000000b000b7308 */ /* 0x000e620000002400 */
[----:B------:R-:W-:Y:S01]  /*4e40*/  ISETP.GE.AND P1, PT, R69, RZ, PT ;  /* 0x000000ff4500720c */ /* 0x000fe20003f26270 */
[----:B------:R-:W-:Y:S01]  /*4e50*/  FMUL.FTZ R15, R15, c[0x0][0x2ec] ;  /* 0x0000bb000f0f7a20 */ /* 0x000fe20000410000 */
[----:B------:R-:W-:Y:S01]  /*4e60*/  @!P0 IADD3 R73, -R72, 0x8, RZ ;  /* 0x0000000848498810 */ /* 0x000fe20007ffe1ff */
[----:B------:R-:W-:Y:S01]  /*4e70*/  FMUL.FTZ R13, R13, c[0x0][0x2ec] ;  /* 0x0000bb000d0d7a20 */ /* 0x000fe20000410000 */
[----:B------:R-:W-:Y:S01]  /*4e80*/  ISETP.GE.AND P0, PT, R74, RZ, PT ;  /* 0x000000ff4a00720c */ /* 0x000fe20003f06270 */
[----:B------:R-:W-:Y:S02]  /*4e90*/  FMUL.FTZ R6, R6, c[0x0][0x2ec] ;  /* 0x0000bb0006067a20 */ /* 0x000fe40000410000 */
[----:B------:R-:W-:Y:S02]  /*4ea0*/  FMUL.FTZ R10, R10, c[0x0][0x2ec] ;  /* 0x0000bb000a0a7a20 */ /* 0x000fe40000410000 */
[----:B------:R2:W-:Y:S01]  /*4eb0*/  I2F R75, R73 ;  /* 0x00000049004b7306 */ /* 0x0005e20000201400 */
[----:B------:R-:W-:Y:S02]  /*4ec0*/  FMUL.FTZ R8, R8, c[0x0][0x2ec] ;  /* 0x0000bb0008087a20 */ /* 0x000fe40000410000 */
[----:B------:R-:W-:Y:S01]  /*4ed0*/  FMUL.FTZ R9, R9, c[0x0][0x2ec] ;  /* 0x0000bb0009097a20 */ /* 0x000fe20000410000 */
[----:B------:R-:W-:Y:S01]  /*4ee0*/  @!P1 IADD3 R69, -R72, 0x18, RZ ;  /* 0x0000001848459810 */ /* 0x000fe20007ffe1ff */
[----:B------:R-:W-:Y:S02]  /*4ef0*/  FMUL.FTZ R16, R16, c[0x0][0x2ec] ;  /* 0x0000bb0010107a20 */ /* 0x000fe40000410000 */
[----:B------:R-:W-:Y:S01]  /*4f00*/  FMUL.FTZ R14, R14, c[0x0][0x2ec] ;  /* 0x0000bb000e0e7a20 */ /* 0x000fe20000410000 */
[----:B------:R-:W-:Y:S01]  /*4f10*/  @!P0 IADD3 R74, -R72, 0x10, RZ ;  /* 0x00000010484a8810 */ /* 0x000fe20007ffe1ff */
[----:B------:R-:W-:Y:S01]  /*4f20*/  FMUL.FTZ R17, R17, c[0x0][0x2ec] ;  /* 0x0000bb0011117a20 */ /* 0x000fe20000410000 */
[----:B------:R-:W-:Y:S01]  /*4f30*/  MUFU.TANH R78, R15 ;  /* 0x0000000f004e7308 */ /* 0x000fe20000002400 */
[----:B------:R-:W-:Y:S01]  /*4f40*/  ISETP.GE.AND P0, PT, R68, RZ, PT ;  /* 0x000000ff4400720c */ /* 0x000fe20003f06270 */
[----:B------:R-:W-:Y:S02]  /*4f50*/  FMUL.FTZ R12, R12, c[0x0][0x2ec] ;  /* 0x0000bb000c0c7a20 */ /* 0x000fe40000410000 */
[----:B------:R-:W-:Y:S02]  /*4f60*/  FMUL.FTZ R18, R18, c[0x0][0x2ec] ;  /* 0x0000bb0012127a20 */ /* 0x000fe40000410000 */
[----:B------:R-:W-:Y:S04]  /*4f70*/  FMUL.FTZ R19, R19, c[0x0][0x2ec] ;  /* 0x0000bb0013137a20 */ /* 0x000fe80000410000 */
[----:B------:R1:W-:Y:S01]  /*4f80*/  MUFU.TANH R83, R13 ;  /* 0x0000000d00537308 */ /* 0x0003e20000002400 */
[C---:B--2---:R-:W-:Y:S03]  /*4f90*/  IADD3 R73, R72.reuse, -0x11, RZ ;  /* 0xffffffef48497810 */ /* 0x044fe60007ffe0ff */
[C---:B------:R-:W-:Y:S02]  /*4fa0*/  @!P0 IADD3 R68, -R72.reuse, 0x19, RZ ;  /* 0x0000001948448810 */ /* 0x040fe40007ffe1ff */
[----:B------:R-:W-:Y:S04]  /*4fb0*/  ISETP.GE.AND P2, PT, R73, RZ, PT ;  /* 0x000000ff4900720c */ /* 0x000fe80003f46270 */
[----:B------:R-:W-:Y:S01]  /*4fc0*/  MUFU.TANH R77, R4 ;  /* 0x00000004004d7308 */ /* 0x000fe20000002400 */
[----:B------:R-:W-:Y:S09]  /*4fd0*/  PLOP3.LUT P0, PT, PT, PT, UP0, 0x80, 0x0 ;  /* 0x000000000000781c */ /* 0x000ff20003f0f008 */
[----:B------:R-:W-:Y:S01]  /*4fe0*/  I2F R76, R69 ;  /* 0x00000045004c7306 */ /* 0x000fe20000201400 */
[----:B------:R-:W-:Y:S01]  /*4ff0*/  @!P2 IADD3 R73, -R72, 0x11, RZ ;  /* 0x000000114849a810 */ /* 0x000fe20007ffe1ff */
[----:B-1----:R-:W-:Y:S08]  /*5000*/  FFMA.FTZ R13, R81, -UR6, R11 ;  /* 0x80000006510d7c23 */ /* 0x002ff0000801000b */
[----:B------:R-:W1:Y:S10]  /*5010*/  MUFU.TANH R72, R7 ;  /* 0x0000000700487308 */ /* 0x000e740000002400 */
[----:B------:R-:W2:Y:S10]  /*5020*/  MUFU.TANH R7, R5 ;  /* 0x0000000500077308 */ /* 0x000eb40000002400 */
[----:B------:R-:W3:Y:S01]  /*5030*/  MUFU.TANH R6, R6 ;  /* 0x0000000600067308 */ /* 0x000ee20000002400 */
[----:B-1----:R-:W-:Y:S02]  /*5040*/  FFMA.FTZ R15, R82, -UR6, R72 ;  /* 0x80000006520f7c23 */ /* 0x002fe40008010048 */
[----:B------:R-:W-:Y:S07]  /*5050*/  FFMA.FTZ R4, -R72, R72, 1 ;  /* 0x3f80000048047423 */ /* 0x000fee0000010148 */
[----:B------:R1:W-:Y:S01]  /*5060*/  MUFU.TANH R70, R8 ;  /* 0x0000000800467308 */ /* 0x0003e20000002400 */
[----:B------:R-:W-:Y:S02]  /*5070*/  FMUL.FTZ R90, R4, c[0x0][0x2ec] ;  /* 0x0000bb00045a7a20 */ /* 0x000fe40000410000 */
[----:B--2---:R-:W-:Y:S02]  /*5080*/  FFMA.FTZ R5, -R7, R7, 1 ;  /* 0x3f80000007057423 */ /* 0x004fe40000010107 */
[----:B------:R-:W-:Y:S05]  /*5090*/  FFMA.FTZ R7, R81, -UR6, R7 ;  /* 0x8000000651077c23 */ /* 0x000fea0008010007 */
[----:B------:R3:W2:Y:S10]  /*50a0*/  MUFU.TANH R69, R9 ;  /* 0x0000000900457308 */ /* 0x0006b40000002400 */
[----:B------:R4:W4:Y:S01]  /*50b0*/  MUFU.TANH R87, R16 ;  /* 0x0000001000577308 */ /* 0x0009220000002400 */
[----:B-1----:R-:W-:Y:S09]  /*50c0*/  FFMA.FTZ R8, R89, -UR6, R77 ;  /* 0x8000000659087c23 */ /* 0x002ff2000801004d */
[----:B------:R-:W1:Y:S01]  /*50d0*/  MUFU.TANH R10, R10 ;  /* 0x0000000a000a7308 */ /* 0x000e620000002400 */
[----:B---3--:R-:W-:Y:S02]  /*50e0*/  FFMA.FTZ R9, -R6, R6, 1 ;  /* 0x3f80000006097423 */ /* 0x008fe40000010106 */
[----:B--2---:R-:W-:Y:S02]  /*50f0*/  FFMA.FTZ R4, -R69, R69, 1 ;  /* 0x3f80000045047423 */ /* 0x004fe40000010145 */
[----:B------:R-:W-:Y:S05]  /*5100*/  FMUL.FTZ R91, R9, c[0x0][0x2ec] ;  /* 0x0000bb00095b7a20 */ /* 0x000fea0000410000 */
[----:B------:R1:W-:Y:S01]  /*5110*/  MUFU.TANH R79, R14 ;  /* 0x0000000e004f7308 */ /* 0x0003e20000002400 */
[----:B------:R-:W-:Y:S02]  /*5120*/  FMUL.FTZ R92, R4, c[0x0][0x2ec] ;  /* 0x0000bb00045c7a20 */ /* 0x000fe40000410000 */
[----:B----4-:R-:W-:Y:S02]  /*5130*/  FFMA.FTZ R16, R86, -UR6, R6 ;  /* 0x8000000656107c23 */ /* 0x010fe40008010006 */
[----:B------:R-:W-:Y:S02]  /*5140*/  FFMA.FTZ R6, -R77, R77, 1 ;  /* 0x3f8000004d067423 */ /* 0x000fe4000001014d */
[----:B------:R-:W-:Y:S03]  /*5150*/  FMUL.FTZ R86, R5, c[0x0][0x2ec] ;  /* 0x0000bb0005567a20 */ /* 0x000fe60000410000 */
[----:B------:R2:W3:Y:S01]  /*5160*/  MUFU.TANH R82, R17 ;  /* 0x0000001100527308 */ /* 0x0004e20000002400 */
[----:B------:R-:W-:Y:S02]  /*5170*/  FFMA.FTZ R5, -R70, R70, 1 ;  /* 0x3f80000046057423 */ /* 0x000fe40000010146 */
[----:B------:R-:W-:Y:S02]  /*5180*/  FFMA.FTZ R70, R75, -UR6, R70 ;  /* 0x800000064b467c23 */ /* 0x000fe40008010046 */
[----:B------:R-:W-:Y:S02]  /*5190*/  FMUL.FTZ R93, R5, c[0x0][0x2ec] ;  /* 0x0000bb00055d7a20 */ /* 0x000fe40000410000 */
[----:B------:R-:W-:Y:S03]  /*51a0*/  FFMA.FTZ R72, -R87, R87, 1 ;  /* 0x3f80000057487423 */ /* 0x000fe60000010157 */
[----:B------:R-:W4:Y:S01]  /*51b0*/  I2F R80, R80 ;  /* 0x0000005000507306 */ /* 0x000f220000201400 */
[----:B-1----:R-:W-:Y:S02]  /*51c0*/  FFMA.FTZ R14, R89, -UR6, R10 ;  /* 0x80000006590e7c23 */ /* 0x002fe4000801000a */
[----:B------:R-:W-:Y:S07]  /*51d0*/  FMUL.FTZ R89, R6, c[0x0][0x2ec] ;  /* 0x0000bb0006597a20 */ /* 0x000fee0000410000 */
[----:B------:R-:W1:Y:S01]  /*51e0*/  I2F R71, R68 ;  /* 0x0000004400477306 */ /* 0x000e620000201400 */
[----:B--2---:R-:W-:Y:S02]  /*51f0*/  FFMA.FTZ R17, -R10, R10, 1 ;  /* 0x3f8000000a117423 */ /* 0x004fe4000001010a */
[----:B------:R-:W-:Y:S02]  /*5200*/  FFMA.FTZ R10, -R11, R11, 1 ;  /* 0x3f8000000b0a7423 */ /* 0x000fe4000001010b */
[----:B---3--:R-:W-:Y:S05]  /*5210*/  FFMA.FTZ R5, -R82, R82, 1 ;  /* 0x3f80000052057423 */ /* 0x008fea0000010152 */
[----:B------:R2:W3:Y:S01]  /*5220*/  MUFU.TANH R68, R12 ;  /* 0x0000000c00447308 */ /* 0x0004e20000002400 */
[----:B------:R-:W-:Y:S02]  /*5230*/  FMUL.FTZ R95, R17, c[0x0][0x2ec] ;  /* 0x0000bb00115f7a20 */ /* 0x000fe40000410000 */
[----:B------:R-:W-:Y:S02]  /*5240*/  FMUL.FTZ R94, R10, c[0x0][0x2ec] ;  /* 0x0000bb000a5e7a20 */ /* 0x000fe40000410000 */
[----:B----4-:R-:W-:Y:S02]  /*5250*/  FFMA.FTZ R11, R80, -UR6, R78 ;  /* 0x80000006500b7c23 */ /* 0x010fe4000801004e */
[----:B------:R-:W-:Y:S02]  /*5260*/  FFMA.FTZ R78, -R78, R78, 1 ;  /* 0x3f8000004e4e7423 */ /* 0x000fe4000001014e */
[----:B------:R-:W-:Y:S01]  /*5270*/  FFMA.FTZ R69, R80, -UR6, R69 ;  /* 0x8000000650457c23 */ /* 0x000fe20008010045 */
[----:B------:R-:W4:Y:S01]  /*5280*/  MUFU.TANH R88, R18 ;  /* 0x0000001200587308 */ /* 0x000f220000002400 */
[----:B------:R-:W-:Y:S02]  /*5290*/  FMUL.FTZ R80, R5, c[0x0][0x2ec] ;  /* 0x0000bb0005507a20 */ /* 0x000fe40000410000 */
[----:B-1----:R-:W-:Y:S02]  /*52a0*/  FFMA.FTZ R17, R71, -UR6, R82 ;  /* 0x8000000647117c23 */ /* 0x002fe40008010052 */
[----:B------:R-:W-:Y:S05]  /*52b0*/  FMUL.FTZ R82, R72, c[0x0][0x2ec] ;  /* 0x0000bb0048527a20 */ /* 0x000fea0000410000 */
[----:B------:R-:W1:Y:S01]  /*52c0*/  MUFU.TANH R81, R19 ;  /* 0x0000001300517308 */ /* 0x000e620000002400 */
[----:B--2---:R-:W-:Y:S02]  /*52d0*/  FFMA.FTZ R12, R75, -UR6, R79 ;  /* 0x800000064b0c7c23 */ /* 0x004fe4000801004f */
[----:B------:R-:W-:Y:S02]  /*52e0*/  FFMA.FTZ R79, -R79, R79, 1 ;  /* 0x3f8000004f4f7423 */ /* 0x000fe4000001014f */
[----:B---3--:R-:W-:Y:S02]  /*52f0*/  FFMA.FTZ R77, -R68, R68, 1 ;  /* 0x3f800000444d7423 */ /* 0x008fe40000010144 */
[----:B------:R-:W-:Y:S03]  /*5300*/  FFMA.FTZ R75, -R83, R83, 1 ;  /* 0x3f800000534b7423 */ /* 0x000fe60000010153 */
[----:B------:R-:W2:Y:S01]  /*5310*/  I2F R74, R74 ;  /* 0x0000004a004a7306 */ /* 0x000ea20000201400 */
[----:B----4-:R-:W-:Y:S02]  /*5320*/  FFMA.FTZ R6, -R88, R88, 1 ;  /* 0x3f80000058067423 */ /* 0x010fe40000010158 */
[----:B------:R-:W-:Y:S02]  /*5330*/  FFMA.FTZ R18, R76, -UR6, R87 ;  /* 0x800000064c127c23 */ /* 0x000fe40008010057 */
[----:B------:R-:W-:Y:S02]  /*5340*/  FMUL.FTZ R87, R79, c[0x0][0x2ec] ;  /* 0x0000bb004f577a20 */ /* 0x000fe40000410000 */
[----:B------:R-:W-:Y:S03]  /*5350*/  FMUL.FTZ R79, R77, c[0x0][0x2ec] ;  /* 0x0000bb004d4f7a20 */ /* 0x000fe60000410000 */
[----:B------:R-:W3:Y:S01]  /*5360*/  I2F R73, R73 ;  /* 0x0000004900497306 */ /* 0x000ee20000201400 */
[----:B-1----:R-:W-:Y:S02]  /*5370*/  FFMA.FTZ R4, -R81, R81, 1 ;  /* 0x3f80000051047423 */ /* 0x002fe40000010151 */
[C---:B--2---:R-:W-:Y:S02]  /*5380*/  FFMA.FTZ R68, R74.reuse, -UR6, R68 ;  /* 0x800000064a447c23 */ /* 0x044fe40008010044 */
[----:B------:R-:W-:Y:S02]  /*5390*/  FFMA.FTZ R10, R74, -UR6, R88 ;  /* 0x800000064a0a7c23 */ /* 0x000fe40008010058 */
[----:B------:R-:W-:Y:S02]  /*53a0*/  FMUL.FTZ R88, R6, c[0x0][0x2ec] ;  /* 0x0000bb0006587a20 */ /* 0x000fe40000410000 */
[C---:B---3--:R-:W-:Y:S02]  /*53b0*/  FFMA.FTZ R19, R73.reuse, -UR6, R83 ;  /* 0x8000000649137c23 */ /* 0x048fe40008010053 */
[----:B------:R-:W-:Y:S02]  /*53c0*/  FFMA.FTZ R9, R73, -UR6, R81 ;  /* 0x8000000649097c23 */ /* 0x000fe40008010051 */
[----:B------:R-:W-:Y:S02]  /*53d0*/  FMUL.FTZ R83, R78, c[0x0][0x2ec] ;  /* 0x0000bb004e537a20 */ /* 0x000fe40000410000 */
[----:B------:R-:W-:Y:S02]  /*53e0*/  FMUL.FTZ R78, R75, c[0x0][0x2ec] ;  /* 0x0000bb004b4e7a20 */ /* 0x000fe40000410000 */
[----:B------:R-:W-:Y:S01]  /*53f0*/  FMUL.FTZ R81, R4, c[0x0][0x2ec] ;  /* 0x0000bb0004517a20 */ /* 0x000fe20000410000 */
        /* <DEDUP_REMOVED lines=10> */
.L_x_997:
[----:B------:R-:W2:Y:S01]  /*54a0*/  LDL R4, [R1+0x84] ;  /* 0x0000840001047983 */ /* 0x000ea20000100800 */
        /* <DEDUP_REMOVED lines=70> */
.L_x_998:
        /* <DEDUP_REMOVED lines=18> */
[----:B------:R-:W-:Y:S01]  /*5a30*/  FSETP.NEU.FTZ.AND P0, PT, R4, -INF , PT ;  /* 0xff8000000400780b */ /* 0x000fe20003f1d000 */
[C---:B---3--:R-:W-:Y:S03]  /*5a40*/  FMUL.FTZ R4, R6.reuse, 1.4426950216293334961 ;  /* 0x3fb8aa3b06047820 */ /* 0x048fe60000410000 */
[----:B------:R-:W-:Y:S02]  /*5a50*/  FSEL R5, R5, RZ, P0 ;  /* 0x000000ff05057208 */ /* 0x000fe40000000000 */
[----:B------:R-:W-:Y:S03]  /*5a60*/  FSETP.NEU.FTZ.AND P0, PT, R6, -INF , PT ;  /* 0xff8000000600780b */ /* 0x000fe60003f1d000 */
[--C-:B------:R-:W-:Y:S01]  /*5a70*/  FFMA.FTZ R8, R8, c[0x0][0x23c], -R5.reuse ;  /* 0x00008f0008087a23 */ /* 0x100fe20000010805 */
[----:B------:R-:W-:Y:S01]  /*5a80*/  FSEL R4, R4, RZ, P0 ;  /* 0x000000ff04047208 */ /* 0x000fe20000000000 */
[--C-:B------:R-:W-:Y:S01]  /*5a90*/  FFMA.FTZ R7, R7, c[0x0][0x23c], -R5.reuse ;  /* 0x00008f0007077a23 */ /* 0x100fe20000010805 */
[----:B------:R-:W-:Y:S01]  /*5aa0*/  PLOP3.LUT P0, PT, PT, PT, UP0, 0x80, 0x0 ;  /* 0x000000000000781c */ /* 0x000fe20003f0f008 */
[----:B------:R-:W-:Y:S01]  /*5ab0*/  MUFU.EX2 R97, R8 ;  /* 0x0000000800617308 */ /* 0x000fe20000000800 */
[--C-:B------:R-:W-:Y:S02]  /*5ac0*/  FFMA.FTZ R70, R70, c[0x0][0x23c], -R5.reuse ;  /* 0x00008f0046467a23 */ /* 0x100fe40000010805 */
[--C-:B------:R-:W-:Y:S02]  /*5ad0*/  FFMA.FTZ R16, R16, c[0x0][0x23c], -R4.reuse ;  /* 0x00008f0010107a23 */ /* 0x100fe40000010804 */
[--C-:B------:R-:W-:Y:S02]  /*5ae0*/  FFMA.FTZ R69, R69, c[0x0][0x23c], -R5.reuse ;  /* 0x00008f0045457a23 */ /* 0x100fe40000010805 */
[--C-:B------:R-:W-:Y:S02]  /*5af0*/  FFMA.FTZ R68, R68, c[0x0][0x23c], -R5.reuse ;  /* 0x00008f0044447a23 */ /* 0x100fe40000010805 */
[--C-:B------:R-:W-:Y:S01]  /*5b00*/  FFMA.FTZ R19, R19, c[0x0][0x23c], -R5.reuse ;  /* 0x00008f0013137a23 */ /* 0x100fe20000010805 */
[----:B------:R-:W1:Y:S01]  /*5b10*/  MUFU.EX2 R96, R7 ;  /* 0x0000000700607308 */ /* 0x000e620000000800 */
[--C-:B------:R-:W-:Y:S02]  /*5b20*/  FFMA.FTZ R18, R18, c[0x0][0x23c], -R5.reuse ;  /* 0x00008f0012127a23 */ /* 0x100fe40000010805 */
[----:B------:R-:W-:Y:S02]  /*5b30*/  FFMA.FTZ R5, R17, c[0x0][0x23c], -R5 ;  /* 0x00008f0011057a23 */ /* 0x000fe40000010805 */
[--C-:B------:R-:W-:Y:S02]  /*5b40*/  FFMA.FTZ R15, R15, c[0x0][0x23c], -R4.reuse ;  /* 0x00008f000f0f7a23 */ /* 0x100fe40000010804 */
[--C-:B------:R-:W-:Y:S02]  /*5b50*/  FFMA.FTZ R14, R14, c[0x0][0x23c], -R4.reuse ;  /* 0x00008f000e0e7a23 */ /* 0x100fe40000010804 */
[--C-:B------:R-:W-:Y:S01]  /*5b60*/  FFMA.FTZ R13, R13, c[0x0][0x23c], -R4.reuse ;  /* 0x00008f000d0d7a23 */ /* 0x100fe20000010804 */
[----:B------:R-:W-:Y:S01]  /*5b70*/  MUFU.EX2 R75, R16 ;  /* 0x00000010004b7308 */ /* 0x000fe20000000800 */
[--C-:B------:R-:W-:Y:S02]  /*5b80*/  FFMA.FTZ R12, R12, c[0x0][0x23c], -R4.reuse ;  /* 0x00008f000c0c7a23 */ /* 0x100fe40000010804 */
[--C-:B------:R-:W-:Y:S02]  /*5b90*/  FFMA.FTZ R11, R11, c[0x0][0x23c], -R4.reuse ;  /* 0x00008f000b0b7a23 */ /* 0x100fe40000010804 */
[--C-:B------:R-:W-:Y:S02]  /*5ba0*/  FFMA.FTZ R10, R10, c[0x0][0x23c], -R4.reuse ;  /* 0x00008f000a0a7a23 */ /* 0x100fe40000010804 */
[----:B------:R-:W-:Y:S03]  /*5bb0*/  FFMA.FTZ R4, R9, c[0x0][0x23c], -R4 ;  /* 0x00008f0009047a23 */ /* 0x000fe60000010804 */
[----:B------:R-:W2:Y:S01]  /*5bc0*/  MUFU.EX2 R73, R15 ;  /* 0x0000000f00497308 */ /* 0x000ea20000000800 */
[----:B-1----:R-:W-:Y:S05]  /*5bd0*/  F2FP.BF16.PACK_AB R6, R96, R97 ;  /* 0x000000616006723e */ /* 0x002fea00000010ff */
[----:B----4-:R1:W-:Y:S04]  /*5be0*/  STS [R101+0x14000], R6 ;  /* 0x0140000665007388 */ /* 0x0103e80000000800 */
[----:B------:R2:W-:Y:S10]  /*5bf0*/  MUFU.EX2 R247, R5 ;  /* 0x0000000500f77308 */ /* 0x0005f40000000800 */
[----:B------:R-:W-:Y:S10]  /*5c00*/  MUFU.EX2 R77, R70 ;  /* 0x00000046004d7308 */ /* 0x000ff40000000800 */
[----:B------:R-:W3:Y:S01]  /*5c10*/  MUFU.EX2 R76, R69 ;  /* 0x00000045004c7308 */ /* 0x000ee20000000800 */
[----:B--2---:R-:W-:Y:S05]  /*5c20*/  F2FP.BF16.PACK_AB R5, R73, R75 ;  /* 0x0000004b4905723e */ /* 0x004fea00000010ff */
[----:B------:R2:W-:Y:S04]  /*5c30*/  STS [R101+0x14400], R5 ;  /* 0x0144000565007388 */ /* 0x0005e80000000800 */
[----:B------:R3:W-:Y:S10]  /*5c40*/  MUFU.EX2 R98, R4 ;  /* 0x0000000400627308 */ /* 0x0007f40000000800 */
        /* <DEDUP_REMOVED lines=91> */
[----:B------:R-:W-:Y:S02]  /*6200*/  FMUL.FTZ R7, R73, R7 ;  /* 0x0000000749077220 */ /* 0x000fe40000410000 */
[C---:B------:R-:W-:Y:S02]  /*6210*/  FADD.FTZ R8, -R85.reuse, R8 ;  /* 0x0000000855087221 */ /* 0x040fe40000010100 */
[----:B------:R-:W-:Y:S02]  /*6220*/  FADD.FTZ R9, -R85, R9 ;  /* 0x0000000955097221 */ /* 0x000fe40000010100 */
[C---:B------:R-:W-:Y:S02]  /*6230*/  FADD.FTZ R10, -R84.reuse, R10 ;  /* 0x0000000a540a7221 */ /* 0x040fe40000010100 */
[----:B------:R-:W-:Y:S02]  /*6240*/  FADD.FTZ R11, -R84, R11 ;  /* 0x0000000b540b7221 */ /* 0x000fe40000010100 */
[----:B------:R-:W-:Y:S02]  /*6250*/  FMUL.FTZ R4, R89, R4 ;  /* 0x0000000459047220 */ /* 0x000fe40000410000 */
[----:B------:R-:W-:Y:S02]  /*6260*/  FMUL.FTZ R5, R86, R5 ;  /* 0x0000000556057220 */ /* 0x000fe40000410000 */
[----:B------:R-:W-:Y:S02]  /*6270*/  FMUL.FTZ R71, R77, R8 ;  /* 0x000000084d477220 */ /* 0x000fe40000410000 */
[----:B------:R-:W-:Y:S01]  /*6280*/  FMUL.FTZ R8, R76, R9 ;  /* 0x000000094c087220 */ /* 0x000fe20000410000 */
[----:B------:R-:W-:Y:S01]  /*6290*/  F2FP.BF16.PACK_AB R5, R5, R4 ;  /* 0x000000040505723e */ /* 0x000fe200000010ff */
[----:B------:R-:W-:Y:S02]  /*62a0*/  FMUL.FTZ R70, R74, R10 ;  /* 0x0000000a4a467220 */ /* 0x000fe40000410000 */
[----:B------:R-:W-:Y:S02]  /*62b0*/  FMUL.FTZ R9, R72, R11 ;  /* 0x0000000b48097220 */ /* 0x000fe40000410000 */
[----:B------:R-:W-:Y:S01]  /*62c0*/  FMUL.FTZ R11, R91, R6 ;  /* 0x000000065b0b7220 */ /* 0x000fe20000410000 */
[----:B------:R-:W-:Y:S01]  /*62d0*/  STS [R101+0x12000], R5 ;  /* 0x0120000565007388 */ /* 0x000fe20000000800 */
[----:B------:R-:W-:Y:S02]  /*62e0*/  FMUL.FTZ R10, R90, R7 ;  /* 0x000000075a0a7220 */ /* 0x000fe40000410000 */
        /* <DEDUP_REMOVED lines=9> */
[----:B------:R-:W-:Y:S02]  /*6380*/  FMUL.FTZ R69, R248, R12 ;  /* 0x0000000cf8457220 */ /* 0x000fe40000410000 */
[----:B------:R-:W-:Y:S02]  /*6390*/  FMUL.FTZ R7, R95, R70 ;  /* 0x000000465f077220 */ /* 0x000fe40000410000 */
[----:B------:R-:W-:Y:S01]  /*63a0*/  FMUL.FTZ R9, R94, R9 ;  /* 0x000000095e097220 */ /* 0x000fe20000410000 */
[----:B------:R-:W-:Y:S01]  /*63b0*/  STS [R100+0x12000], R8 ;  /* 0x0120000864007388 */ /* 0x000fe20000000800 */
[----:B------:R-:W-:Y:S02]  /*63c0*/  FMUL.FTZ R12, R246, R13 ;  /* 0x0000000df60c7220 */ /* 0x000fe40000410000 */
[----:B------:R-:W-:Y:S01]  /*63d0*/  FADD.FTZ R16, -R85, R16 ;  /* 0x0000001055107221 */ /* 0x000fe20000010100 */
[----:B------:R-:W-:Y:S01]  /*63e0*/  F2FP.BF16.PACK_AB R9, R9, R7 ;  /* 0x000000070909723e */ /* 0x000fe200000010ff */
[----:B------:R-:W-:Y:S02]  /*63f0*/  FADD.FTZ R17, -R85, R17 ;  /* 0x0000001155117221 */ /* 0x000fe40000010100 */
[----:B------:R-:W-:Y:S02]  /*6400*/  FMUL.FTZ R68, R244, R14 ;  /* 0x0000000ef4447220 */ /* 0x000fe40000410000 */
[----:B------:R-:W-:Y:S01]  /*6410*/  FMUL.FTZ R13, R79, R69 ;  /* 0x000000454f0d7220 */ /* 0x000fe20000410000 */
[----:B------:R3:W-:Y:S01]  /*6420*/  STS [R100+0x12400], R9 ;  /* 0x0124000964007388 */ /* 0x0007e20000000800 */
[----:B------:R-:W-:Y:S02]  /*6430*/  FMUL.FTZ R12, R78, R12 ;  /* 0x0000000c4e0c7220 */ /* 0x000fe40000410000 */
[----:B------:R-:W-:Y:S02]  /*6440*/  FMUL.FTZ R14, R99, R15 ;  /* 0x0000000f630e7220 */ /* 0x000fe40000410000 */
[----:B------:R-:W-:Y:S01]  /*6450*/  FADD.FTZ R18, -R84, R18 ;  /* 0x0000001254127221 */ /* 0x000fe20000010100 */
[----:B------:R-:W-:Y:S01]  /*6460*/  F2FP.BF16.PACK_AB R7, R12, R13 ;  /* 0x0000000d0c07723e */ /* 0x000fe200000010ff */
[----:B------:R-:W-:Y:S01]  /*6470*/  FADD.FTZ R19, -R84, R19 ;  /* 0x0000001354137221 */ /* 0x000fe20000010100 */
[----:B--2---:R1:W5:Y:S01]  /*6480*/  LDL.LU R101, [R1+0x94] ;  /* 0x0000940001657983 */ /* 0x0043620000300800 */
[----:B------:R-:W-:Y:S02]  /*6490*/  FMUL.FTZ R16, R249, R16 ;  /* 0x00000010f9107220 */ /* 0x000fe40000410000 */
[----:B------:R-:W-:Y:S01]  /*64a0*/  FMUL.FTZ R17, R247, R17 ;  /* 0x00000011f7117220 */ /* 0x000fe20000410000 */
[----:B------:R-:W-:Y:S01]  /*64b0*/  STS [R251+0x12000], R7 ;  /* 0x01200007fb007388 */ /* 0x000fe20000000800 */
        /* <DEDUP_REMOVED lines=9> */
[----:B------:R-:W-:Y:S01]  /*6550*/  FMUL.FTZ R10, R81, R10 ;  /* 0x0000000a510a7220 */ /* 0x000fe20000410000 */
[----:B------:R-:W-:Y:S02]  /*6560*/  F2FP.BF16.PACK_AB R5, R5, R4 ;  /* 0x000000040505723e */ /* 0x000fe400000010ff */
[----:B---3--:R1:W5:Y:S02]  /*6570*/  LDL.LU R100, [R1+0x90] ;  /* 0x0000900001647983 */ /* 0x0083640000300800 */
[----:B------:R-:W-:Y:S02]  /*6580*/  F2FP.BF16.PACK_AB R4, R10, R11 ;  /* 0x0000000b0a04723e */ /* 0x000fe400000010ff */
[----:B------:R-:W-:Y:S04]  /*6590*/  STS [R250+0x12000], R5 ;  /* 0x01200005fa007388 */ /* 0x000fe80000000800 */
[----:B------:R-:W-:Y:S04]  /*65a0*/  STS [R250+0x12400], R4 ;  /* 0x01240004fa007388 */ /* 0x000fe80000000800 */
[----:B------:R-:W-:Y:S08]  /*65b0*/  BAR.SYNC.DEFER_BLOCKING 0x0 ;  /* 0x0000000000007b1d */ /* 0x000ff00000010000 */
[----:B------:R-:W-:Y:S08]  /*65c0*/  LDSM.16.MT88.4 R4, [R3+0x14000] ;  /* 0x014000000304783b */ /* 0x000ff00000004200 */
[----:B------:R-:W2:Y:S08]  /*65d0*/  LDSM.16.MT88.4 R8, [R0+0x6000] ;  /* 0x006000000008783b */ /* 0x000eb00000004200 */
[----:B------:R-:W3:Y:S08]  /*65e0*/  LDSM.16.MT88.4 R12, [R2+0x14000] ;  /* 0x01400000020c783b */ /* 0x000ef00000004200 */
[----:B------:R-:W3:Y:S08]  /*65f0*/  LDSM.16.MT88.4 R16, [R0+0x8000] ;  /* 0x008000000010783b */ /* 0x000ef00000004200 */
[----:B------:R-:W4:Y:S06]  /*6600*/  LDL.LU.64 R96, [R1+0x30] ;  /* 0x0000300001607983 */ /* 0x000f2c0000300a00 */
        /* <DEDUP_REMOVED lines=10> */
[-C--:B------:R-:W-:Y:S07]  /*66b0*/  HMMA.16816.F32.BF16 R36, R4, R16.reuse, R36 ;  /* 0x000000100424723c */ /* 0x080fee0000041824 */
[----:B------:R-:W-:Y:S01]  /*66c0*/  LDSM.16.MT88.4 R88, [R2+0x15800] ;  /* 0x015800000258783b */ /* 0x000fe20000004200 */
[C---:B------:R-:W-:Y:S07]  /*66d0*/  HMMA.16816.F32.BF16 R40, R12.reuse, R16, R40 ;  /* 0x000000100c28723c */ /* 0x040fee0000041828 */
[----:B------:R-:W-:Y:S01]  /*66e0*/  LDSM.16.MT88.4 R92, [R0+0x9800] ;  /* 0x00980000005c783b */ /* 0x000fe20000004200 */
[-C--:B------:R-:W-:Y:S08]  /*66f0*/  HMMA.16816.F32.BF16 R44, R12, R18.reuse, R44 ;  /* 0x000000120c2c723c */ /* 0x080ff0000004182c */
        /* <DEDUP_REMOVED lines=114> */
.L_x_999:
        /* <DEDUP_REMOVED lines=418> */
.L_x_1000:
        /* <DEDUP_REMOVED lines=172> */
.L_x_1002:
        /* <DEDUP_REMOVED lines=18> */
.L_x_1003:
        /* <DEDUP_REMOVED lines=54> */
.L_x_1005:
[----:B------:R-:W-:Y:S05]  /*9780*/  BSYNC B0 ;  /* 0x0000000000007941 */ /* 0x000fea0003800000 */
.L_x_1004:
        /* <DEDUP_REMOVED lines=19> */
.L_x_1007:
[----:B------:R-:W-:Y:S05]  /*98c0*/  BSYNC B0 ;  /* 0x0000000000007941 */ /* 0x000fea0003800000 */
.L_x_1006:
        /* <DEDUP_REMOVED lines=30> */
.L_x_1009:
[----:B------:R-:W-:Y:S05]  /*9ab0*/  BSYNC B0 ;  /* 0x0000000000007941 */ /* 0x000fea0003800000 */
.L_x_1008:
        /* <DEDUP_REMOVED lines=16> */
.L_x_980:
[----:B------:R-:W-:Y:S05]  /*9bc0*/  BSYNC B1 ;  /* 0x0000000000017941 */ /* 0x000fea0003800000 */
.L_x_966:
        /* <DEDUP_REMOVED lines=11> */
.L_x_1010:
[----:B------:R-:W-:Y:S05]  /*9c80*/  EXIT ;  /* 0x000000000000794d */ /* 0x000fea0003800000 */
.L_x_1012:
        /* <DEDUP_REMOVED lines=15> */
.L_x_1602:


//--------------------- .text._ZN5flash25flash_bwd_dot_do_o_kernelILb0E23Flash_bwd_kernel_traitsILi192ELi64ELi64ELi8ELi4ELi2ELi2ELb1ELb1EN7cutlass10bfloat16_tE19Flash_kernel_traitsILi192ELi64ELi64ELi8ES3_EEEEvNS_16Flash_bwd_paramsE --------------------------
	.section	.text._ZN5flash25flash_bwd_dot_do_o_kernelILb0E23Flash_bwd_kernel_traitsILi192ELi64ELi64ELi8ELi4ELi2ELi2ELb1ELb1EN7cutlass10bfloat16_tE19Flash_kernel_traitsILi192ELi64ELi64ELi8ES3_EEEEvNS_16Flash_bwd_paramsE,"ax",@progbits
	.sectioninfo	@"SHI_REGISTERS=62"
	.align	128
        .global         _ZN5flash25flash_bwd_dot_do_o_kernelILb0E23Flash_bwd_kernel_traitsILi192ELi64ELi64ELi8ELi4ELi2ELi2ELb1ELb1EN7cutlass10bfloat16_tE19Flash_kernel_traitsILi192ELi64ELi64ELi8ES3_EEEEvNS_16Flash_bwd_paramsE
        .type           _ZN5flash25flash_bwd_dot_do_o_kernelILb0E23Flash_bwd_kernel_traitsILi192ELi64ELi64ELi8ELi4ELi2ELi2ELb1ELb1EN7cutlass10bfloat16_tE19Flash_kernel_traitsILi192ELi64ELi64ELi8ES3_EEEEvNS_16Flash_bwd_paramsE,@function
        .size           _ZN5flash25flash_bwd_dot_do_o_kernelILb0E23Flash_bwd_kernel_traitsILi192ELi64ELi64ELi8ELi4ELi2ELi2ELb1ELb1EN7cutlass10bfloat16_tE19Flash_kernel_traitsILi192ELi64ELi64ELi8ES3_EEEEvNS_16Flash_bwd_paramsE,(.L_x_1603 - _ZN5flash25flash_bwd_dot_do_o_kernelILb0E23Flash_bwd_kernel_traitsILi192ELi64ELi64ELi8ELi4ELi2ELi2ELb1ELb1EN7cutlass10bfloat16_tE19Flash_kernel_traitsILi192ELi64ELi64ELi8ES3_EEEEvNS_16Flash_bwd_paramsE)
        .other          _ZN5flash25flash_bwd_dot_do_o_kernelILb0E23Flash_bwd_kernel_traitsILi192ELi64ELi64ELi8ELi4ELi2ELi2ELb1ELb1EN7cutlass10bfloat16_tE19Flash_kernel_traitsILi192ELi64ELi64ELi8ES3_EEEEvNS_16Flash_bwd_paramsE,@"STO_CUDA_ENTRY STV_DEFAULT"
_ZN5flash25flash_bwd_dot_do_o_kernelILb0E23Flash_bwd_kernel_traitsILi192ELi64ELi64ELi8ELi4ELi2ELi2ELb1ELb1EN7cutlass10bfloat16_tE19Flash_kernel_traitsILi192ELi64ELi64ELi8ES3_EEEEvNS_16Flash_bwd_paramsE:
.text._ZN5flash25flash_bwd_dot_do_o_kernelILb0E23Flash_bwd_kernel_traitsILi192ELi64ELi64ELi8ELi4ELi2ELi2ELb1ELb1EN7cutlass10bfloat16_tE19Flash_kernel_traitsILi192ELi64ELi64ELi8ES3_EEEEvNS_16Flash_bwd_paramsE:
[----:B------:R-:W-:Y:S02]  /*0000*/  IMAD.MOV.U32 R1, RZ, RZ, c[0x0][0x28] ;  /* 0x00000a00ff017624 */ /* 0x000fe400078e00ff */
[----:B------:R-:W0:Y:S01]  /*0010*/  S2R R6, SR_CTAID.Y ;  /* 0x0000000000067919 */ /* 0x000e220000002600 */
[----:B------:R-:W-:Y:S01]  /*0020*/  ISETP.NE.U32.AND P0, PT, RZ, c[0x0][0x240], PT ;  /* 0x00009000ff007a0c */ /* 0x000fe20003f05070 */
[----:B------:R-:W-:Y:S01]  /*0030*/  IMAD.MOV.U32 R7, RZ, RZ, -0x1 ;  /* 0xffffffffff077424 */ /* 0x000fe200078e00ff */
[----:B------:R-:W-:Y:S02]  /*0040*/  ULDC.64 UR4, c[0x0][0x118] ;  /* 0x0000460000047ab9 */ /* 0x000fe40000000a00 */
[----:B------:R-:W-:-:S13]  /*0050*/  ISETP.NE.AND.EX P0, PT, RZ, c[0x0][0x244], PT, P0 ;  /* 0x00009100ff007a0c */ /* 0x000fda0003f05300 */
[----:B------:R-:W-:Y:S01]  /*0060*/  @P0 MOV R5, 0x4 ;  /* 0x0000000400050802 */ /* 0x000fe20000000f00 */
[----:B------:R-:W-:Y:S01]  /*0070*/  @P0 IMAD.MOV.U32 R3, RZ, RZ, 0x4 ;  /* 0x00000004ff030424 */ /* 0x000fe200078e00ff */
[----:B0-----:R-:W-:-:S03]  /*0080*/  @P0 IADD3 R4, R6, 0x1, RZ ;  /* 0x0000000106040810 */ /* 0x001fc60007ffe0ff */
[----:B------:R-:W-:-:S04]  /*0090*/  @P0 IMAD.WIDE R2, R6, R3, c[0x0][0x240] ;  /* 0x0000900006020625 */ /* 0x000fc800078e0203 */
[----:B------:R-:W-:Y:S01]  /*00a0*/  @P0 IMAD.WIDE R4, R4, R5, c[0x0][0x240] ;  /* 0x0000900004040625 */ /* 0x000fe200078e0205 */
[----:B------:R-:W2:Y:S05]  /*00b0*/  @P0 LDG.E R7, [R2.64] ;  /* 0x0000000402070981 */ /* 0x000eaa000c1e1900 */
[----:B------:R-:W2:Y:S04]  /*00c0*/  @P0 LDG.E R4, [R4.64] ;  /* 0x0000000404040981 */ /* 0x000ea8000c1e1900 */
[----:B------:R-:W0:Y:S02]  /*00d0*/  S2R R9, SR_CTAID.X ;  /* 0x0000000000097919 */ /* 0x000e240000002500 */
[----:B0-----:R-:W-:Y:S01]  /*00e0*/  SHF.L.U32 R9, R9, 0x6, RZ ;  /* 0x0000000609097819 */ /* 0x001fe200000006ff */
[----:B--2---:R-:W-:-:S02]  /*00f0*/  @P0 IMAD.IADD R8, R4, 0x1, -R7 ;  /* 0x0000000104080824 */ /* 0x004fc400078e0a07 */
[----:B------:R-:W-:-:S05]  /*0100*/  @!P0 IMAD.MOV.U32 R8, RZ, RZ, c[0x0][0x214] ;  /* 0x00008500ff088624 */ /* 0x000fca00078e00ff */
[----:B------:R-:W-:-:S13]  /*0110*/  ISETP.GT.AND P0, PT, R8, R9, PT ;  /* 0x000000090800720c */ /* 0x000fda0003f04270 */
[----:B------:R-:W-:Y:S05]  /*0120*/  @!P0 EXIT ;  /* 0x000000000000894d */ /* 0x000fea0003800000 */
[C---:B------:R-:W-:Y:S01]  /*0130*/  ISETP.NE.AND P1, PT, R7.reuse, -0x1, PT ;  /* 0xffffffff0700780c */ /* 0x040fe20003f25270 */
[----:B------:R-:W0:Y:S01]  /*0140*/  S2R R11, SR_CTAID.Z ;  /* 0x00000000000b7919 */ /* 0x000e220000002700 */
[----:B------:R-:W-:Y:S02]  /*0150*/  ULDC.U8 UR6, c[0x0][0x328] ;  /* 0x0000ca0000067ab9 */ /* 0x000fe40000000000 */
[----:B------:R-:W-:Y:S01]  /*0160*/  ISETP.NE.AND P0, PT, RZ, UR6, PT ;  /* 0x00000006ff007c0c */ /* 0x000fe2000bf05270 */
[----:B------:R-:W1:Y:S08]  /*0170*/  S2R R0, SR_TID.X ;  /* 0x0000000000007919 */ /* 0x000e700000002100 */
[----:B------:R-:W-:Y:S01]  /*0180*/  @P1 IMAD.WIDE.U32 R2, R7, c[0x0][0x370], RZ ;  /* 0x0000dc0007021a25 */ /* 0x000fe200078e00ff */
[----:B------:R-:W-:-:S02]  /*0190*/  @!P1 SHF.R.S32.HI R4, RZ, 0x1f, R6 ;  /* 0x0000001fff049819 */ /* 0x000fc40000011406 */
[----:B------:R-:W-:Y:S01]  /*01a0*/  @!P1 SHF.R.S32.HI R19, RZ, 0x1f, R6 ;  /* 0x0000001fff139819 */ /* 0x000fe20000011406 */
[C---:B------:R-:W-:Y:S02]  /*01b0*/  @P1 IMAD R15, R7.reuse, c[0x0][0x374], R3 ;  /* 0x0000dd00070f1a24 */ /* 0x040fe400078e0203 */
[----:B------:R-:W-:Y:S02]  /*01c0*/  @P1 IMAD.MOV.U32 R29, RZ, RZ, R2 ;  /* 0x000000ffff1d1224 */ /* 0x000fe400078e0002 */
[----:B------:R-:W-:-:S04]  /*01d0*/  @P1 IMAD.WIDE.U32 R2, R7, c[0x0][0x1e8], RZ ;  /* 0x00007a0007021a25 */ /* 0x000fc800078e00ff */
[----:B------:R-:W-:Y:S01]  /*01e0*/  @!P1 IMAD R5, R4, c[0x0][0x368], RZ ;  /* 0x0000da0004059a24 */ /* 0x000fe200078e02ff */
[----:B------:R-:W-:Y:S01]  /*01f0*/  @P1 MOV R53, R2 ;  /* 0x0000000200351202 */ /* 0x000fe20000000f00 */
[----:B------:R-:W-:Y:S02]  /*0200*/  @!P1 IMAD R19, R19, c[0x0][0x1e0], RZ ;  /* 0x0000780013139a24 */ /* 0x000fe400078e02ff */
[----:B------:R-:W-:Y:S02]  /*0210*/  @P1 IMAD R13, R7, c[0x0][0x1ec], R3 ;  /* 0x00007b00070d1a24 */ /* 0x000fe400078e0203 */
[C---:B------:R-:W-:Y:S02]  /*0220*/  @!P1 IMAD R17, R6.reuse, c[0x0][0x36c], R5 ;  /* 0x0000db0006119a24 */ /* 0x040fe400078e0205 */
[----:B------:R-:W-:-:S04]  /*0230*/  @!P1 IMAD.WIDE.U32 R2, R6, c[0x0][0x368], RZ ;  /* 0x0000da0006029a25 */ /* 0x000fc800078e00ff */
[----:B------:R-:W-:Y:S01]  /*0240*/  @!P1 IMAD.WIDE.U32 R4, R6, c[0x0][0x1e0], RZ ;  /* 0x0000780006049a25 */ /* 0x000fe200078e00ff */
[----:B------:R-:W-:-:S03]  /*0250*/  @!P1 IADD3 R15, R3, R17, RZ ;  /* 0x00000011030f9210 */ /* 0x000fc60007ffe0ff */
[----:B------:R-:W-:Y:S02]  /*0260*/  @!P1 IMAD R19, R6, c[0x0][0x1e4], R19 ;  /* 0x0000790006139a24 */ /* 0x000fe400078e0213 */
[----:B------:R-:W-:Y:S02]  /*0270*/  @!P1 IMAD.MOV.U32 R29, RZ, RZ, R2 ;  /* 0x000000ffff1d9224 */ /* 0x000fe400078e0002 */
[----:B------:R-:W-:Y:S01]  /*0280*/  @!P1 IMAD.MOV.U32 R53, RZ, RZ, R4 ;  /* 0x000000ffff359224 */ /* 0x000fe200078e0004 */
[----:B------:R-:W-:Y:S01]  /*0290*/  @!P1 IADD3 R13, R5, R19, RZ ;  /* 0x00000013050d9210 */ /* 0x000fe20007ffe0ff */
[----:B------:R-:W-:Y:S05]  /*02a0*/  @!P0 BRA `(.L_x_1013) ;  /* 0x0000007000008947 */ /* 0x000fea0003800000 */
[----:B01----:R-:W-:Y:S01]  /*02b0*/  MOV R5, c[0x0][0x210] ;  /* 0x0000840000057a02 */ /* 0x003fe20000000f00 */
[C---:B------:R-:W-:Y:S02]  /*02c0*/  @!P1 IMAD R7, R6.reuse, c[0x0][0x224], RZ ;  /* 0x0000890006079a24 */ /* 0x040fe400078e02ff */
[----:B------:R-:W-:Y:S02]  /*02d0*/  IMAD.MOV.U32 R2, RZ, RZ, 0x80 ;  /* 0x00000080ff027424 */ /* 0x000fe400078e00ff */
[----:B------:R-:W-:-:S02]  /*02e0*/  IMAD R3, R6, 0x80, R7 ;  /* 0x0000008006037824 */ /* 0x000fc400078e0207 */
[----:B------:R-:W-:-:S04]  /*02f0*/  IMAD R2, R2, R5, c[0x0][0x234] ;  /* 0x00008d0002027624 */ /* 0x000fc800078e0205 */
[----:B------:R-:W-:Y:S01]  /*0300*/  IMAD R2, R2, R11, R3 ;  /* 0x0000000b02027224 */ /* 0x000fe200078e0203 */
[----:B------:R-:W-:Y:S05]  /*0310*/  BRA `(.L_x_1014) ;  /* 0x0000002000007947 */ /* 0x000fea0003800000 */
.L_x_1013:
[----:B01----:R-:W-:-:S04]  /*0320*/  IMAD R2, R6, c[0x0][0x1c0], R11 ;  /* 0x0000700006027a24 */ /* 0x003fc800078e020b */
[----:B------:R-:W-:Y:S02]  /*0330*/  IMAD R2, R2, c[0x0][0x224], RZ ;  /* 0x0000890002027a24 */ /* 0x000fe400078e02ff */
.L_x_1014:
[----:B------:R-:W-:Y:S01]  /*0340*/  SHF.R.S32.HI R3, RZ, 0x1f, R0 ;  /* 0x0000001fff037819 */ /* 0x000fe20000011400 */
[--C-:B------:R-:W-:Y:S01]  /*0350*/  IMAD.IADD R8, R8, 0x1, -R9.reuse ;  /* 0x0000000108087824 */ /* 0x100fe200078e0a09 */
[----:B------:R-:W-:Y:S01]  /*0360*/  SHF.R.S32.HI R4, RZ, 0x1f, R9 ;  /* 0x0000001fff047819 */ /* 0x000fe20000011409 */
[----:B------:R-:W-:Y:S01]  /*0370*/  BSSY B0, `(.L_x_1015) ;  /* 0x000003a000007945 */ /* 0x000fe20003800000 */
[-C--:B------:R-:W-:Y:S01]  /*0380*/  LEA.HI R59, R3, R0.reuse, RZ, 0x3 ;  /* 0x00000000033b7211 */ /* 0x080fe200078f18ff */
[----:B------:R-:W-:Y:S01]  /*0390*/  CS2R R18, SRZ ;  /* 0x0000000000127805 */ /* 0x000fe2000001ff00 */
[----:B------:R-:W-:Y:S01]  /*03a0*/  SHF.R.S32.HI R10, RZ, 0x1f, R11 ;  /* 0x0000001fff0a7819 */ /* 0x000fe2000001140b */
[C---:B------:R-:W-:Y:S01]  /*03b0*/  IMAD R12, R4.reuse, c[0x0][0x1e8], RZ ;  /* 0x00007a00040c7a24 */ /* 0x040fe200078e02ff */
[----:B------:R-:W-:Y:S01]  /*03c0*/  LOP3.LUT R3, R59, 0x1ffffff8, RZ, 0xc0, !PT ;  /* 0x1ffffff83b037812 */ /* 0x000fe200078ec0ff */
[----:B------:R-:W-:Y:S01]  /*03d0*/  CS2R R16, SRZ ;  /* 0x0000000000107805 */ /* 0x000fe2000001ff00 */
[----:B------:R-:W-:Y:S01]  /*03e0*/  SHF.R.S32.HI R59, RZ, 0x3, R59 ;  /* 0x00000003ff3b7819 */ /* 0x000fe2000001143b */
[----:B------:R-:W-:Y:S01]  /*03f0*/  IMAD R12, R9, c[0x0][0x1ec], R12 ;  /* 0x00007b00090c7a24 */ /* 0x000fe200078e020c */
[----:B------:R-:W-:Y:S01]  /*0400*/  IADD3 R3, -R3, R0, RZ ;  /* 0x0000000003037210 */ /* 0x000fe20007ffe1ff */
[----:B------:R-:W-:Y:S01]  /*0410*/  CS2R R26, SRZ ;  /* 0x00000000001a7805 */ /* 0x000fe2000001ff00 */
[----:B------:R-:W-:Y:S01]  /*0420*/  CS2R R22, SRZ ;  /* 0x0000000000167805 */ /* 0x000fe2000001ff00 */
[----:B------:R-:W-:Y:S01]  /*0430*/  CS2R R20, SRZ ;  /* 0x0000000000147805 */ /* 0x000fe2000001ff00 */
[----:B------:R-:W-:Y:S01]  /*0440*/  CS2R R24, SRZ ;  /* 0x0000000000187805 */ /* 0x000fe2000001ff00 */
[----:B------:R-:W-:Y:S01]  /*0450*/  IMAD.SHL.U32 R54, R3, 0x8, RZ ;  /* 0x0000000803367824 */ /* 0x000fe200078e00ff */
[----:B------:R-:W-:Y:S01]  /*0460*/  IADD3 R3, R9, R2, RZ ;  /* 0x0000000209037210 */ /* 0x000fe20007ffe0ff */
[----:B------:R-:W-:-:S03]  /*0470*/  IMAD R2, R4, c[0x0][0x370], RZ ;  /* 0x0000dc0004027a24 */ /* 0x000fc600078e02ff */
[----:B------:R-:W-:Y:S01]  /*0480*/  SHF.R.S32.HI R55, RZ, 0x1f, R54 ;  /* 0x0000001fff377819 */ /* 0x000fe20000011436 */
[----:B------:R-:W-:Y:S01]  /*0490*/  IMAD R2, R9, c[0x0][0x374], R2 ;  /* 0x0000dd0009027a24 */ /* 0x000fe200078e0202 */
[----:B------:R-:W-:-:S03]  /*04a0*/  IADD3 R58, R54, 0x40, RZ ;  /* 0x00000040363a7810 */ /* 0x000fc60007ffe0ff */
[----:B------:R-:W-:-:S04]  /*04b0*/  IMAD.WIDE.U32 R4, R9, c[0x0][0x370], R54 ;  /* 0x0000dc0009047a25 */ /* 0x000fc800078e0036 */
[----:B------:R-:W-:Y:S01]  /*04c0*/  IMAD.WIDE.U32 R6, R9, c[0x0][0x1e8], R54 ;  /* 0x00007a0009067a25 */ /* 0x000fe200078e0036 */
[----:B------:R-:W-:-:S03]  /*04d0*/  IADD3 R28, P0, R29, R4, RZ ;  /* 0x000000041d1c7210 */ /* 0x000fc60007f1e0ff */
[C---:B------:R-:W-:Y:S01]  /*04e0*/  IMAD R4, R10.reuse, c[0x0][0x378], RZ ;  /* 0x0000de000a047a24 */ /* 0x040fe200078e02ff */
[----:B------:R-:W-:Y:S01]  /*04f0*/  IADD3.X R29, R15, R5, R2, P0, !PT ;  /* 0x000000050f1d7210 */ /* 0x000fe200007fe402 */
[----:B------:R-:W-:Y:S01]  /*0500*/  IMAD R10, R10, c[0x0][0x1f0], RZ ;  /* 0x00007c000a0a7a24 */ /* 0x000fe200078e02ff */
[----:B------:R-:W-:Y:S01]  /*0510*/  ISETP.GE.AND P0, PT, R59, R8, PT ;  /* 0x000000083b00720c */ /* 0x000fe20003f06270 */
[----:B------:R-:W-:Y:S01]  /*0520*/  IMAD R31, R11, c[0x0][0x37c], R4 ;  /* 0x0000df000b1f7a24 */ /* 0x000fe200078e0204 */
[----:B------:R-:W-:Y:S01]  /*0530*/  IADD3 R52, P1, R53, R6, RZ ;  /* 0x0000000635347210 */ /* 0x000fe20007f3e0ff */
[----:B------:R-:W-:Y:S01]  /*0540*/  IMAD.WIDE.U32 R28, R11, c[0x0][0x378], R28 ;  /* 0x0000de000b1c7a25 */ /* 0x000fe200078e001c */
[----:B------:R-:W-:Y:S01]  /*0550*/  IADD3 R2, R59, 0x20, RZ ;  /* 0x000000203b027810 */ /* 0x000fe20007ffe0ff */
[----:B------:R-:W-:Y:S01]  /*0560*/  CS2R R14, SRZ ;  /* 0x00000000000e7805 */ /* 0x000fe2000001ff00 */
[----:B------:R-:W-:Y:S01]  /*0570*/  IADD3.X R53, R13, R7, R12, P1, !PT ;  /* 0x000000070d357210 */ /* 0x000fe20000ffe40c */
[C---:B------:R-:W-:Y:S01]  /*0580*/  IMAD R57, R11.reuse, c[0x0][0x1f4], R10 ;  /* 0x00007d000b397a24 */ /* 0x040fe200078e020a */
[----:B------:R-:W-:Y:S01]  /*0590*/  ISETP.GE.AND P1, PT, R2, R8, PT ;  /* 0x000000080200720c */ /* 0x000fe20003f26270 */
[----:B------:R-:W-:Y:S01]  /*05a0*/  CS2R R6, SRZ ;  /* 0x0000000000067805 */ /* 0x000fe2000001ff00 */
[----:B------:R-:W-:Y:S01]  /*05b0*/  CS2R R4, SRZ ;  /* 0x0000000000047805 */ /* 0x000fe2000001ff00 */
[----:B------:R-:W-:Y:S01]  /*05c0*/  IMAD.WIDE.U32 R52, R11, c[0x0][0x1f0], R52 ;  /* 0x00007c000b347a25 */ /* 0x000fe200078e0034 */
[----:B------:R-:W-:Y:S01]  /*05d0*/  CS2R R8, SRZ ;  /* 0x0000000000087805 */ /* 0x000fe2000001ff00 */
[----:B------:R-:W-:Y:S01]  /*05e0*/  CS2R R10, SRZ ;  /* 0x00000000000a7805 */ /* 0x000fe2000001ff00 */
[----:B------:R-:W-:Y:S01]  /*05f0*/  CS2R R12, SRZ ;  /* 0x00000000000c7805 */ /* 0x000fe2000001ff00 */
[----:B------:R-:W-:-:S02]  /*0600*/  SHF.R.S32.HI R2, RZ, 0x1f, R59 ;  /* 0x0000001fff027819 */ /* 0x000fc4000001143b */
[----:B------:R-:W-:Y:S01]  /*0610*/  IADD3 R31, R29, R31, RZ ;  /* 0x0000001f1d1f7210 */ /* 0x000fe20007ffe0ff */
[----:B------:R-:W-:Y:S05]  /*0620*/  @P0 BRA `(.L_x_1016) ;  /* 0x000000e000000947 */ /* 0x000fea0003800000 */
[----:B------:R-:W-:Y:S01]  /*0630*/  IMAD R34, R2, c[0x0][0x370], RZ ;  /* 0x0000dc0002227a24 */ /* 0x000fe200078e02ff */
[C---:B------:R-:W-:Y:S01]  /*0640*/  IADD3 R36, R54.reuse, 0x80, RZ ;  /* 0x0000008036247810 */ /* 0x040fe20007ffe0ff */
[----:B------:R-:W-:Y:S01]  /*0650*/  IMAD.MOV.U32 R30, RZ, RZ, R28 ;  /* 0x000000ffff1e7224 */ /* 0x000fe200078e001c */
[----:B------:R-:W-:Y:S01]  /*0660*/  ISETP.GE.AND P2, PT, R54, c[0x0][0x220], PT ;  /* 0x0000880036007a0c */ /* 0x000fe20003f46270 */
[C---:B------:R-:W-:Y:S01]  /*0670*/  IMAD R35, R59.reuse, c[0x0][0x374], R34 ;  /* 0x0000dd003b237a24 */ /* 0x040fe200078e0222 */
[----:B------:R-:W-:Y:S01]  /*0680*/  ISETP.GE.AND P4, PT, R36, c[0x0][0x220], PT ;  /* 0x0000880024007a0c */ /* 0x000fe20003f86270 */
[----:B------:R-:W-:Y:S01]  /*0690*/  IMAD.WIDE.U32 R32, R59, c[0x0][0x370], R30 ;  /* 0x0000dc003b207a25 */ /* 0x000fe200078e001e */
[----:B------:R-:W-:-:S04]  /*06a0*/  ISETP.GE.AND P3, PT, R58, c[0x0][0x220], PT ;  /* 0x000088003a007a0c */ /* 0x000fc80003f66270 */
[----:B------:R-:W-:Y:S02]  /*06b0*/  IADD3 R33, R33, R35, RZ ;  /* 0x0000002321217210 */ /* 0x000fe40007ffe0ff */
[----:B------:R-:W-:-:S04]  /*06c0*/  LEA R34, P5, R32, c[0x0][0x330], 0x1 ;  /* 0x0000cc0020227a11 */ /* 0x000fc800078a08ff */
[----:B------:R-:W-:-:S05]  /*06d0*/  LEA.HI.X R35, R32, c[0x0][0x334], R33, 0x1, P5 ;  /* 0x0000cd0020237a11 */ /* 0x000fca00028f0c21 */
[----:B------:R0:W5:Y:S04]  /*06e0*/  @!P2 LDG.E.128 R8, [R34.64] ;  /* 0x000000042208a981 */ /* 0x000168000c1e1d00 */
[----:B------:R0:W5:Y:S04]  /*06f0*/  @!P3 LDG.E.128 R4, [R34.64+0x80] ;  /* 0x000080042204b981 */ /* 0x000168000c1e1d00 */
[----:B------:R0:W5:Y:S02]  /*0700*/  @!P4 LDG.E.128 R20, [R34.64+0x100] ;  /* 0x000100042214c981 */ /* 0x000164000c1e1d00 */
.L_x_1016:
[----:B------:R-:W-:Y:S05]  /*0710*/  BSYNC B0 ;  /* 0x0000000000007941 */ /* 0x000fea0003800000 */
.L_x_1015:
[----:B------:R-:W-:Y:S01]  /*0720*/  BSSY B0, `(.L_x_1017) ;  /* 0x0000012000007945 */ /* 0x000fe20003800000 */
[----:B------:R-:W-:Y:S05]  /*0730*/  @P1 BRA `(.L_x_1018) ;  /* 0x0000010000001947 */ /* 0x000fea0003800000 */
[----:B------:R-:W-:Y:S02]  /*0740*/  IADD3 R33, P2, R59, 0x20, RZ ;  /* 0x000000203b217810 */ /* 0x000fe40007f5e0ff */
[----:B------:R-:W-:-:S02]  /*0750*/  IADD3 R32, R54, 0x80, RZ ;  /* 0x0000008036207810 */ /* 0x000fc40007ffe0ff */
[----:B------:R-:W-:Y:S01]  /*0760*/  ISETP.GE.AND P3, PT, R54, c[0x0][0x220], PT ;  /* 0x0000880036007a0c */ /* 0x000fe20003f66270 */
[----:B------:R-:W-:Y:S01]  /*0770*/  IMAD.X R29, RZ, RZ, R2, P2 ;  /* 0x000000ffff1d7224 */ /* 0x000fe200010e0602 */
[----:B------:R-:W-:Y:S02]  /*0780*/  ISETP.GE.AND P5, PT, R32, c[0x0][0x220], PT ;  /* 0x0000880020007a0c */ /* 0x000fe40003fa6270 */
[----:B------:R-:W-:Y:S01]  /*0790*/  ISETP.GE.AND P4, PT, R58, c[0x0][0x220], PT ;  /* 0x000088003a007a0c */ /* 0x000fe20003f86270 */
[----:B------:R-:W-:Y:S01]  /*07a0*/  IMAD R30, R29, c[0x0][0x370], RZ ;  /* 0x0000dc001d1e7a24 */ /* 0x000fe200078e02ff */
[----:B------:R-:W-:-:S05]  /*07b0*/  MOV R29, R31 ;  /* 0x0000001f001d7202 */ /* 0x000fca0000000f00 */
[----:B------:R-:W-:-:S04]  /*07c0*/  IMAD.WIDE.U32 R28, R33, c[0x0][0x370], R28 ;  /* 0x0000dc00211c7a25 */ /* 0x000fc800078e001c */
[----:B------:R-:W-:Y:S01]  /*07d0*/  IMAD R33, R33, c[0x0][0x374], R30 ;  /* 0x0000dd0021217a24 */ /* 0x000fe200078e021e */
[----:B------:R-:W-:-:S03]  /*07e0*/  LEA R30, P2, R28, c[0x0][0x330], 0x1 ;  /* 0x0000cc001c1e7a11 */ /* 0x000fc600078408ff */
[----:B------:R-:W-:-:S05]  /*07f0*/  IMAD.IADD R29, R29, 0x1, R33 ;  /* 0x000000011d1d7824 */ /* 0x000fca00078e0221 */
[----:B------:R-:W-:-:S05]  /*0800*/  LEA.HI.X R31, R28, c[0x0][0x334], R29, 0x1, P2 ;  /* 0x0000cd001c1f7a11 */ /* 0x000fca00010f0c1d */
[----:B------:R1:W5:Y:S04]  /*0810*/  @!P3 LDG.E.128 R16, [R30.64] ;  /* 0x000000041e10b981 */ /* 0x000368000c1e1d00 */
[----:B------:R1:W5:Y:S04]  /*0820*/  @!P4 LDG.E.128 R12, [R30.64+0x80] ;  /* 0x000080041e0cc981 */ /* 0x000368000c1e1d00 */
[----:B------:R1:W5:Y:S02]  /*0830*/  @!P5 LDG.E.128 R24, [R30.64+0x100] ;  /* 0x000100041e18d981 */ /* 0x000364000c1e1d00 */
.L_x_1018:
[----:B------:R-:W-:Y:S05]  /*0840*/  BSYNC B0 ;  /* 0x0000000000007941 */ /* 0x000fea0003800000 */
.L_x_1017:
[----:B------:R-:W-:Y:S01]  /*0850*/  BSSY B0, `(.L_x_1019) ;  /* 0x0000019000007945 */ /* 0x000fe20003800000 */
[----:B------:R-:W-:Y:S01]  /*0860*/  HFMA2.MMA R46, -RZ, RZ, 0, 0 ;  /* 0x00000000ff2e7435 */ /* 0x000fe200000001ff */
[----:B------:R-:W-:Y:S01]  /*0870*/  CS2R R42, SRZ ;  /* 0x00000000002a7805 */ /* 0x000fe2000001ff00 */
[----:B-1----:R-:W-:Y:S01]  /*0880*/  CS2R R30, SRZ ;  /* 0x00000000001e7805 */ /* 0x002fe2000001ff00 */
[----:B------:R-:W-:Y:S01]  /*0890*/  CS2R R28, SRZ ;  /* 0x00000000001c7805 */ /* 0x000fe2000001ff00 */
[----:B0-----:R-:W-:Y:S01]  /*08a0*/  CS2R R34, SRZ ;  /* 0x0000000000227805 */ /* 0x001fe2000001ff00 */
[----:B------:R-:W-:Y:S01]  /*08b0*/  CS2R R32, SRZ ;  /* 0x0000000000207805 */ /* 0x000fe2000001ff00 */
[----:B------:R-:W-:Y:S01]  /*08c0*/  CS2R R38, SRZ ;  /* 0x0000000000267805 */ /* 0x000fe2000001ff00 */
[----:B------:R-:W-:Y:S01]  /*08d0*/  CS2R R36, SRZ ;  /* 0x0000000000247805 */ /* 0x000fe2000001ff00 */
[----:B------:R-:W-:Y:S01]  /*08e0*/  IMAD.IADD R57, R53, 0x1, R57 ;  /* 0x0000000135397824 */ /* 0x000fe200078e0239 */
[----:B------:R-:W-:Y:S05]  /*08f0*/  @P0 BRA `(.L_x_1020) ;  /* 0x000000e000000947 */ /* 0x000fea0003800000 */
[----:B------:R-:W-:Y:S01]  /*0900*/  MOV R56, R52 ;  /* 0x0000003400387202 */ /* 0x000fe20000000f00 */
[----:B------:R-:W-:Y:S01]  /*0910*/  IMAD R44, R2, c[0x0][0x1e8], RZ ;  /* 0x00007a00022c7a24 */ /* 0x000fe200078e02ff */
[----:B------:R-:W-:-:S02]  /*0920*/  IADD3 R47, R54, 0x80, RZ ;  /* 0x00000080362f7810 */ /* 0x000fc40007ffe0ff */
[----:B------:R-:W-:Y:S01]  /*0930*/  ISETP.GE.AND P2, PT, R54, c[0x0][0x220], PT ;  /* 0x0000880036007a0c */ /* 0x000fe20003f46270 */
[----:B------:R-:W-:Y:S01]  /*0940*/  IMAD.WIDE.U32 R40, R59, c[0x0][0x1e8], R56 ;  /* 0x00007a003b287a25 */ /* 0x000fe200078e0038 */
[----:B------:R-:W-:Y:S02]  /*0950*/  ISETP.GE.AND P4, PT, R47, c[0x0][0x220], PT ;  /* 0x000088002f007a0c */ /* 0x000fe40003f86270 */
[----:B------:R-:W-:Y:S01]  /*0960*/  ISETP.GE.AND P3, PT, R58, c[0x0][0x220], PT ;  /* 0x000088003a007a0c */ /* 0x000fe20003f66270 */
[----:B------:R-:W-:Y:S01]  /*0970*/  IMAD R45, R59, c[0x0][0x1ec], R44 ;  /* 0x00007b003b2d7a24 */ /* 0x000fe200078e022c */
[----:B------:R-:W-:-:S03]  /*0980*/  LEA R44, P0, R40, c[0x0][0x1d0], 0x1 ;  /* 0x00007400282c7a11 */ /* 0x000fc600078008ff */
[----:B------:R-:W-:-:S05]  /*0990*/  IMAD.IADD R41, R41, 0x1, R45 ;  /* 0x0000000129297824 */ /* 0x000fca00078e022d */
[----:B------:R-:W-:-:S05]  /*09a0*/  LEA.HI.X R45, R40, c[0x0][0x1d4], R41, 0x1, P0 ;  /* 0x00007500282d7a11 */ /* 0x000fca00000f0c29 */
[----:B------:R0:W5:Y:S04]  /*09b0*/  @!P2 LDG.E.128 R32, [R44.64] ;  /* 0x000000042c20a981 */ /* 0x000168000c1e1d00 */
[----:B------:R0:W5:Y:S04]  /*09c0*/  @!P3 LDG.E.128 R28, [R44.64+0x80] ;  /* 0x000080042c1cb981 */ /* 0x000168000c1e1d00 */
[----:B------:R0:W5:Y:S02]  /*09d0*/  @!P4 LDG.E.128 R36, [R44.64+0x100] ;  /* 0x000100042c24c981 */ /* 0x000164000c1e1d00 */
.L_x_1020:
[----:B------:R-:W-:Y:S05]  /*09e0*/  BSYNC B0 ;  /* 0x0000000000007941 */ /* 0x000fea0003800000 */
.L_x_1019:
[----:B------:R-:W-:Y:S01]  /*09f0*/  BSSY B0, `(.L_x_1021) ;  /* 0x0000017000007945 */ /* 0x000fe20003800000 */
[----:B------:R-:W-:Y:S01]  /*0a00*/  CS2R R40, SRZ ;  /* 0x0000000000287805 */ /* 0x000fe2000001ff00 */
[----:B------:R-:W-:Y:S01]  /*0a10*/  CS2R R50, SRZ ;  /* 0x0000000000327805 */ /* 0x000fe2000001ff00 */
[----:B------:R-:W-:Y:S01]  /*0a20*/  MOV R47, RZ ;  /* 0x000000ff002f7202 */ /* 0x000fe20000000f00 */
[----:B0-----:R-:W-:Y:S01]  /*0a30*/  CS2R R44, SRZ ;  /* 0x00000000002c7805 */ /* 0x001fe2000001ff00 */
[----:B------:R-:W-:Y:S01]  /*0a40*/  CS2R R48, SRZ ;  /* 0x0000000000307805 */ /* 0x000fe2000001ff00 */
[----:B------:R-:W-:Y:S05]  /*0a50*/  @P1 BRA `(.L_x_1022) ;  /* 0x0000010000001947 */ /* 0x000fea0003800000 */
[----:B------:R-:W-:Y:S02]  /*0a60*/  IADD3 R59, P0, R59, 0x20, RZ ;  /* 0x000000203b3b7810 */ /* 0x000fe40007f1e0ff */
[----:B------:R-:W-:-:S02]  /*0a70*/  MOV R53, R57 ;  /* 0x0000003900357202 */ /* 0x000fc40000000f00 */
[----:B------:R-:W-:Y:S01]  /*0a80*/  ISETP.GE.AND P2, PT, R58, c[0x0][0x220], PT ;  /* 0x000088003a007a0c */ /* 0x000fe20003f46270 */
[----:B------:R-:W-:Y:S01]  /*0a90*/  IMAD.X R2, RZ, RZ, R2, P0 ;  /* 0x000000ffff027224 */ /* 0x000fe200000e0602 */
[----:B------:R-:W-:Y:S01]  /*0aa0*/  ISETP.GE.AND P1, PT, R54, c[0x0][0x220], PT ;  /* 0x0000880036007a0c */ /* 0x000fe20003f26270 */
[----:B------:R-:W-:-:S04]  /*0ab0*/  IMAD.WIDE.U32 R52, R59, c[0x0][0x1e8], R52 ;  /* 0x00007a003b347a25 */ /* 0x000fc800078e0034 */
[----:B------:R-:W-:-:S04]  /*0ac0*/  IMAD R2, R2, c[0x0][0x1e8], RZ ;  /* 0x00007a0002027a24 */ /* 0x000fc800078e02ff */
[----:B------:R-:W-:Y:S01]  /*0ad0*/  IMAD R59, R59, c[0x0][0x1ec], R2 ;  /* 0x00007b003b3b7a24 */ /* 0x000fe200078e0202 */
[----:B------:R-:W-:Y:S02]  /*0ae0*/  IADD3 R2, R54, 0x80, RZ ;  /* 0x0000008036027810 */ /* 0x000fe40007ffe0ff */
[----:B------:R-:W-:Y:S01]  /*0af0*/  LEA R54, P0, R52, c[0x0][0x1d0], 0x1 ;  /* 0x0000740034367a11 */ /* 0x000fe200078008ff */
[----:B------:R-:W-:Y:S01]  /*0b00*/  IMAD.IADD R53, R53, 0x1, R59 ;  /* 0x0000000135357824 */ /* 0x000fe200078e023b */
[----:B------:R-:W-:-:S04]  /*0b10*/  ISETP.GE.AND P3, PT, R2, c[0x0][0x220], PT ;  /* 0x0000880002007a0c */ /* 0x000fc80003f66270 */
[----:B------:R-:W-:-:S05]  /*0b20*/  LEA.HI.X R55, R52, c[0x0][0x1d4], R53, 0x1, P0 ;  /* 0x0000750034377a11 */ /* 0x000fca00000f0c35 */
[----:B------:R0:W5:Y:S04]  /*0b30*/  @!P1 LDG.E.128 R48, [R54.64] ;  /* 0x0000000436309981 */ /* 0x000168000c1e1d00 */
[----:B------:R0:W5:Y:S04]  /*0b40*/  @!P2 LDG.E.128 R40, [R54.64+0x80] ;  /* 0x000080043628a981 */ /* 0x000168000c1e1d00 */
[----:B------:R0:W5:Y:S02]  /*0b50*/  @!P3 LDG.E.128 R44, [R54.64+0x100] ;  /* 0x00010004362cb981 */ /* 0x000164000c1e1d00 */
.L_x_1022:
[----:B------:R-:W-:Y:S05]  /*0b60*/  BSYNC B0 ;  /* 0x0000000000007941 */ /* 0x000fea0003800000 */
.L_x_1021:
[----:B-----5:R-:W-:Y:S01]  /*0b70*/  LOP3.LUT R56, R48, 0xffff0000, RZ, 0xc0, !PT ;  /* 0xffff000030387812 */ /* 0x020fe200078ec0ff */
[----:B0-----:R-:W-:Y:S01]  /*0b80*/  IMAD.U32 R55, R32, 0x10000, RZ ;  /* 0x0001000020377824 */ /* 0x001fe200078e00ff */
[C---:B------:R-:W-:Y:S01]  /*0b90*/  LOP3.LUT R57, R16.reuse, 0xffff0000, RZ, 0xc0, !PT ;  /* 0xffff000010397812 */ /* 0x040fe200078ec0ff */
[----:B------:R-:W-:Y:S01]  /*0ba0*/  IMAD.U32 R16, R16, 0x10000, RZ ;  /* 0x0001000010107824 */ /* 0x000fe200078e00ff */
[----:B------:R-:W-:-:S02]  /*0bb0*/  LOP3.LUT R52, R8, 0xffff0000, RZ, 0xc0, !PT ;  /* 0xffff000008347812 */ /* 0x000fc400078ec0ff */
[----:B------:R-:W-:Y:S01]  /*0bc0*/  LOP3.LUT R53, R32, 0xffff0000, RZ, 0xc0, !PT ;  /* 0xffff000020357812 */ /* 0x000fe200078ec0ff */
[----:B------:R-:W-:Y:S01]  /*0bd0*/  FMUL.FTZ R56, R56, R57 ;  /* 0x0000003938387220 */ /* 0x000fe20000410000 */
[----:B------:R-:W-:Y:S01]  /*0be0*/  SHF.L.U32 R57, R48, 0x10, RZ ;  /* 0x0000001030397819 */ /* 0x000fe200000006ff */
[----:B------:R-:W-:Y:S01]  /*0bf0*/  IMAD.U32 R48, R17, 0x10000, RZ ;  /* 0x0001000011307824 */ /* 0x000fe200078e00ff */
[----:B------:R-:W-:Y:S01]  /*0c00*/  SHF.L.U32 R2, R8, 0x10, RZ ;  /* 0x0000001008027819 */ /* 0x000fe200000006ff */
[----:B------:R-:W-:Y:S01]  /*0c10*/  FMUL.FTZ R8, R52, R53 ;  /* 0x0000003534087220 */ /* 0x000fe20000410000 */
[----:B------:R-:W-:Y:S01]  /*0c20*/  SHF.L.U32 R52, R9, 0x10, RZ ;  /* 0x0000001009347819 */ /* 0x000fe200000006ff */
[----:B------:R-:W-:Y:S01]  /*0c30*/  FFMA.FTZ R16, R57, R16, R56 ;  /* 0x0000001039107223 */ /* 0x000fe20000010038 */
[----:B------:R-:W-:Y:S01]  /*0c40*/  SHF.L.U32 R57, R49, 0x10, RZ ;  /* 0x0000001031397819 */ /* 0x000fe200000006ff */
[----:B------:R-:W-:Y:S01]  /*0c50*/  FFMA.FTZ R55, R2, R55, R8 ;  /* 0x0000003702377223 */ /* 0x000fe20000010008 */
[----:B------:R-:W-:Y:S01]  /*0c60*/  LOP3.LUT R32, R9, 0xffff0000, RZ, 0xc0, !PT ;  /* 0xffff000009207812 */ /* 0x000fe200078ec0ff */
[----:B------:R-:W-:Y:S01]  /*0c70*/  IMAD.U32 R9, R33, 0x10000, RZ ;  /* 0x0001000021097824 */ /* 0x000fe200078e00ff */
[----:B------:R-:W-:Y:S01]  /*0c80*/  LOP3.LUT R49, R49, 0xffff0000, RZ, 0xc0, !PT ;  /* 0xffff000031317812 */ /* 0x000fe200078ec0ff */
[----:B------:R-:W-:Y:S01]  /*0c90*/  FFMA.FTZ R16, R57, R48, R16 ;  /* 0x0000003039107223 */ /* 0x000fe20000010010 */
[----:B------:R-:W-:Y:S01]  /*0ca0*/  LOP3.LUT R17, R17, 0xffff0000, RZ, 0xc0, !PT ;  /* 0xffff000011117812 */ /* 0x000fe200078ec0ff */
[----:B------:R-:W-:Y:S01]  /*0cb0*/  IMAD.U32 R8, R11, 0x10000, RZ ;  /* 0x000100000b087824 */ /* 0x000fe200078e00ff */
[----:B------:R-:W-:Y:S01]  /*0cc0*/  LOP3.LUT R53, R33, 0xffff0000, RZ, 0xc0, !PT ;  /* 0xffff000021357812 */ /* 0x000fe200078ec0ff */
[----:B------:R-:W-:Y:S01]  /*0cd0*/  IMAD.U32 R48, R18, 0x10000, RZ ;  /* 0x0001000012307824 */ /* 0x000fe200078e00ff */
[C---:B------:R-:W-:Y:S01]  /*0ce0*/  SHF.L.U32 R33, R10.reuse, 0x10, RZ ;  /* 0x000000100a217819 */ /* 0x040fe200000006ff */
[----:B------:R-:W-:Y:S01]  /*0cf0*/  FFMA.FTZ R16, R49, R17, R16 ;  /* 0x0000001131107223 */ /* 0x000fe20000010010 */
[----:B------:R-:W-:-:S02]  /*0d00*/  LOP3.LUT R2, R10, 0xffff0000, RZ, 0xc0, !PT ;  /* 0xffff00000a027812 */ /* 0x000fc400078ec0ff */
[----:B------:R-:W-:Y:S01]  /*0d10*/  LOP3.LUT R10, R11, 0xffff0000, RZ, 0xc0, !PT ;  /* 0xffff00000b0a7812 */ /* 0x000fe200078ec0ff */
[----:B------:R-:W-:Y:S01]  /*0d20*/  FFMA.FTZ R11, R52, R9, R55 ;  /* 0x00000009340b7223 */ /* 0x000fe20000010037 */
[----:B------:R-:W-:Y:S01]  /*0d30*/  SHF.L.U32 R17, R50, 0x10, RZ ;  /* 0x0000001032117819 */ /* 0x000fe200000006ff */
[----:B------:R-:W-:Y:S01]  /*0d40*/  IMAD.U32 R9, R35, 0x10000, RZ ;  /* 0x0001000023097824 */ /* 0x000fe200078e00ff */
[----:B------:R-:W-:Y:S01]  /*0d50*/  SHF.L.U32 R52, R34, 0x10, RZ ;  /* 0x0000001022347819 */ /* 0x000fe200000006ff */
[----:B------:R-:W-:Y:S01]  /*0d60*/  FFMA.FTZ R53, R32, R53, R11 ;  /* 0x0000003520357223 */ /* 0x000fe2000001000b */
[----:B------:R-:W-:Y:S01]  /*0d70*/  LOP3.LUT R55, R34, 0xffff0000, RZ, 0xc0, !PT ;  /* 0xffff000022377812 */ /* 0x000fe200078ec0ff */
[----:B------:R-:W-:Y:S01]  /*0d80*/  FFMA.FTZ R16, R17, R48, R16 ;  /* 0x0000003011107223 */ /* 0x000fe20000010010 */
[----:B------:R-:W-:Y:S01]  /*0d90*/  LOP3.LUT R17, R50, 0xffff0000, RZ, 0xc0, !PT ;  /* 0xffff000032117812 */ /* 0x000fe200078ec0ff */
[----:B------:R-:W-:Y:S01]  /*0da0*/  FFMA.FTZ R52, R33, R52, R53 ;  /* 0x0000003421347223 */ /* 0x000fe20000010035 */
[----:B------:R-:W-:Y:S01]  /*0db0*/  LOP3.LUT R18, R18, 0xffff0000, RZ, 0xc0, !PT ;  /* 0xffff000012127812 */ /* 0x000fe200078ec0ff */
[----:B------:R-:W-:Y:S01]  /*0dc0*/  IMAD.U32 R33, R29, 0x10000, RZ ;  /* 0x000100001d217824 */ /* 0x000fe200078e00ff */
[----:B------:R-:W-:Y:S01]  /*0dd0*/  LOP3.LUT R35, R35, 0xffff0000, RZ, 0xc0, !PT ;  /* 0xffff000023237812 */ /* 0x000fe200078ec0ff */
[----:B------:R-:W-:Y:S01]  /*0de0*/  FFMA.FTZ R54, R2, R55, R52 ;  /* 0x0000003702367223 */ /* 0x000fe20000010034 */
[----:B------:R-:W-:Y:S01]  /*0df0*/  SHF.L.U32 R32, R4, 0x10, RZ ;  /* 0x0000001004207819 */ /* 0x000fe200000006ff */
[----:B------:R-:W-:Y:S01]  /*0e00*/  FFMA.FTZ R16, R17, R18, R16 ;  /* 0x0000001211107223 */ /* 0x000fe20000010010 */
[----:B------:R-:W-:Y:S01]  /*0e10*/  SHF.L.U32 R17, R51, 0x10, RZ ;  /* 0x0000001033117819 */ /* 0x000fe200000006ff */
[----:B------:R-:W-:Y:S01]  /*0e20*/  IMAD.U32 R18, R19, 0x10000, RZ ;  /* 0x0001000013127824 */ /* 0x000fe200078e00ff */
[----:B------:R-:W-:Y:S01]  /*0e30*/  LOP3.LUT R51, R51, 0xffff0000, RZ, 0xc0, !PT ;  /* 0xffff000033337812 */ /* 0x000fe200078ec0ff */
[----:B------:R-:W-:Y:S01]  /*0e40*/  FFMA.FTZ R8, R8, R9, R54 ;  /* 0x0000000908087223 */ /* 0x000fe20000010036 */
        /* <DEDUP_REMOVED lines=10> */
[----:B------:R-:W-:Y:S01]  /*0ef0*/  LOP3.LUT R18, R40, 0xffff0000, RZ, 0xc0, !PT ;  /* 0xffff000028127812 */ /* 0x000fe200078ec0ff */
[----:B------:R-:W-:Y:S01]  /*0f00*/  FFMA.FTZ R9, R9, R10, R16 ;  /* 0x0000000a09097223 */ /* 0x000fe20000010010 */
[----:B------:R-:W-:Y:S01]  /*0f10*/  LOP3.LUT R12, R12, 0xffff0000, RZ, 0xc0, !PT ;  /* 0xffff00000c0c7812 */ /* 0x000fe200078ec0ff */
[----:B------:R-:W-:Y:S01]  /*0f20*/  IMAD.U32 R4, R5, 0x10000, RZ ;  /* 0x0001000005047824 */ /* 0x000fe200078e00ff */
[----:B------:R-:W-:Y:S01]  /*0f30*/  SHF.L.U32 R10, R41, 0x10, RZ ;  /* 0x00000010290a7819 */ /* 0x000fe200000006ff */
[----:B------:R-:W-:Y:S01]  /*0f40*/  FFMA.FTZ R8, R11, R28, R8 ;  /* 0x0000001c0b087223 */ /* 0x000fe20000010008 */
[----:B------:R-:W-:Y:S01]  /*0f50*/  LOP3.LUT R5, R5, 0xffff0000, RZ, 0xc0, !PT ;  /* 0xffff000005057812 */ /* 0x000fe200078ec0ff */
[----:B------:R-:W-:Y:S01]  /*0f60*/  IMAD.U32 R11, R13, 0x10000, RZ ;  /* 0x000100000d0b7824 */ /* 0x000fe200078e00ff */
[----:B------:R-:W-:Y:S01]  /*0f70*/  LOP3.LUT R34, R29, 0xffff0000, RZ, 0xc0, !PT ;  /* 0xffff00001d227812 */ /* 0x000fe200078ec0ff */
[----:B------:R-:W-:Y:S01]  /*0f80*/  FFMA.FTZ R9, R18, R12, R9 ;  /* 0x0000000c12097223 */ /* 0x000fe20000010009 */
        /* <DEDUP_REMOVED lines=19> */
[----:B------:R-:W-:Y:S01]  /*10c0*/  IMAD.U32 R7, R31, 0x10000, RZ ;  /* 0x000100001f077824 */ /* 0x000fe200078e00ff */
        /* <DEDUP_REMOVED lines=8> */
[----:B------:R-:W-:Y:S01]  /*1150*/  LOP3.LUT R14, R15, 0xffff0000, RZ, 0xc0, !PT ;  /* 0xffff00000f0e7812 */ /* 0x000fe200078ec0ff */
        /* <DEDUP_REMOVED lines=8> */
[C---:B------:R-:W-:Y:S01]  /*11e0*/  IMAD.U32 R4, R24.reuse, 0x10000, RZ ;  /* 0x0001000018047824 */ /* 0x040fe200078e00ff */
[----:B------:R-:W-:-:S02]  /*11f0*/  LOP3.LUT R24, R24, 0xffff0000, RZ, 0xc0, !PT ;  /* 0xffff000018187812 */ /* 0x000fc400078ec0ff */
[----:B------:R-:W-:Y:S01]  /*1200*/  SHF.L.U32 R6, R45, 0x10, RZ ;  /* 0x000000102d067819 */ /* 0x000fe200000006ff */
[----:B------:R-:W-:Y:S01]  /*1210*/  FFMA.FTZ R4, R7, R4, R8 ;  /* 0x0000000407047223 */ /* 0x000fe20000010008 */
[----:B------:R-:W-:Y:S01]  /*1220*/  LOP3.LUT R45, R45, 0xffff0000, RZ, 0xc0, !PT ;  /* 0xffff00002d2d7812 */ /* 0x000fe200078ec0ff */
        /* <DEDUP_REMOVED lines=8> */
[C---:B------:R-:W-:Y:S01]  /*12b0*/  IMAD.U32 R7, R25.reuse, 0x10000, RZ ;  /* 0x0001000019077824 */ /* 0x040fe200078e00ff */
        /* <DEDUP_REMOVED lines=10> */
[----:B------:R-:W-:Y:S01]  /*1360*/  LOP3.LUT P0, RZ, R0, 0x7, RZ, 0xc0, !PT ;  /* 0x0000000700ff7812 */ /* 0x000fe2000780c0ff */
[----:B------:R-:W-:Y:S01]  /*1370*/  FFMA.FTZ R7, R22, R7, R2 ;  /* 0x0000000716077223 */ /* 0x000fe20000010002 */
[----:B------:R-:W-:Y:S01]  /*1380*/  SHF.L.U32 R2, R23, 0x10, RZ ;  /* 0x0000001017027819 */ /* 0x000fe200000006ff */
[C---:B------:R-:W-:Y:S01]  /*1390*/  IMAD.U32 R4, R26.reuse, 0x10000, RZ ;  /* 0x000100001a047824 */ /* 0x040fe200078e00ff */
[----:B------:R-:W-:Y:S01]  /*13a0*/  LOP3.LUT R26, R26, 0xffff0000, RZ, 0xc0, !PT ;  /* 0xffff00001a1a7812 */ /* 0x000fe200078ec0ff */
        /* <DEDUP_REMOVED lines=8> */
[C---:B------:R-:W-:Y:S01]  /*1430*/  IMAD.U32 R7, R27.reuse, 0x10000, RZ ;  /* 0x000100001b077824 */ /* 0x040fe200078e00ff */
[----:B------:R-:W-:Y:S01]  /*1440*/  LOP3.LUT R27, R27, 0xffff0000, RZ, 0xc0, !PT ;  /* 0xffff00001b1b7812 */ /* 0x000fe200078ec0ff */
[----:B------:R-:W-:-:S02]  /*1450*/  FFMA.FTZ R2, R23, R4, R2 ;  /* 0x0000000417027223 */ /* 0x000fc40000010002 */
[----:B------:R-:W-:-:S03]  /*1460*/  FFMA.FTZ R6, R5, R7, R6 ;  /* 0x0000000705067223 */ /* 0x000fc60000010006 */
[----:B------:R-:W0:Y:S01]  /*1470*/  SHFL.BFLY PT, R5, R2, 0x4, 0x1f ;  /* 0x0c801f0002057f89 */ /* 0x000e2200000e0000 */
[----:B------:R-:W-:-:S05]  /*1480*/  FFMA.FTZ R6, R47, R27, R6 ;  /* 0x0000001b2f067223 */ /* 0x000fca0000010006 */
[----:B------:R-:W1:Y:S01]  /*1490*/  SHFL.BFLY PT, R7, R6, 0x4, 0x1f ;  /* 0x0c801f0006077f89 */ /* 0x000e6200000e0000 */
[----:B0-----:R-:W-:-:S05]  /*14a0*/  FADD.FTZ R5, R2, R5 ;  /* 0x0000000502057221 */ /* 0x001fca0000010000 */
[----:B------:R-:W0:Y:S01]  /*14b0*/  SHFL.BFLY PT, R4, R5, 0x2, 0x1f ;  /* 0x0c401f0005047f89 */ /* 0x000e2200000e0000 */
[----:B-1----:R-:W-:-:S05]  /*14c0*/  FADD.FTZ R7, R6, R7 ;  /* 0x0000000706077221 */ /* 0x002fca0000010000 */
[----:B------:R-:W1:Y:S01]  /*14d0*/  SHFL.BFLY PT, R8, R7, 0x2, 0x1f ;  /* 0x0c401f0007087f89 */ /* 0x000e6200000e0000 */
[----:B0-----:R-:W-:Y:S01]  /*14e0*/  FADD.FTZ R10, R5, R4 ;  /* 0x00000004050a7221 */ /* 0x001fe20000010000 */
[----:B------:R-:W-:Y:S02]  /*14f0*/  LEA.HI R4, P1, R0, R3, RZ, 0x1d ;  /* 0x0000000300047211 */ /* 0x000fe4000783e8ff */
[----:B------:R-:W-:Y:S02]  /*1500*/  SHF.R.S32.HI R3, RZ, 0x1f, R3 ;  /* 0x0000001fff037819 */ /* 0x000fe40000011403 */
[----:B------:R-:W0:Y:S01]  /*1510*/  SHFL.BFLY PT, R11, R10, 0x1, 0x1f ;  /* 0x0c201f000a0b7f89 */ /* 0x000e2200000e0000 */
[----:B-1----:R-:W-:Y:S01]  /*1520*/  FADD.FTZ R8, R7, R8 ;  /* 0x0000000807087221 */ /* 0x002fe20000010000 */
[----:B------:R-:W-:Y:S02]  /*1530*/  IADD3.X R3, RZ, R3, RZ, P1, !PT ;  /* 0x00000003ff037210 */ /* 0x000fe40000ffe4ff */
[----:B------:R-:W-:-:S02]  /*1540*/  LEA R2, P1, R4, c[0x0][0x3c8], 0x2 ;  /* 0x0000f20004027a11 */ /* 0x000fc400078210ff */
[----:B------:R-:W1:Y:S02]  /*1550*/  SHFL.BFLY PT, R9, R8, 0x1, 0x1f ;  /* 0x0c201f0008097f89 */ /* 0x000e6400000e0000 */
[----:B------:R-:W-:Y:S01]  /*1560*/  LEA.HI.X R3, R4, c[0x0][0x3cc], R3, 0x2, P1 ;  /* 0x0000f30004037a11 */ /* 0x000fe200008f1403 */
[----:B0-----:R-:W-:-:S04]  /*1570*/  @!P0 FADD.FTZ R0, R10, R11 ;  /* 0x0000000b0a008221 */ /* 0x001fc80000010000 */
[----:B------:R-:W-:Y:S02]  /*1580*/  @!P0 FMUL.FTZ R5, R0, c[0x0][0x2d4] ;  /* 0x0000b50000058a20 */ /* 0x000fe40000410000 */
[----:B-1----:R-:W-:-:S03]  /*1590*/  FADD.FTZ R9, R8, R9 ;  /* 0x0000000908097221 */ /* 0x002fc60000010000 */
[----:B------:R0:W-:Y:S01]  /*15a0*/  @!P0 STG.E [R2.64], R5 ;  /* 0x0000000502008986 */ /* 0x0001e2000c101904 */
[----:B------:R-:W-:Y:S05]  /*15b0*/  @P0 EXIT ;  /* 0x000000000000094d */ /* 0x000fea0003800000 */
[----:B------:R-:W-:-:S05]  /*15c0*/  FMUL.FTZ R9, R9, c[0x0][0x2d4] ;  /* 0x0000b50009097a20 */ /* 0x000fca0000410000 */
[----:B------:R-:W-:Y:S01]  /*15d0*/  STG.E [R2.64+0x80], R9 ;  /* 0x0000800902007986 */ /* 0x000fe2000c101904 */
[----:B------:R-:W-:Y:S05]  /*15e0*/  EXIT ;  /* 0x000000000000794d */ /* 0x000fea0003800000 */
.L_x_1023:
        /* <DEDUP_REMOVED lines=9> */
.L_x_1603:


//--------------------- .text._ZN5flash25flash_bwd_dot_do_o_kernelILb1E23Flash_bwd_kernel_traitsILi192ELi64ELi64ELi8ELi4ELi2ELi2ELb1ELb1EN7cutlass10bfloat16_tE19Flash_kernel_traitsILi192ELi64ELi64ELi8ES3_EEEEvNS_16Flash_bwd_paramsE --------------------------
	.section	.text._ZN5flash25flash_bwd_dot_do_o_kernelILb1E23Flash_bwd_kernel_traitsILi192ELi64ELi64ELi8ELi4ELi2ELi2ELb1ELb1EN7cutlass10bfloat16_tE19Flash_kernel_traitsILi192ELi64ELi64ELi8ES3_EEEEvNS_16Flash_bwd_paramsE,"ax",@progbits
	.sectioninfo	@"SHI_REGISTERS=65"
	.align	128
        .global         _ZN5flash25flash_bwd_dot_do_o_kernelILb1E23Flash_bwd_kernel_traitsILi192ELi64ELi64ELi8ELi4ELi2ELi2ELb1ELb1EN7cutlass10bfloat16_tE19Flash_kernel_traitsILi192ELi64ELi64ELi8ES3_EEEEvNS_16Flash_bwd_paramsE
        .type           _ZN5flash25flash_bwd_dot_do_o_kernelILb1E23Flash_bwd_kernel_traitsILi192ELi64ELi64ELi8ELi4ELi2ELi2ELb1ELb1EN7cutlass10bfloat16_tE19Flash_kernel_traitsILi192ELi64ELi64ELi8ES3_EEEEvNS_16Flash_bwd_paramsE,@function
        .size           _ZN5flash25flash_bwd_dot_do_o_kernelILb1E23Flash_bwd_kernel_traitsILi192ELi64ELi64ELi8ELi4ELi2ELi2ELb1ELb1EN7cutlass10bfloat16_tE19Flash_kernel_traitsILi192ELi64ELi64ELi8ES3_EEEEvNS_16Flash_bwd_paramsE,(.L_x_1604 - _ZN5flash25flash_bwd_dot_do_o_kernelILb1E23Flash_bwd_kernel_traitsILi192ELi64ELi64ELi8ELi4ELi2ELi2ELb1ELb1EN7cutlass10bfloat16_tE19Flash_kernel_traitsILi192ELi64ELi64ELi8ES3_EEEEvNS_16Flash_bwd_paramsE)
        .other          _ZN5flash25flash_bwd_dot_do_o_kernelILb1E23Flash_bwd_kernel_traitsILi192ELi64ELi64ELi8ELi4ELi2ELi2ELb1ELb1EN7cutlass10bfloat16_tE19Flash_kernel_traitsILi192ELi64ELi64ELi8ES3_EEEEvNS_16Flash_bwd_paramsE,@"STO_CUDA_ENTRY STV_DEFAULT"
_ZN5flash25flash_bwd_dot_do_o_kernelILb1E23Flash_bwd_kernel_traitsILi192ELi64ELi64ELi8ELi4ELi2ELi2ELb1ELb1EN7cutlass10bfloat16_tE19Flash_kernel_traitsILi192ELi64ELi64ELi8ES3_EEEEvNS_16Flash_bwd_paramsE:
.text._ZN5flash25flash_bwd_dot_do_o_kernelILb1E23Flash_bwd_kernel_traitsILi192ELi64ELi64ELi8ELi4ELi2ELi2ELb1ELb1EN7cutlass10bfloat16_tE19Flash_kernel_traitsILi192ELi64ELi64ELi8ES3_EEEEvNS_16Flash_bwd_paramsE:
[----:B------:R-:W-:Y:S02]  /*0000*/  MOV R1, c[0x0][0x28] ;  /* 0x00000a0000017a02 */ /* 0x000fe40000000f00 */
[----:B------:R-:W0:Y:S01]  /*0010*/  S2R R7, SR_CTAID.Y ;  /* 0x0000000000077919 */ /* 0x000e220000002600 */
[----:B------:R-:W-:Y:S01]  /*0020*/  ISETP.NE.U32.AND P0, PT, RZ, c[0x0][0x240], PT ;  /* 0x00009000ff007a0c */ /* 0x000fe20003f05070 */
[----:B------:R-:W-:Y:S01]  /*0030*/  ULDC.64 UR4, c[0x0][0x118] ;  /* 0x0000460000047ab9 */ /* 0x000fe20000000a00 */
[----:B------:R-:W-:Y:S02]  /*0040*/  MOV R0, 0xffffffff ;  /* 0xffffffff00007802 */ /* 0x000fe40000000f00 */
        /* <DEDUP_REMOVED lines=14> */
[----:B------:R-:W-:Y:S01]  /*0130*/  ISETP.NE.AND P1, PT, R0, -0x1, PT ;  /* 0xffffffff0000780c */ /* 0x000fe20003f25270 */
[----:B------:R-:W-:Y:S01]  /*0140*/  IMAD.WIDE R2, R7, 0x80, RZ ;  /* 0x0000008007027825 */ /* 0x000fe200078e02ff */
[----:B------:R-:W0:Y:S01]  /*0150*/  S2R R58, SR_CTAID.Z ;  /* 0x00000000003a7919 */ /* 0x000e220000002700 */
[----:B------:R-:W-:Y:S02]  /*0160*/  ULDC.U8 UR6, c[0x0][0x328] ;  /* 0x0000ca0000067ab9 */ /* 0x000fe40000000000 */
[----:B------:R-:W-:Y:S01]  /*0170*/  IMAD.MOV.U32 R52, RZ, RZ, c[0x0][0x1c0] ;  /* 0x00007000ff347624 */ /* 0x000fe200078e00ff */
[----:B------:R-:W-:Y:S01]  /*0180*/  SEL R17, R3, RZ, P0 ;  /* 0x000000ff03117207 */ /* 0x000fe20000000000 */
[----:B------:R-:W1:Y:S01]  /*0190*/  S2R R53, SR_TID.X ;  /* 0x0000000000357919 */ /* 0x000e620000002100 */
[----:B------:R-:W-:Y:S02]  /*01a0*/  SEL R16, R2, RZ, P0 ;  /* 0x000000ff02107207 */ /* 0x000fe40000000000 */
[----:B------:R-:W-:-:S03]  /*01b0*/  SHF.R.S32.HI R9, RZ, 0x1f, R52 ;  /* 0x0000001fff097819 */ /* 0x000fc60000011434 */
[C---:B------:R-:W-:Y:S01]  /*01c0*/  @P1 IMAD.WIDE.U32 R10, R0.reuse, c[0x0][0x370], RZ ;  /* 0x0000dc00000a1a25 */ /* 0x040fe200078e00ff */
[--C-:B------:R-:W-:Y:S02]  /*01d0*/  @!P1 SHF.R.S32.HI R3, RZ, 0x1f, R7.reuse ;  /* 0x0000001fff039819 */ /* 0x100fe40000011407 */
[----:B------:R-:W-:Y:S01]  /*01e0*/  @!P1 SHF.R.S32.HI R19, RZ, 0x1f, R7 ;  /* 0x0000001fff139819 */ /* 0x000fe20000011407 */
[----:B------:R-:W-:Y:S01]  /*01f0*/  @P1 IMAD R2, R0, c[0x0][0x374], R11 ;  /* 0x0000dd0000021a24 */ /* 0x000fe200078e020b */
[----:B------:R-:W-:Y:S01]  /*0200*/  @P1 MOV R4, R10 ;  /* 0x0000000a00041202 */ /* 0x000fe20000000f00 */
[----:B------:R-:W-:-:S04]  /*0210*/  IMAD.WIDE R10, R7, c[0x0][0x224], RZ ;  /* 0x00008900070a7a25 */ /* 0x000fc800078e02ff */
[----:B------:R-:W-:-:S04]  /*0220*/  @P1 IMAD.WIDE.U32 R14, R0, c[0x0][0x1e8], RZ ;  /* 0x00007a00000e1a25 */ /* 0x000fc800078e00ff */
[----:B------:R-:W-:Y:S02]  /*0230*/  @!P1 IMAD R6, R3, c[0x0][0x368], RZ ;  /* 0x0000da0003069a24 */ /* 0x000fe400078e02ff */
[----:B------:R-:W-:Y:S02]  /*0240*/  IMAD R18, R11, c[0x0][0x1c0], RZ ;  /* 0x000070000b127a24 */ /* 0x000fe400078e02ff */
[----:B------:R-:W-:-:S04]  /*0250*/  @!P1 IMAD.WIDE.U32 R12, R7, c[0x0][0x368], RZ ;  /* 0x0000da00070c9a25 */ /* 0x000fc800078e00ff */
[----:B------:R-:W-:Y:S01]  /*0260*/  @!P1 IMAD R11, R7, c[0x0][0x36c], R6 ;  /* 0x0000db00070b9a24 */ /* 0x000fe200078e0206 */
[----:B------:R-:W-:Y:S01]  /*0270*/  @P1 MOV R6, R14 ;  /* 0x0000000e00061202 */ /* 0x000fe20000000f00 */
[----:B------:R-:W-:Y:S01]  /*0280*/  @!P1 IMAD R14, R19, c[0x0][0x1e0], RZ ;  /* 0x00007800130e9a24 */ /* 0x000fe200078e02ff */
[----:B------:R-:W-:Y:S01]  /*0290*/  IADD3 R19, P0, R5, R16, RZ ;  /* 0x0000001005137210 */ /* 0x000fe20007f1e0ff */
[----:B------:R-:W-:Y:S01]  /*02a0*/  @P1 IMAD R3, R0, c[0x0][0x1ec], R15 ;  /* 0x00007b0000031a24 */ /* 0x000fe200078e020f */
[----:B------:R-:W-:Y:S01]  /*02b0*/  @!P1 IADD3 R2, R13, R11, RZ ;  /* 0x0000000b0d029210 */ /* 0x000fe20007ffe0ff */
[----:B------:R-:W-:Y:S01]  /*02c0*/  IMAD R15, R10, R9, R18 ;  /* 0x000000090a0f7224 */ /* 0x000fe200078e0212 */
[----:B------:R-:W-:Y:S01]  /*02d0*/  SHF.R.S32.HI R18, RZ, 0x1f, R5 ;  /* 0x0000001fff127819 */ /* 0x000fe20000011405 */
[----:B------:R-:W-:Y:S02]  /*02e0*/  @!P1 IMAD.MOV.U32 R4, RZ, RZ, R12 ;  /* 0x000000ffff049224 */ /* 0x000fe400078e000c */
[----:B------:R-:W-:-:S04]  /*02f0*/  @!P1 IMAD.WIDE.U32 R12, R7, c[0x0][0x1e0], RZ ;  /* 0x00007800070c9a25 */ /* 0x000fc800078e00ff */
[----:B------:R-:W-:Y:S01]  /*0300*/  @!P1 IMAD R9, R7, c[0x0][0x1e4], R14 ;  /* 0x0000790007099a24 */ /* 0x000fe200078e020e */
[----:B------:R-:W-:Y:S01]  /*0310*/  @!P1 MOV R6, R12 ;  /* 0x0000000c00069202 */ /* 0x000fe20000000f00 */
[----:B------:R-:W-:-:S04]  /*0320*/  IMAD.WIDE.U32 R10, R10, c[0x0][0x1c0], RZ ;  /* 0x000070000a0a7a25 */ /* 0x000fc800078e00ff */
[----:B------:R-:W-:Y:S01]  /*0330*/  @!P1 IMAD.IADD R3, R13, 0x1, R9 ;  /* 0x000000010d039824 */ /* 0x000fe200078e0209 */
[----:B------:R-:W-:Y:S01]  /*0340*/  MOV R9, c[0x0][0x22c] ;  /* 0x00008b0000097a02 */ /* 0x000fe20000000f00 */
[----:B------:R-:W-:Y:S01]  /*0350*/  @P1 IMAD.MOV.U32 R21, RZ, RZ, R0 ;  /* 0x000000ffff151224 */ /* 0x000fe200078e0000 */
[----:B------:R-:W-:Y:S01]  /*0360*/  IADD3 R11, R11, R15, RZ ;  /* 0x0000000f0b0b7210 */ /* 0x000fe20007ffe0ff */
[----:B------:R-:W-:Y:S01]  /*0370*/  IMAD.WIDE R12, R52, c[0x0][0x22c], RZ ;  /* 0x00008b00340c7a25 */ /* 0x000fe200078e02ff */
[----:B------:R-:W-:-:S03]  /*0380*/  SHF.R.S32.HI R9, RZ, 0x1f, R9 ;  /* 0x0000001fff097819 */ /* 0x000fc60000011409 */
[----:B------:R-:W-:Y:S02]  /*0390*/  IMAD R11, R11, c[0x0][0x22c], RZ ;  /* 0x00008b000b0b7a24 */ /* 0x000fe400078e02ff */
[----:B------:R-:W-:Y:S02]  /*03a0*/  @!P1 IMAD.MOV.U32 R21, RZ, RZ, -0x1 ;  /* 0xffffffffff159424 */ /* 0x000fe400078e00ff */
[----:B------:R-:W-:Y:S01]  /*03b0*/  IMAD R11, R9, R10, R11 ;  /* 0x0000000a090b7224 */ /* 0x000fe200078e020b */
[----:B------:R-:W-:Y:S01]  /*03c0*/  IADD3.X R9, R18, R17, RZ, P0, !PT ;  /* 0x0000001112097210 */ /* 0x000fe200007fe4ff */
[----:B------:R-:W-:Y:S01]  /*03d0*/  IMAD.MOV.U32 R15, RZ, RZ, RZ ;  /* 0x000000ffff0f7224 */ /* 0x000fe200078e00ff */
[----:B------:R-:W-:Y:S01]  /*03e0*/  ISETP.NE.AND P0, PT, RZ, UR6, PT ;  /* 0x00000006ff007c0c */ /* 0x000fe2000bf05270 */
[----:B------:R-:W-:Y:S02]  /*03f0*/  IMAD R14, R13, R21, RZ ;  /* 0x000000150d0e7224 */ /* 0x000fe400078e02ff */
[----:B------:R-:W-:-:S02]  /*0400*/  IMAD R20, R9, R12, RZ ;  /* 0x0000000c09147224 */ /* 0x000fc400078e02ff */
[----:B------:R-:W-:Y:S02]  /*0410*/  IMAD R23, R12, R15, R14 ;  /* 0x0000000f0c177224 */ /* 0x000fe400078e020e */
[----:B------:R-:W-:-:S04]  /*0420*/  IMAD.WIDE.U32 R14, R10, c[0x0][0x22c], RZ ;  /* 0x00008b000a0e7a25 */ /* 0x000fc800078e00ff */
[----:B------:R-:W-:-:S04]  /*0430*/  IMAD.WIDE.U32 R16, R12, R21, RZ ;  /* 0x000000150c107225 */ /* 0x000fc800078e00ff */
[----:B------:R-:W-:Y:S01]  /*0440*/  IMAD.IADD R21, R15, 0x1, R11 ;  /* 0x000000010f157824 */ /* 0x000fe200078e020b */
[----:B------:R-:W-:Y:S01]  /*0450*/  @P1 IADD3 R21, R17, R23, RZ ;  /* 0x0000001711151210 */ /* 0x000fe20007ffe0ff */
[----:B0-----:R-:W-:Y:S02]  /*0460*/  IMAD R9, R58, c[0x0][0x22c], RZ ;  /* 0x00008b003a097a24 */ /* 0x001fe400078e02ff */
[----:B------:R-:W-:-:S03]  /*0470*/  IMAD.WIDE.U32 R10, R19, R12, RZ ;  /* 0x0000000c130a7225 */ /* 0x000fc600078e00ff */
[----:B------:R-:W-:Y:S01]  /*0480*/  SHF.R.S32.HI R15, RZ, 0x1f, R9 ;  /* 0x0000001fff0f7819 */ /* 0x000fe20000011409 */
[----:B------:R-:W-:Y:S01]  /*0490*/  IMAD R19, R13, R19, R20 ;  /* 0x000000130d137224 */ /* 0x000fe200078e0214 */
[----:B------:R-:W-:Y:S02]  /*04a0*/  SEL R20, R14, R16, !P1 ;  /* 0x000000100e147207 */ /* 0x000fe40004800000 */
[----:B------:R-:W-:Y:S01]  /*04b0*/  SHF.R.S32.HI R13, RZ, 0x1f, R58 ;  /* 0x0000001fff0d7819 */ /* 0x000fe2000001143a */
[----:B------:R-:W-:Y:S01]  /*04c0*/  IMAD.IADD R22, R11, 0x1, R19 ;  /* 0x000000010b167824 */ /* 0x000fe200078e0213 */
[----:B------:R-:W-:Y:S05]  /*04d0*/  @!P0 BRA `(.L_x_1024) ;  /* 0x0000007000008947 */ /* 0x000fea0003800000 */
[----:B-1----:R-:W-:Y:S01]  /*04e0*/  HFMA2.MMA R12, -RZ, RZ, 0, 7.62939453125e-06 ;  /* 0x00000080ff0c7435 */ /* 0x002fe200000001ff */
[----:B------:R-:W-:Y:S02]  /*04f0*/  @!P1 IMAD R0, R7, c[0x0][0x224], RZ ;  /* 0x0000890007009a24 */ /* 0x000fe400078e02ff */
[----:B------:R-:W-:-:S03]  /*0500*/  IMAD.MOV.U32 R17, RZ, RZ, c[0x0][0x210] ;  /* 0x00008400ff117624 */ /* 0x000fc600078e00ff */
[----:B------:R-:W-:-:S04]  /*0510*/  LEA R0, R7, R0, 0x7 ;  /* 0x0000000007007211 */ /* 0x000fc800078e38ff */
[----:B------:R-:W-:-:S04]  /*0520*/  IMAD R7, R12, R17, c[0x0][0x234] ;  /* 0x00008d000c077624 */ /* 0x000fc800078e0211 */
[----:B------:R-:W-:Y:S01]  /*0530*/  IMAD R0, R7, R58, R0 ;  /* 0x0000003a07007224 */ /* 0x000fe200078e0200 */
[----:B------:R-:W-:Y:S05]  /*0540*/  BRA `(.L_x_1025) ;  /* 0x0000002000007947 */ /* 0x000fea0003800000 */
.L_x_1024:
[----:B-1----:R-:W-:-:S04]  /*0550*/  IMAD R0, R7, c[0x0][0x1c0], R58 ;  /* 0x0000700007007a24 */ /* 0x002fc800078e023a */
[----:B------:R-:W-:Y:S02]  /*0560*/  IMAD R0, R0, c[0x0][0x224], RZ ;  /* 0x0000890000007a24 */ /* 0x000fe400078e02ff */
.L_x_1025:
[----:B------:R-:W-:Y:S01]  /*0570*/  SHF.R.S32.HI R12, RZ, 0x1f, R53 ;  /* 0x0000001fff0c7819 */ /* 0x000fe20000011435 */
[----:B------:R-:W-:Y:S01]  /*0580*/  IMAD R52, R52, c[0x0][0x22c], RZ ;  /* 0x00008b0034347a24 */ /* 0x000fe200078e02ff */
[----:B------:R-:W-:Y:S01]  /*0590*/  IADD3 R20, P0, P1, R10, R20, R9 ;  /* 0x000000140a147210 */ /* 0x000fe2000791e009 */
[----:B------:R-:W-:Y:S01]  /*05a0*/  IMAD R10, R18, c[0x0][0x370], RZ ;  /* 0x0000dc00120a7a24 */ /* 0x000fe200078e02ff */
[-C--:B------:R-:W-:Y:S01]  /*05b0*/  LEA.HI R7, R12, R53.reuse, RZ, 0x4 ;  /* 0x000000350c077211 */ /* 0x080fe200078f20ff */
[----:B------:R-:W-:Y:S01]  /*05c0*/  IMAD R18, R18, c[0x0][0x1e8], RZ ;  /* 0x00007a0012127a24 */ /* 0x000fe200078e02ff */
[-C--:B------:R-:W-:Y:S01]  /*05d0*/  LEA.HI R12, R12, R53.reuse, RZ, 0x3 ;  /* 0x000000350c0c7211 */ /* 0x080fe200078f18ff */
[----:B------:R-:W-:Y:S01]  /*05e0*/  IMAD.IADD R0, R5, 0x1, R0 ;  /* 0x0000000105007824 */ /* 0x000fe200078e0200 */
[----:B------:R-:W-:Y:S01]  /*05f0*/  LOP3.LUT R16, R7, 0x3ffffff0, RZ, 0xc0, !PT ;  /* 0x3ffffff007107812 */ /* 0x000fe200078ec0ff */
[----:B------:R-:W-:Y:S01]  /*0600*/  IMAD R18, R5, c[0x0][0x1ec], R18 ;  /* 0x00007b0005127a24 */ /* 0x000fe200078e0212 */
[----:B------:R-:W-:Y:S01]  /*0610*/  LOP3.LUT R14, R12, 0x1ffffff8, RZ, 0xc0, !PT ;  /* 0x1ffffff80c0e7812 */ /* 0x000fe200078ec0ff */
[----:B------:R-:W-:Y:S01]  /*0620*/  IMAD R61, R13, c[0x0][0x1f0], RZ ;  /* 0x00007c000d3d7a24 */ /* 0x000fe200078e02ff */
[----:B------:R-:W-:Y:S01]  /*0630*/  SHF.R.S32.HI R9, RZ, 0x4, R7 ;  /* 0x00000004ff097819 */ /* 0x000fe20000011407 */
[----:B------:R-:W-:Y:S01]  /*0640*/  IMAD.IADD R16, R53, 0x1, -R16 ;  /* 0x0000000135107824 */ /* 0x000fe200078e0a10 */
[----:B------:R-:W-:Y:S01]  /*0650*/  IADD3 R14, -R14, R53, RZ ;  /* 0x000000350e0e7210 */ /* 0x000fe20007ffe1ff */
[----:B------:R-:W-:Y:S01]  /*0660*/  BSSY B0, `(.L_x_1026) ;  /* 0x0000039000007945 */ /* 0x000fe20003800000 */
[----:B------:R-:W-:Y:S01]  /*0670*/  SHF.R.S32.HI R56, RZ, 0x3, R12 ;  /* 0x00000003ff387819 */ /* 0x000fe2000001140c */
[----:B------:R-:W-:Y:S01]  /*0680*/  IMAD.SHL.U32 R7, R16, 0x4, RZ ;  /* 0x0000000410077824 */ /* 0x000fe200078e00ff */
[----:B------:R-:W-:Y:S01]  /*0690*/  SHF.L.U32 R54, R14, 0x3, RZ ;  /* 0x000000030e367819 */ /* 0x000fe200000006ff */
[----:B------:R-:W-:Y:S01]  /*06a0*/  IMAD R61, R58, c[0x0][0x1f4], R61 ;  /* 0x00007d003a3d7a24 */ /* 0x000fe200078e023d */
[----:B------:R-:W-:Y:S01]  /*06b0*/  IADD3 R14, -R5, R8, RZ ;  /* 0x00000008050e7210 */ /* 0x000fe20007ffe1ff */
[----:B------:R-:W-:Y:S01]  /*06c0*/  IMAD R7, R9, R52, R7 ;  /* 0x0000003409077224 */ /* 0x000fe200078e0207 */
[----:B------:R-:W-:Y:S01]  /*06d0*/  SHF.R.S32.HI R55, RZ, 0x1f, R54 ;  /* 0x0000001fff377819 */ /* 0x000fe20000011436 */
[----:B------:R-:W-:Y:S01]  /*06e0*/  CS2R R24, SRZ ;  /* 0x0000000000187805 */ /* 0x000fe2000001ff00 */
[----:B------:R-:W-:Y:S01]  /*06f0*/  IADD3.X R16, R22, R21, R15, P0, P1 ;  /* 0x0000001516107210 */ /* 0x000fe200007e240f */
[C---:B------:R-:W-:Y:S01]  /*0700*/  IMAD R15, R5.reuse, c[0x0][0x374], R10 ;  /* 0x0000dd00050f7a24 */ /* 0x040fe200078e020a */
[----:B------:R-:W-:Y:S01]  /*0710*/  ISETP.GE.AND P0, PT, R56, R14, PT ;  /* 0x0000000e3800720c */ /* 0x000fe20003f06270 */
[--C-:B------:R-:W-:Y:S01]  /*0720*/  IMAD.WIDE.U32 R8, R5, c[0x0][0x370], R54.reuse ;  /* 0x0000dc0005087a25 */ /* 0x100fe200078e0036 */
[----:B------:R-:W-:Y:S01]  /*0730*/  IADD3 R12, P2, R7, R20, RZ ;  /* 0x00000014070c7210 */ /* 0x000fe20007f5e0ff */
[----:B------:R-:W-:Y:S01]  /*0740*/  CS2R R22, SRZ ;  /* 0x0000000000167805 */ /* 0x000fe2000001ff00 */
[----:B------:R-:W-:Y:S01]  /*0750*/  CS2R R20, SRZ ;  /* 0x0000000000147805 */ /* 0x000fe2000001ff00 */
[----:B------:R-:W-:Y:S01]  /*0760*/  IMAD.WIDE.U32 R10, R5, c[0x0][0x1e8], R54 ;  /* 0x00007a00050a7a25 */ /* 0x000fe200078e0036 */
[----:B------:R-:W-:Y:S01]  /*0770*/  IADD3 R28, P3, R4, R8, RZ ;  /* 0x00000008041c7210 */ /* 0x000fe20007f7e0ff */
[----:B------:R-:W-:Y:S01]  /*0780*/  CS2R R26, SRZ ;  /* 0x00000000001a7805 */ /* 0x000fe2000001ff00 */
[----:B------:R-:W-:-:S02]  /*0790*/  IADD3 R5, R56, 0x20, RZ ;  /* 0x0000002038057810 */ /* 0x000fc40007ffe0ff */
[----:B------:R-:W-:Y:S01]  /*07a0*/  IADD3.X R29, R2, R9, R15, P3, !PT ;  /* 0x00000009021d7210 */ /* 0x000fe20001ffe40f */
[----:B------:R-:W-:Y:S01]  /*07b0*/  IMAD R9, R13, c[0x0][0x378], RZ ;  /* 0x0000de000d097a24 */ /* 0x000fe200078e02ff */
[----:B------:R-:W-:Y:S02]  /*07c0*/  IADD3 R6, P3, R6, R10, RZ ;  /* 0x0000000a06067210 */ /* 0x000fe40007f7e0ff */
[----:B------:R-:W-:Y:S01]  /*07d0*/  ISETP.GE.AND P1, PT, R5, R14, PT ;  /* 0x0000000e0500720c */ /* 0x000fe20003f26270 */
[C---:B------:R-:W-:Y:S01]  /*07e0*/  IMAD R33, R58.reuse, c[0x0][0x37c], R9 ;  /* 0x0000df003a217a24 */ /* 0x040fe200078e0209 */
[----:B------:R-:W-:Y:S01]  /*07f0*/  LEA.HI.X.SX32 R5, R7, R16, 0x1, P2 ;  /* 0x0000001007057211 */ /* 0x000fe200010f0eff */
[----:B------:R-:W-:Y:S01]  /*0800*/  IMAD.WIDE.U32 R28, R58, c[0x0][0x378], R28 ;  /* 0x0000de003a1c7a25 */ /* 0x000fe200078e001c */
[----:B------:R-:W-:Y:S01]  /*0810*/  IADD3.X R7, R3, R11, R18, P3, !PT ;  /* 0x0000000b03077210 */ /* 0x000fe20001ffe412 */
[----:B------:R-:W-:Y:S01]  /*0820*/  CS2R R8, SRZ ;  /* 0x0000000000087805 */ /* 0x000fe2000001ff00 */
[----:B------:R-:W-:Y:S01]  /*0830*/  LEA R2, P2, R12, c[0x0][0x350], 0x2 ;  /* 0x0000d4000c027a11 */ /* 0x000fe200078410ff */
[----:B------:R-:W-:Y:S01]  /*0840*/  CS2R R10, SRZ ;  /* 0x00000000000a7805 */ /* 0x000fe2000001ff00 */
[----:B------:R-:W-:Y:S01]  /*0850*/  CS2R R14, SRZ ;  /* 0x00000000000e7805 */ /* 0x000fe2000001ff00 */
[----:B------:R-:W-:Y:S01]  /*0860*/  IMAD.WIDE.U32 R58, R58, c[0x0][0x1f0], R6 ;  /* 0x00007c003a3a7a25 */ /* 0x000fe200078e0006 */
[----:B------:R-:W-:Y:S01]  /*0870*/  LEA.HI.X R3, R12, c[0x0][0x354], R5, 0x2, P2 ;  /* 0x0000d5000c037a11 */ /* 0x000fe200010f1405 */
[----:B------:R-:W-:Y:S01]  /*0880*/  CS2R R6, SRZ ;  /* 0x0000000000067805 */ /* 0x000fe2000001ff00 */
[----:B------:R-:W-:Y:S01]  /*0890*/  CS2R R12, SRZ ;  /* 0x00000000000c7805 */ /* 0x000fe2000001ff00 */
[----:B------:R-:W-:Y:S01]  /*08a0*/  CS2R R4, SRZ ;  /* 0x0000000000047805 */ /* 0x000fe2000001ff00 */
[----:B------:R-:W-:Y:S01]  /*08b0*/  CS2R R16, SRZ ;  /* 0x0000000000107805 */ /* 0x000fe2000001ff00 */
[----:B------:R-:W-:Y:S01]  /*08c0*/  CS2R R18, SRZ ;  /* 0x0000000000127805 */ /* 0x000fe2000001ff00 */
[----:B------:R-:W-:Y:S01]  /*08d0*/  SHF.R.S32.HI R57, RZ, 0x1f, R56 ;  /* 0x0000001fff397819 */ /* 0x000fe20000011438 */
[----:B------:R-:W-:Y:S01]  /*08e0*/  IMAD.IADD R33, R29, 0x1, R33 ;  /* 0x000000011d217824 */ /* 0x000fe200078e0221 */
[----:B------:R-:W-:Y:S01]  /*08f0*/  IADD3 R62, R54, 0x40, RZ ;  /* 0x00000040363e7810 */ /* 0x000fe20007ffe0ff */
        /* <DEDUP_REMOVED lines=15> */
.L_x_1027:
[----:B------:R-:W-:Y:S05]  /*09f0*/  BSYNC B0 ;  /* 0x0000000000007941 */ /* 0x000fea0003800000 */
.L_x_1026:
[----:B------:R-:W-:Y:S01]  /*0a00*/  BSSY B0, `(.L_x_1028) ;  /* 0x0000012000007945 */ /* 0x000fe20003800000 */
[----:B------:R-:W-:Y:S05]  /*0a10*/  @P1 BRA `(.L_x_1029) ;  /* 0x0000010000001947 */ /* 0x000fea0003800000 */
[----:B------:R-:W-:Y:S02]  /*0a20*/  IADD3 R31, P2, R56, 0x20, RZ ;  /* 0x00000020381f7810 */ /* 0x000fe40007f5e0ff */
[----:B------:R-:W-:-:S02]  /*0a30*/  IADD3 R32, R54, 0x80, RZ ;  /* 0x0000008036207810 */ /* 0x000fc40007ffe0ff */
[----:B------:R-:W-:Y:S02]  /*0a40*/  IADD3.X R29, RZ, R57, RZ, P2, !PT ;  /* 0x00000039ff1d7210 */ /* 0x000fe400017fe4ff */
[----:B------:R-:W-:Y:S02]  /*0a50*/  ISETP.GE.AND P5, PT, R32, c[0x0][0x220], PT ;  /* 0x0000880020007a0c */ /* 0x000fe40003fa6270 */
[----:B------:R-:W-:Y:S01]  /*0a60*/  ISETP.GE.AND P3, PT, R54, c[0x0][0x220], PT ;  /* 0x0000880036007a0c */ /* 0x000fe20003f66270 */
[----:B------:R-:W-:Y:S01]  /*0a70*/  IMAD R30, R29, c[0x0][0x370], RZ ;  /* 0x0000dc001d1e7a24 */ /* 0x000fe200078e02ff */
[----:B------:R-:W-:Y:S01]  /*0a80*/  ISETP.GE.AND P4, PT, R62, c[0x0][0x220], PT ;  /* 0x000088003e007a0c */ /* 0x000fe20003f86270 */
[----:B------:R-:W-:-:S04]  /*0a90*/  IMAD.MOV.U32 R29, RZ, RZ, R33 ;  /* 0x000000ffff1d7224 */ /* 0x000fc800078e0021 */
[----:B------:R-:W-:-:S04]  /*0aa0*/  IMAD.WIDE.U32 R28, R31, c[0x0][0x370], R28 ;  /* 0x0000dc001f1c7a25 */ /* 0x000fc800078e001c */
[----:B------:R-:W-:Y:S01]  /*0ab0*/  IMAD R31, R31, c[0x0][0x374], R30 ;  /* 0x0000dd001f1f7a24 */ /* 0x000fe200078e021e */
[----:B------:R-:W-:-:S04]  /*0ac0*/  LEA R30, P2, R28, c[0x0][0x330], 0x1 ;  /* 0x0000cc001c1e7a11 */ /* 0x000fc800078408ff */
[----:B------:R-:W-:-:S04]  /*0ad0*/  IADD3 R29, R29, R31, RZ ;  /* 0x0000001f1d1d7210 */ /* 0x000fc80007ffe0ff */
[----:B------:R-:W-:-:S05]  /*0ae0*/  LEA.HI.X R31, R28, c[0x0][0x334], R29, 0x1, P2 ;  /* 0x0000cd001c1f7a11 */ /* 0x000fca00010f0c1d */
[----:B------:R1:W5:Y:S04]  /*0af0*/  @!P3 LDG.E.128 R12, [R30.64] ;  /* 0x000000041e0cb981 */ /* 0x000368000c1e1d00 */
[----:B------:R1:W5:Y:S04]  /*0b00*/  @!P4 LDG.E.128 R16, [R30.64+0x80] ;  /* 0x000080041e10c981 */ /* 0x000368000c1e1d00 */
[----:B------:R1:W5:Y:S02]  /*0b10*/  @!P5 LDG.E.128 R24, [R30.64+0x100] ;  /* 0x000100041e18d981 */ /* 0x000364000c1e1d00 */
.L_x_1029:
[----:B------:R-:W-:Y:S05]  /*0b20*/  BSYNC B0 ;  /* 0x0000000000007941 */ /* 0x000fea0003800000 */
.L_x_1028:
[----:B------:R-:W-:Y:S01]  /*0b30*/  BSSY B0, `(.L_x_1030) ;  /* 0x0000018000007945 */ /* 0x000fe20003800000 */
[----:B------:R-:W-:Y:S01]  /*0b40*/  CS2R R28, SRZ ;  /* 0x00000000001c7805 */ /* 0x000fe2000001ff00 */
[----:B-1----:R-:W-:Y:S01]  /*0b50*/  CS2R R30, SRZ ;  /* 0x00000000001e7805 */ /* 0x002fe2000001ff00 */
[----:B------:R-:W-:Y:S01]  /*0b60*/  CS2R R32, SRZ ;  /* 0x0000000000207805 */ /* 0x000fe2000001ff00 */
[----:B0-----:R-:W-:Y:S01]  /*0b70*/  CS2R R34, SRZ ;  /* 0x0000000000227805 */ /* 0x001fe2000001ff00 */
[----:B------:R-:W-:Y:S01]  /*0b80*/  IMAD.MOV.U32 R40, RZ, RZ, RZ ;  /* 0x000000ffff287224 */ /* 0x000fe200078e00ff */
[----:B------:R-:W-:Y:S01]  /*0b90*/  CS2R R36, SRZ ;  /* 0x0000000000247805 */ /* 0x000fe2000001ff00 */
[----:B------:R-:W-:Y:S01]  /*0ba0*/  CS2R R38, SRZ ;  /* 0x0000000000267805 */ /* 0x000fe2000001ff00 */
[----:B------:R-:W-:Y:S01]  /*0bb0*/  IADD3 R61, R59, R61, RZ ;  /* 0x0000003d3b3d7210 */ /* 0x000fe20007ffe0ff */
[----:B------:R-:W-:Y:S05]  /*0bc0*/  @P0 BRA `(.L_x_1031) ;  /* 0x000000e000000947 */ /* 0x000fea0003800000 */
[----:B------:R-:W-:Y:S01]  /*0bd0*/  IMAD R41, R57, c[0x0][0x1e8], RZ ;  /* 0x00007a0039297a24 */ /* 0x000fe200078e02ff */
[C---:B------:R-:W-:Y:S01]  /*0be0*/  IADD3 R44, R54.reuse, 0x80, RZ ;  /* 0x00000080362c7810 */ /* 0x040fe20007ffe0ff */
[----:B------:R-:W-:Y:S01]  /*0bf0*/  IMAD.MOV.U32 R60, RZ, RZ, R58 ;  /* 0x000000ffff3c7224 */ /* 0x000fe200078e003a */
[----:B------:R-:W-:Y:S01]  /*0c00*/  ISETP.GE.AND P2, PT, R54, c[0x0][0x220], PT ;  /* 0x0000880036007a0c */ /* 0x000fe20003f46270 */
[----:B------:R-:W-:Y:S01]  /*0c10*/  IMAD R41, R56, c[0x0][0x1ec], R41 ;  /* 0x00007b0038297a24 */ /* 0x000fe200078e0229 */
        /* <DEDUP_REMOVED lines=9> */
.L_x_1031:
[----:B------:R-:W-:Y:S05]  /*0cb0*/  BSYNC B0 ;  /* 0x0000000000007941 */ /* 0x000fea0003800000 */
.L_x_1030:
[----:B------:R-:W-:Y:S01]  /*0cc0*/  BSSY B0, `(.L_x_1032) ;  /* 0x0000019000007945 */ /* 0x000fe20003800000 */
[----:B0-----:R-:W-:Y:S01]  /*0cd0*/  CS2R R44, SRZ ;  /* 0x00000000002c7805 */ /* 0x001fe2000001ff00 */
[----:B------:R-:W-:Y:S01]  /*0ce0*/  IMAD.MOV.U32 R41, RZ, RZ, RZ ;  /* 0x000000ffff297224 */ /* 0x000fe200078e00ff */
[----:B------:R-:W-:Y:S01]  /*0cf0*/  CS2R R42, SRZ ;  /* 0x00000000002a7805 */ /* 0x000fe2000001ff00 */
[----:B------:R-:W-:Y:S01]  /*0d00*/  CS2R R46, SRZ ;  /* 0x00000000002e7805 */ /* 0x000fe2000001ff00 */
[----:B------:R-:W-:Y:S01]  /*0d10*/  CS2R R48, SRZ ;  /* 0x0000000000307805 */ /* 0x000fe2000001ff00 */
[----:B------:R-:W-:Y:S01]  /*0d20*/  CS2R R50, SRZ ;  /* 0x0000000000327805 */ /* 0x000fe2000001ff00 */
[----:B------:R-:W-:Y:S05]  /*0d30*/  @P1 BRA `(.L_x_1033) ;  /* 0x0000011000001947 */ /* 0x000fea0003800000 */
[----:B------:R-:W-:Y:S01]  /*0d40*/  IADD3 R59, P0, R56, 0x20, RZ ;  /* 0x00000020383b7810 */ /* 0x000fe20007f1e0ff */
[----:B------:R-:W-:Y:S01]  /*0d50*/  IMAD.MOV.U32 R56, RZ, RZ, R58 ;  /* 0x000000ffff387224 */ /* 0x000fe200078e003a */
[----:B------:R-:W-:-:S02]  /*0d60*/  ISETP.GE.AND P1, PT, R54, c[0x0][0x220], PT ;  /* 0x0000880036007a0c */ /* 0x000fc40003f26270 */
[----:B------:R-:W-:Y:S02]  /*0d70*/  IADD3.X R55, RZ, R57, RZ, P0, !PT ;  /* 0x00000039ff377210 */ /* 0x000fe400007fe4ff */
[----:B------:R-:W-:Y:S02]  /*0d80*/  MOV R57, R61 ;  /* 0x0000003d00397202 */ /* 0x000fe40000000f00 */
[----:B------:R-:W-:Y:S01]  /*0d90*/  IADD3 R54, R54, 0x80, RZ ;  /* 0x0000008036367810 */ /* 0x000fe20007ffe0ff */
[----:B------:R-:W-:Y:S01]  /*0da0*/  IMAD R55, R55, c[0x0][0x1e8], RZ ;  /* 0x00007a0037377a24 */ /* 0x000fe200078e02ff */
[----:B------:R-:W-:Y:S01]  /*0db0*/  ISETP.GE.AND P2, PT, R62, c[0x0][0x220], PT ;  /* 0x000088003e007a0c */ /* 0x000fe20003f46270 */
[----:B------:R-:W-:Y:S01]  /*0dc0*/  IMAD.WIDE.U32 R56, R59, c[0x0][0x1e8], R56 ;  /* 0x00007a003b387a25 */ /* 0x000fe200078e0038 */
[----:B------:R-:W-:-:S03]  /*0dd0*/  ISETP.GE.AND P3, PT, R54, c[0x0][0x220], PT ;  /* 0x0000880036007a0c */ /* 0x000fc60003f66270 */
[----:B------:R-:W-:Y:S01]  /*0de0*/  IMAD R55, R59, c[0x0][0x1ec], R55 ;  /* 0x00007b003b377a24 */ /* 0x000fe200078e0237 */
[----:B------:R-:W-:-:S03]  /*0df0*/  LEA R54, P0, R56, c[0x0][0x1d0], 0x1 ;  /* 0x0000740038367a11 */ /* 0x000fc600078008ff */
[----:B------:R-:W-:-:S05]  /*0e00*/  IMAD.IADD R55, R57, 0x1, R55 ;  /* 0x0000000139377824 */ /* 0x000fca00078e0237 */
[----:B------:R-:W-:-:S05]  /*0e10*/  LEA.HI.X R55, R56, c[0x0][0x1d4], R55, 0x1, P0 ;  /* 0x0000750038377a11 */ /* 0x000fca00000f0c37 */
[----:B------:R0:W5:Y:S04]  /*0e20*/  @!P1 LDG.E.128 R44, [R54.64] ;  /* 0x00000004362c9981 */ /* 0x000168000c1e1d00 */
[----:B------:R0:W5:Y:S04]  /*0e30*/  @!P2 LDG.E.128 R48, [R54.64+0x80] ;  /* 0x000080043630a981 */ /* 0x000168000c1e1d00 */
[----:B------:R0:W5:Y:S02]  /*0e40*/  @!P3 LDG.E.128 R40, [R54.64+0x100] ;  /* 0x000100043628b981 */ /* 0x000164000c1e1d00 */
.L_x_1033:
[----:B------:R-:W-:Y:S05]  /*0e50*/  BSYNC B0 ;  /* 0x0000000000007941 */ /* 0x000fea0003800000 */
.L_x_1032:
[----:B0----5:R-:W-:Y:S02]  /*0e60*/  LOP3.LUT R54, R4, 0xffff0000, RZ, 0xc0, !PT ;  /* 0xffff000004367812 */ /* 0x021fe400078ec0ff */
[----:B------:R-:W-:-:S02]  /*0e70*/  LOP3.LUT R55, R28, 0xffff0000, RZ, 0xc0, !PT ;  /* 0xffff00001c377812 */ /* 0x000fc400078ec0ff */
[----:B------:R-:W-:Y:S02]  /*0e80*/  SHF.L.U32 R4, R4, 0x10, RZ ;  /* 0x0000001004047819 */ /* 0x000fe400000006ff */
[C---:B------:R-:W-:Y:S01]  /*0e90*/  LOP3.LUT P0, RZ, R53.reuse, 0x7, RZ, 0xc0, !PT ;  /* 0x0000000735ff7812 */ /* 0x040fe2000780c0ff */
[----:B------:R-:W-:Y:S01]  /*0ea0*/  FMUL.FTZ R54, R54, R55 ;  /* 0x0000003736367220 */ /* 0x000fe20000410000 */
[----:B------:R-:W-:Y:S01]  /*0eb0*/  LEA.HI R53, P1, R53, R0, RZ, 0x1d ;  /* 0x0000000035357211 */ /* 0x000fe2000783e8ff */
[----:B------:R-:W-:Y:S01]  /*0ec0*/  IMAD.U32 R55, R28, 0x10000, RZ ;  /* 0x000100001c377824 */ /* 0x000fe200078e00ff */
[----:B------:R-:W-:Y:S02]  /*0ed0*/  SHF.L.U32 R28, R5, 0x10, RZ ;  /* 0x00000010051c7819 */ /* 0x000fe400000006ff */
[----:B------:R-:W-:Y:S01]  /*0ee0*/  LEA.HI.X.SX32 R0, R0, RZ, 0x1, P1 ;  /* 0x000000ff00007211 */ /* 0x000fe200008f0eff */
[----:B------:R-:W-:Y:S01]  /*0ef0*/  FFMA.FTZ R4, R4, R55, R54 ;  /* 0x0000003704047223 */ /* 0x000fe20000010036 */
[----:B------:R-:W-:Y:S01]  /*0f00*/  LOP3.LUT R54, R13, 0xffff0000, RZ, 0xc0, !PT ;  /* 0xffff00000d367812 */ /* 0x000fe200078ec0ff */
[C---:B------:R-:W-:Y:S01]  /*0f10*/  IMAD.U32 R55, R29.reuse, 0x10000, RZ ;  /* 0x000100001d377824 */ /* 0x040fe200078e00ff */
[----:B------:R-:W-:-:S03]  /*0f20*/  LOP3.LUT R29, R29, 0xffff0000, RZ, 0xc0, !PT ;  /* 0xffff00001d1d7812 */ /* 0x000fc600078ec0ff */
[----:B------:R-:W-:Y:S01]  /*0f30*/  FFMA.FTZ R28, R28, R55, R4 ;  /* 0x000000371c1c7223 */ /* 0x000fe20000010004 */
[----:B------:R-:W-:Y:S02]  /*0f40*/  LOP3.LUT R4, R44, 0xffff0000, RZ, 0xc0, !PT ;  /* 0xffff00002c047812 */ /* 0x000fe400078ec0ff */
[C---:B------:R-:W-:Y:S01]  /*0f50*/  LOP3.LUT R55, R12.reuse, 0xffff0000, RZ, 0xc0, !PT ;  /* 0xffff00000c377812 */ /* 0x040fe200078ec0ff */
[----:B------:R-:W-:-:S04]  /*0f60*/  IMAD.U32 R12, R12, 0x10000, RZ ;  /* 0x000100000c0c7824 */ /* 0x000fc800078e00ff */
[----:B------:R-:W-:Y:S01]  /*0f70*/  FMUL.FTZ R4, R4, R55 ;  /* 0x0000003704047220 */ /* 0x000fe20000410000 */
[----:B------:R-:W-:-:S05]  /*0f80*/  SHF.L.U32 R55, R44, 0x10, RZ ;  /* 0x000000102c377819 */ /* 0x000fca00000006ff */
[----:B------:R-:W-:Y:S01]  /*0f90*/  FFMA.FTZ R4, R55, R12, R4 ;  /* 0x0000000c37047223 */ /* 0x000fe20000010004 */
[----:B------:R-:W-:Y:S01]  /*0fa0*/  SHF.L.U32 R55, R45, 0x10, RZ ;  /* 0x000000102d377819 */ /* 0x000fe200000006ff */
[----:B------:R-:W-:Y:S01]  /*0fb0*/  IMAD.U32 R12, R13, 0x10000, RZ ;  /* 0x000100000d0c7824 */ /* 0x000fe200078e00ff */
[----:B------:R-:W-:Y:S01]  /*0fc0*/  LOP3.LUT R45, R45, 0xffff0000, RZ, 0xc0, !PT ;  /* 0xffff00002d2d7812 */ /* 0x000fe200078ec0ff */
[C---:B------:R-:W-:Y:S01]  /*0fd0*/  IMAD.U32 R13, R31.reuse, 0x10000, RZ ;  /* 0x000100001f0d7824 */ /* 0x040fe200078e00ff */
[----:B------:R-:W-:Y:S01]  /*0fe0*/  LOP3.LUT R31, R31, 0xffff0000, RZ, 0xc0, !PT ;  /* 0xffff00001f1f7812 */ /* 0x000fe200078ec0ff */
[----:B------:R-:W-:Y:S01]  /*0ff0*/  FFMA.FTZ R44, R55, R12, R4 ;  /* 0x0000000c372c7223 */ /* 0x000fe20000010004 */
[----:B------:R-:W-:Y:S01]  /*1000*/  LOP3.LUT R55, R5, 0xffff0000, RZ, 0xc0, !PT ;  /* 0xffff000005377812 */ /* 0x000fe200078ec0ff */
[----:B------:R-:W-:Y:S01]  /*1010*/  IMAD.U32 R4, R7, 0x10000, RZ ;  /* 0x0001000007047824 */ /* 0x000fe200078e00ff */
[C---:B------:R-:W-:Y:S01]  /*1020*/  SHF.L.U32 R12, R6.reuse, 0x10, RZ ;  /* 0x00000010060c7819 */ /* 0x040fe200000006ff */
[----:B------:R-:W-:Y:S01]  /*1030*/  FFMA.FTZ R44, R45, R54, R44 ;  /* 0x000000362d2c7223 */ /* 0x000fe2000001002c */
[----:B------:R-:W-:Y:S01]  /*1040*/  LOP3.LUT R5, R6, 0xffff0000, RZ, 0xc0, !PT ;  /* 0xffff000006057812 */ /* 0x000fe200078ec0ff */
[----:B------:R-:W-:Y:S01]  /*1050*/  FFMA.FTZ R29, R55, R29, R28 ;  /* 0x0000001d371d7223 */ /* 0x000fe2000001001c */
[----:B------:R-:W-:-:S02]  /*1060*/  LOP3.LUT R6, R7, 0xffff0000, RZ, 0xc0, !PT ;  /* 0xffff000007067812 */ /* 0x000fc400078ec0ff */
[C---:B------:R-:W-:Y:S02]  /*1070*/  SHF.L.U32 R7, R30.reuse, 0x10, RZ ;  /* 0x000000101e077819 */ /* 0x040fe400000006ff */
[----:B------:R-:W-:Y:S01]  /*1080*/  LOP3.LUT R28, R30, 0xffff0000, RZ, 0xc0, !PT ;  /* 0xffff00001e1c7812 */ /* 0x000fe200078ec0ff */
[----:B------:R-:W-:Y:S01]  /*1090*/  IMAD.U32 R30, R14, 0x10000, RZ ;  /* 0x000100000e1e7824 */ /* 0x000fe200078e00ff */
[----:B------:R-:W-:Y:S01]  /*10a0*/  SHF.L.U32 R45, R46, 0x10, RZ ;  /* 0x000000102e2d7819 */ /* 0x000fe200000006ff */
[----:B------:R-:W-:Y:S01]  /*10b0*/  FFMA.FTZ R29, R12, R7, R29 ;  /* 0x000000070c1d7223 */ /* 0x000fe2000001001d */
[C---:B------:R-:W-:Y:S01]  /*10c0*/  SHF.L.U32 R12, R8.reuse, 0x10, RZ ;  /* 0x00000010080c7819 */ /* 0x040fe200000006ff */
[----:B------:R-:W-:Y:S01]  /*10d0*/  IMAD.U32 R7, R9, 0x10000, RZ ;  /* 0x0001000009077824 */ /* 0x000fe200078e00ff */
[----:B------:R-:W-:Y:S01]  /*10e0*/  LOP3.LUT R8, R8, 0xffff0000, RZ, 0xc0, !PT ;  /* 0xffff000008087812 */ /* 0x000fe200078ec0ff */
[----:B------:R-:W-:Y:S01]  /*10f0*/  FFMA.FTZ R30, R45, R30, R44 ;  /* 0x0000001e2d1e7223 */ /* 0x000fe2000001002c */
[----:B------:R-:W-:Y:S01]  /*1100*/  LOP3.LUT R45, R46, 0xffff0000, RZ, 0xc0, !PT ;  /* 0xffff00002e2d7812 */ /* 0x000fe200078ec0ff */
[----:B------:R-:W-:Y:S01]  /*1110*/  FFMA.FTZ R28, R5, R28, R29 ;  /* 0x0000001c051c7223 */ /* 0x000fe2000001001d */
[----:B------:R-:W-:Y:S01]  /*1120*/  LOP3.LUT R44, R14, 0xffff0000, RZ, 0xc0, !PT ;  /* 0xffff00000e2c7812 */ /* 0x000fe200078ec0ff */
[----:B------:R-:W-:Y:S01]  /*1130*/  IMAD.U32 R14, R33, 0x10000, RZ ;  /* 0x00010000210e7824 */ /* 0x000fe200078e00ff */
[----:B------:R-:W-:-:S02]  /*1140*/  SHF.L.U32 R29, R32, 0x10, RZ ;  /* 0x00000010201d7819 */ /* 0x000fc400000006ff */
        /* <DEDUP_REMOVED lines=31> */
[----:B------:R-:W-:Y:S01]  /*1340*/  FFMA.FTZ R5, R9, R32, R5 ;  /* 0x0000002009057223 */ /* 0x000fe20000010005 */
[----:B------:R-:W-:Y:S01]  /*1350*/  SHF.L.U32 R9, R18, 0x10, RZ ;  /* 0x0000001012097819 */ /* 0x000fe200000006ff */
[----:B------:R-:W-:Y:S01]  /*1360*/  FFMA.FTZ R8, R49, R17, R8 ;  /* 0x0000001131087223 */ /* 0x000fe20000010008 */
[----:B------:R-:W-:Y:S01]  /*1370*/  LOP3.LUT R13, R10, 0xffff0000, RZ, 0xc0, !PT ;  /* 0xffff00000a0d7812 */ /* 0x000fe200078ec0ff */
[----:B------:R-:W-:Y:S01]  /*1380*/  FFMA.FTZ R5, R28, R15, R5 ;  /* 0x0000000f1c057223 */ /* 0x000fe20000010005 */
[----:B------:R-:W-:Y:S01]  /*1390*/  LOP3.LUT R12, R50, 0xffff0000, RZ, 0xc0, !PT ;  /* 0xffff0000320c7812 */ /* 0x000fe200078ec0ff */
[----:B------:R-:W-:Y:S01]  /*13a0*/  FFMA.FTZ R9, R7, R9, R8 ;  /* 0x0000000907097223 */ /* 0x000fe20000010008 */
[----:B------:R-:W-:Y:S01]  /*13b0*/  LOP3.LUT R14, R18, 0xffff0000, RZ, 0xc0, !PT ;  /* 0xffff0000120e7812 */ /* 0x000fe200078ec0ff */
[----:B------:R-:W-:Y:S01]  /*13c0*/  FFMA.FTZ R13, R13, R6, R5 ;  /* 0x000000060d0d7223 */ /* 0x000fe20000010005 */
[----:B------:R-:W-:Y:S01]  /*13d0*/  LOP3.LUT R10, R11, 0xffff0000, RZ, 0xc0, !PT ;  /* 0xffff00000b0a7812 */ /* 0x000fe200078ec0ff */
[C---:B------:R-:W-:Y:S01]  /*13e0*/  IMAD.U32 R11, R35.reuse, 0x10000, RZ ;  /* 0x00010000230b7824 */ /* 0x040fe200078e00ff */
[----:B------:R-:W-:Y:S01]  /*13f0*/  LOP3.LUT R35, R35, 0xffff0000, RZ, 0xc0, !PT ;  /* 0xffff000023237812 */ /* 0x000fe200078ec0ff */
[C---:B------:R-:W-:Y:S01]  /*1400*/  IMAD.U32 R29, R51.reuse, 0x10000, RZ ;  /* 0x00010000331d7824 */ /* 0x040fe200078e00ff */
[----:B------:R-:W-:Y:S01]  /*1410*/  LOP3.LUT R51, R51, 0xffff0000, RZ, 0xc0, !PT ;  /* 0xffff000033337812 */ /* 0x000fe200078ec0ff */
[C---:B------:R-:W-:Y:S01]  /*1420*/  IMAD.U32 R28, R19.reuse, 0x10000, RZ ;  /* 0x00010000131c7824 */ /* 0x040fe200078e00ff */
[----:B------:R-:W-:Y:S01]  /*1430*/  LOP3.LUT R19, R19, 0xffff0000, RZ, 0xc0, !PT ;  /* 0xffff000013137812 */ /* 0x000fe200078ec0ff */
[----:B------:R-:W-:Y:S01]  /*1440*/  FFMA.FTZ R18, R12, R14, R9 ;  /* 0x0000000e0c127223 */ /* 0x000fe20000010009 */
[----:B------:R-:W-:Y:S01]  /*1450*/  SHF.L.U32 R7, R20, 0x10, RZ ;  /* 0x0000001014077819 */ /* 0x000fe200000006ff */
[----:B------:R-:W-:Y:S01]  /*1460*/  FFMA.FTZ R17, R4, R11, R13 ;  /* 0x0000000b04117223 */ /* 0x000fe2000001000d */
        /* <DEDUP_REMOVED lines=13> */
[C---:B------:R-:W-:Y:S01]  /*1540*/  IMAD.U32 R8, R21.reuse, 0x10000, RZ ;  /* 0x0001000015087824 */ /* 0x040fe200078e00ff */
[----:B------:R-:W-:Y:S01]  /*1550*/  LOP3.LUT R21, R21, 0xffff0000, RZ, 0xc0, !PT ;  /* 0xffff000015157812 */ /* 0x000fe200078ec0ff */
[C---:B------:R-:W-:Y:S01]  /*1560*/  IMAD.U32 R11, R37.reuse, 0x10000, RZ ;  /* 0x00010000250b7824 */ /* 0x040fe200078e00ff */
[----:B------:R-:W-:Y:S01]  /*1570*/  LOP3.LUT R14, R37, 0xffff0000, RZ, 0xc0, !PT ;  /* 0xffff0000250e7812 */ /* 0x000fe200078ec0ff */
[----:B------:R-:W-:Y:S01]  /*1580*/  FFMA.FTZ R7, R20, R9, R7 ;  /* 0x0000000914077223 */ /* 0x000fe20000010007 */
[----:B------:R-:W-:Y:S01]  /*1590*/  SHF.L.U32 R6, R22, 0x10, RZ ;  /* 0x0000001016067819 */ /* 0x000fe200000006ff */
[C---:B------:R-:W-:Y:S01]  /*15a0*/  IMAD.U32 R9, R25.reuse, 0x10000, RZ ;  /* 0x0001000019097824 */ /* 0x040fe200078e00ff */
[----:B------:R-:W-:Y:S01]  /*15b0*/  LOP3.LUT R25, R25, 0xffff0000, RZ, 0xc0, !PT ;  /* 0xffff000019197812 */ /* 0x000fe200078ec0ff */
[----:B------:R-:W-:Y:S01]  /*15c0*/  FFMA.FTZ R17, R40, R24, R17 ;  /* 0x0000001828117223 */ /* 0x000fe20000010011 */
[----:B------:R-:W-:Y:S01]  /*15d0*/  SHF.L.U32 R13, R38, 0x10, RZ ;  /* 0x00000010260d7819 */ /* 0x000fe200000006ff */
        /* <DEDUP_REMOVED lines=23> */
[----:B------:R-:W-:Y:S01]  /*1750*/  LEA R12, P1, R53, c[0x0][0x3c8], 0x2 ;  /* 0x0000f200350c7a11 */ /* 0x000fe200078210ff */
[----:B------:R-:W-:Y:S01]  /*1760*/  FFMA.FTZ R5, R5, R16, R6 ;  /* 0x0000001005057223 */ /* 0x000fe20000010006 */
[----:B------:R-:W-:Y:S01]  /*1770*/  LOP3.LUT R6, R43, 0xffff0000, RZ, 0xc0, !PT ;  /* 0xffff00002b067812 */ /* 0x000fe200078ec0ff */
[----:B------:R-:W-:-:S02]  /*1780*/  FFMA.FTZ R7, R10, R9, R7 ;  /* 0x000000090a077223 */ /* 0x000fc40000010007 */
[----:B------:R-:W-:Y:S02]  /*1790*/  FFMA.FTZ R4, R23, R4, R5 ;  /* 0x0000000417047223 */ /* 0x000fe40000010005 */
[----:B------:R-:W-:-:S03]  /*17a0*/  FFMA.FTZ R7, R6, R27, R7 ;  /* 0x0000001b06077223 */ /* 0x000fc60000010007 */
[----:B------:R-:W0:Y:S04]  /*17b0*/  SHFL.BFLY PT, R5, R4, 0x4, 0x1f ;  /* 0x0c801f0004057f89 */ /* 0x000e2800000e0000 */
[----:B------:R-:W1:Y:S01]  /*17c0*/  SHFL.BFLY PT, R6, R7, 0x4, 0x1f ;  /* 0x0c801f0007067f89 */ /* 0x000e6200000e0000 */
[----:B0-----:R-:W-:Y:S02]  /*17d0*/  FADD.FTZ R5, R4, R5 ;  /* 0x0000000504057221 */ /* 0x001fe40000010000 */
[----:B-1----:R-:W-:-:S03]  /*17e0*/  FADD.FTZ R8, R7, R6 ;  /* 0x0000000607087221 */ /* 0x002fc60000010000 */
[----:B------:R-:W0:Y:S04]  /*17f0*/  SHFL.BFLY PT, R6, R5, 0x2, 0x1f ;  /* 0x0c401f0005067f89 */ /* 0x000e2800000e0000 */
[----:B------:R-:W1:Y:S01]  /*1800*/  SHFL.BFLY PT, R9, R8, 0x2, 0x1f ;  /* 0x0c401f0008097f89 */ /* 0x000e6200000e0000 */
[----:B0-----:R-:W-:Y:S02]  /*1810*/  FADD.FTZ R14, R5, R6 ;  /* 0x00000006050e7221 */ /* 0x001fe40000010000 */
[----:B------:R-:W-:-:S03]  /*1820*/  IMAD.WIDE R4, R11, 0x10, R2 ;  /* 0x000000100b047825 */ /* 0x000fc600078e0202 */
[----:B------:R-:W0:Y:S01]  /*1830*/  SHFL.BFLY PT, R13, R14, 0x1, 0x1f ;  /* 0x0c201f000e0d7f89 */ /* 0x000e2200000e0000 */
[----:B-1----:R-:W-:Y:S01]  /*1840*/  FADD.FTZ R9, R8, R9 ;  /* 0x0000000908097221 */ /* 0x002fe20000010000 */
[----:B------:R-:W-:-:S04]  /*1850*/  IADD3 R8, R11, 0x10, R11 ;  /* 0x000000100b087810 */ /* 0x000fc80007ffe00b */
[----:B------:R-:W1:Y:S01]  /*1860*/  SHFL.BFLY PT, R10, R9, 0x1, 0x1f ;  /* 0x0c201f00090a7f89 */ /* 0x000e6200000e0000 */
[----:B------:R-:W-:Y:S02]  /*1870*/  IMAD.IADD R11, R11, 0x1, R8 ;  /* 0x000000010b0b7824 */ /* 0x000fe400078e0208 */
[----:B0-----:R-:W-:Y:S01]  /*1880*/  @!P0 FADD.FTZ R6, R14, R13 ;  /* 0x0000000d0e068221 */ /* 0x001fe20000010000 */
[----:B------:R-:W-:-:S03]  /*1890*/  LEA.HI.X R13, R53, c[0x0][0x3cc], R0, 0x2, P1 ;  /* 0x0000f300350d7a11 */ /* 0x000fc600008f1400 */
[----:B------:R-:W-:Y:S02]  /*18a0*/  @!P0 FMUL.FTZ R15, R6, c[0x0][0x2d4] ;  /* 0x0000b500060f8a20 */ /* 0x000fe40000410000 */
[----:B-1----:R-:W-:Y:S02]  /*18b0*/  FADD.FTZ R10, R9, R10 ;  /* 0x0000000a090a7221 */ /* 0x002fe40000010000 */
[----:B------:R-:W-:Y:S01]  /*18c0*/  IMAD.WIDE R6, R52, 0x40, R4 ;  /* 0x0000004034067825 */ /* 0x000fe200078e0204 */
[----:B------:R-:W-:Y:S03]  /*18d0*/  @!P0 STG.E [R12.64], R15 ;  /* 0x0000000f0c008986 */ /* 0x000fe6000c101904 */
[----:B------:R-:W-:Y:S02]  /*18e0*/  FMUL.FTZ R17, R10, c[0x0][0x2d4] ;  /* 0x0000b5000a117a20 */ /* 0x000fe40000410000 */
[----:B------:R-:W-:-:S03]  /*18f0*/  IMAD.WIDE R52, R52, 0x40, R6 ;  /* 0x0000004034347825 */ /* 0x000fc600078e0206 */
[----:B------:R-:W-:Y:S01]  /*1900*/  @!P0 STG.E [R12.64+0x80], R17 ;  /* 0x000080110c008986 */ /* 0x000fe2000c101904 */
[----:B------:R-:W-:-:S03]  /*1910*/  IMAD.WIDE R8, R8, 0x10, R2 ;  /* 0x0000001008087825 */ /* 0x000fc600078e0202 */
[----:B------:R-:W-:Y:S01]  /*1920*/  STG.E.128 [R2.64], RZ ;  /* 0x000000ff02007986 */ /* 0x000fe2000c101d04 */
[----:B------:R-:W-:-:S03]  /*1930*/  IMAD.WIDE R10, R11, 0x10, R2 ;  /* 0x000000100b0a7825 */ /* 0x000fc600078e0202 */
[----:B------:R-:W-:Y:S04]  /*1940*/  STG.E.128 [R4.64], RZ ;  /* 0x000000ff04007986 */ /* 0x000fe8000c101d04 */
[----:B------:R-:W-:Y:S04]  /*1950*/  STG.E.128 [R6.64], RZ ;  /* 0x000000ff06007986 */ /* 0x000fe8000c101d04 */
[----:B------:R-:W-:Y:S04]  /*1960*/  STG.E.128 [R52.64], RZ ;  /* 0x000000ff34007986 */ /* 0x000fe8000c101d04 */
[----:B------:R-:W-:Y:S04]  /*1970*/  STG.E.128 [R2.64+0x100], RZ ;  /* 0x000100ff02007986 */ /* 0x000fe8000c101d04 */
[----:B------:R-:W-:Y:S04]  /*1980*/  STG.E.128 [R4.64+0x100], RZ ;  /* 0x000100ff04007986 */ /* 0x000fe8000c101d04 */
[----:B------:R-:W-:Y:S04]  /*1990*/  STG.E.128 [R8.64], RZ ;  /* 0x000000ff08007986 */ /* 0x000fe8000c101d04 */
[----:B------:R-:W-:Y:S04]  /*19a0*/  STG.E.128 [R10.64], RZ ;  /* 0x000000ff0a007986 */ /* 0x000fe8000c101d04 */
[----:B------:R-:W-:Y:S04]  /*19b0*/  STG.E.128 [R2.64+0x200], RZ ;  /* 0x000200ff02007986 */ /* 0x000fe8000c101d04 */
[----:B------:R-:W-:Y:S04]  /*19c0*/  STG.E.128 [R4.64+0x200], RZ ;  /* 0x000200ff04007986 */ /* 0x000fe8000c101d04 */
[----:B------:R-:W-:Y:S04]  /*19d0*/  STG.E.128 [R8.64+0x100], RZ ;  /* 0x000100ff08007986 */ /* 0x000fe8000c101d04 */
[----:B------:R-:W-:Y:S01]  /*19e0*/  STG.E.128 [R10.64+0x100], RZ ;  /* 0x000100ff0a007986 */ /* 0x000fe2000c101d04 */
[----:B------:R-:W-:Y:S05]  /*19f0*/  EXIT ;  /* 0x000000000000794d */ /* 0x000fea0003800000 */
.L_x_1034:
        /* <DEDUP_REMOVED lines=16> */
.L_x_1604:


//--------------------- .text._ZN5flash27flash_bwd_convert_dq_kernelI23Flash_bwd_kernel_traitsILi192ELi64ELi64ELi8ELi4ELi2ELi2ELb0ELb0EN7cutlass10bfloat16_tE19Flash_kernel_traitsILi192ELi64ELi64ELi8ES3_EEEEvNS_16Flash_bwd_paramsEi --------------------------
	.section	.text._ZN5flash27flash_bwd_convert_dq_kernelI23Flash_bwd_kernel_traitsILi192ELi64ELi64ELi8ELi4ELi2ELi2ELb0ELb0EN7cutlass10bfloat16_tE19Flash_kernel_traitsILi192ELi64ELi64ELi8ES3_EEEEvNS_16Flash_bwd_paramsEi,"ax",@progbits
	.sectioninfo	@"SHI_REGISTERS=96"
	.align	128
        .global         _ZN5flash27flash_bwd_convert_dq_kernelI23Flash_bwd_kernel_traitsILi192ELi64ELi64ELi8ELi4ELi2ELi2ELb0ELb0EN7cutlass10bfloat16_tE19Flash_kernel_traitsILi192ELi64ELi64ELi8ES3_EEEEvNS_16Flash_bwd_paramsEi
        .type           _ZN5flash27flash_bwd_convert_dq_kernelI23Flash_bwd_kernel_traitsILi192ELi64ELi64ELi8ELi4ELi2ELi2ELb0ELb0EN7cutlass10bfloat16_tE19Flash_kernel_traitsILi192ELi64ELi64ELi8ES3_EEEEvNS_16Flash_bwd_paramsEi,@function
        .size           _ZN5flash27flash_bwd_convert_dq_kernelI23Flash_bwd_kernel_traitsILi192ELi64ELi64ELi8ELi4ELi2ELi2ELb0ELb0EN7cutlass10bfloat16_tE19Flash_kernel_traitsILi192ELi64ELi64ELi8ES3_EEEEvNS_16Flash_bwd_paramsEi,(.L_x_1605 - _ZN5flash27flash_bwd_convert_dq_kernelI23Flash_bwd_kernel_traitsILi192ELi64ELi64ELi8ELi4ELi2ELi2ELb0ELb0EN7cutlass10bfloat16_tE19Flash_kernel_traitsILi192ELi64ELi64ELi8ES3_EEEEvNS_16Flash_bwd_paramsEi)
        .other          _ZN5flash27flash_bwd_convert_dq_kernelI23Flash_bwd_kernel_traitsILi192ELi64ELi64ELi8ELi4ELi2ELi2ELb0ELb0EN7cutlass10bfloat16_tE19Flash_kernel_traitsILi192ELi64ELi64ELi8ES3_EEEEvNS_16Flash_bwd_paramsEi,@"STO_CUDA_ENTRY STV_DEFAULT"
_ZN5flash27flash_bwd_convert_dq_kernelI23Flash_bwd_kernel_traitsILi192ELi64ELi64ELi8ELi4ELi2ELi2ELb0ELb0EN7cutlass10bfloat16_tE19Flash_kernel_traitsILi192ELi64ELi64ELi8ES3_EEEEvNS_16Flash_bwd_paramsEi:
.text._ZN5flash27flash_bwd_convert_dq_kernelI23Flash_bwd_kernel_traitsILi192ELi64ELi64ELi8ELi4ELi2ELi2ELb0ELb0EN7cutlass10bfloat16_tE19Flash_kernel_traitsILi192ELi64ELi64ELi8ES3_EEEEvNS_16Flash_bwd_paramsEi:
        /* <DEDUP_REMOVED lines=143> */
.L_x_1036:
        /* <DEDUP_REMOVED lines=124> */
.L_x_1035:
        /* <DEDUP_REMOVED lines=171> */
.L_x_1038:
[----:B------:R-:W-:Y:S05]  /*1b60*/  BSYNC B0 ;  /* 0x0000000000007941 */ /* 0x000fea0003800000 */
.L_x_1037:
        /* <DEDUP_REMOVED lines=20> */
.L_x_1039:
        /* <DEDUP_REMOVED lines=13> */
.L_x_1605:


//--------------------- .text._ZN5flash44flash_bwd_dq_dk_dv_loop_seqk_parallel_kernelI23Flash_bwd_kernel_traitsILi192ELi64ELi64ELi8ELi4ELi2ELi2ELb0ELb0EN7cutlass10bfloat16_tE19Flash_kernel_traitsILi192ELi64ELi64ELi8ES3_EELb1ELb0ELb0ELb0ELb0ELb0ELb0EEEvNS_16Flash_bwd_paramsE --------------------------
	.section	.text._ZN5flash44flash_bwd_dq_dk_dv_loop_seqk_parallel_kernelI23Flash_bwd_kernel_traitsILi192ELi64ELi64ELi8ELi4ELi2ELi2ELb0ELb0EN7cutlass10bfloat16_tE19Flash_kernel_traitsILi192ELi64ELi64ELi8ES3_EELb1ELb0ELb0ELb0ELb0ELb0ELb0EEEvNS_16Flash_bwd_paramsE,"ax",@progbits
	.sectioninfo	@"SHI_REGISTERS=255"
	.align	128
        .global         _ZN5flash44flash_bwd_dq_dk_dv_loop_seqk_parallel_kernelI23Flash_bwd_kernel_traitsILi192ELi64ELi64ELi8ELi4ELi2ELi2ELb0ELb0EN7cutlass10bfloat16_tE19Flash_kernel_traitsILi192ELi64ELi64ELi8ES3_EELb1ELb0ELb0ELb0ELb0ELb0ELb0EEEvNS_16Flash_bwd_paramsE
        .type           _ZN5flash44flash_bwd_dq_dk_dv_loop_seqk_parallel_kernelI23Flash_bwd_kernel_traitsILi192ELi64ELi64ELi8ELi4ELi2ELi2ELb0ELb0EN7cutlass10bfloat16_tE19Flash_kernel_traitsILi192ELi64ELi64ELi8ES3_EELb1ELb0ELb0ELb0ELb0ELb0ELb0EEEvNS_16Flash_bwd_paramsE,@function
        .size           _ZN5flash44flash_bwd_dq_dk_dv_loop_seqk_parallel_kernelI23Flash_bwd_kernel_traitsILi192ELi64ELi64ELi8ELi4ELi2ELi2ELb0ELb0EN7cutlass10bfloat16_tE19Flash_kernel_traitsILi192ELi64ELi64ELi8ES3_EELb1ELb0ELb0ELb0ELb0ELb0ELb0EEEvNS_16Flash_bwd_paramsE,(.L_x_1606 - _ZN5flash44flash_bwd_dq_dk_dv_loop_seqk_parallel_kernelI23Flash_bwd_kernel_traitsILi192ELi64ELi64ELi8ELi4ELi2ELi2ELb0ELb0EN7cutlass10bfloat16_tE19Flash_kernel_traitsILi192ELi64ELi64ELi8ES3_EELb1ELb0ELb0ELb0ELb0ELb0ELb0EEEvNS_16Flash_bwd_paramsE)
        .other          _ZN5flash44flash_bwd_dq_dk_dv_loop_seqk_parallel_kernelI23Flash_bwd_kernel_traitsILi192ELi64ELi64ELi8ELi4ELi2ELi2ELb0ELb0EN7cutlass10bfloat16_tE19Flash_kernel_traitsILi192ELi64ELi64ELi8ES3_EELb1ELb0ELb0ELb0ELb0ELb0ELb0EEEvNS_16Flash_bwd_paramsE,@"STO_CUDA_ENTRY STV_DEFAULT"
_ZN5flash44flash_bwd_dq_dk_dv_loop_seqk_parallel_kernelI23Flash_bwd_kernel_traitsILi192ELi64ELi64ELi8ELi4ELi2ELi2ELb0ELb0EN7cutlass10bfloat16_tE19Flash_kernel_traitsILi192ELi64ELi64ELi8ES3_EELb1ELb0ELb0ELb0ELb0ELb0ELb0EEEvNS_16Flash_bwd_paramsE:
.text._ZN5flash44flash_bwd_dq_dk_dv_loop_seqk_parallel_kernelI23Flash_bwd_kernel_traitsILi192ELi64ELi64ELi8ELi4ELi2ELi2ELb0ELb0EN7cutlass10bfloat16_tE19Flash_kernel_traitsILi192ELi64ELi64ELi8ES3_EELb1ELb0ELb0ELb0ELb0ELb0ELb0EEEvNS_16Flash_bwd_paramsE:
        /* <DEDUP_REMOVED lines=14> */
[----:B------:R-:W-:Y:S01]  /*00e0*/  ULDC.U8 UR4, c[0x0][0x2d8] ;  /* 0x0000b60000047ab9 */ /* 0x000fe20000000000 */
[----:B------:R-:W-:Y:S01]  /*00f0*/  IMAD.MOV.U32 R208, RZ, RZ, -0x10 ;  /* 0xfffffff0ffd07424 */ /* 0x000fe200078e00ff */
[----:B-1----:R-:W-:-:S04]  /*0100*/  SHF.R.S32.HI R2, RZ, 0x1f, R11 ;  /* 0x0000001fff027819 */ /* 0x002fc8000001140b */
[CC--:B------:R-:W-:Y:S02]  /*0110*/  LEA.HI R3, R2.reuse, R11.reuse, RZ, 0x4 ;  /* 0x0000000b02037211 */ /* 0x0c0fe400078f20ff */
[CC--:B------:R-:W-:Y:S02]  /*0120*/  LEA.HI R0, R2.reuse, R11.reuse, RZ, 0x2 ;  /* 0x0000000b02007211 */ /* 0x0c0fe400078f10ff */
[----:B------:R-:W-:Y:S02]  /*0130*/  SHF.R.S32.HI R4, RZ, 0x4, R3 ;  /* 0x00000004ff047819 */ /* 0x000fe40000011403 */
[CC--:B------:R-:W-:Y:S02]  /*0140*/  LEA.HI R8, R2.reuse, R11.reuse, RZ, 0x5 ;  /* 0x0000000b02087211 */ /* 0x0c0fe400078f28ff */
[CC--:B------:R-:W-:Y:S02]  /*0150*/  LEA.HI R10, R2.reuse, R11.reuse, RZ, 0x3 ;  /* 0x0000000b020a7211 */ /* 0x0c0fe400078f18ff */
[----:B------:R-:W-:-:S02]  /*0160*/  LEA.HI R248, R2, R11, RZ, 0x7 ;  /* 0x0000000b02f87211 */ /* 0x000fc400078f38ff */
[----:B------:R-:W-:Y:S02]  /*0170*/  LEA.HI R13, R2, R11, RZ, 0x6 ;  /* 0x0000000b020d7211 */ /* 0x000fe400078f30ff */
[C---:B------:R-:W-:Y:S02]  /*0180*/  LOP3.LUT R5, R3.reuse, 0xfffffff0, RZ, 0xc0, !PT ;  /* 0xfffffff003057812 */ /* 0x040fe400078ec0ff */
[----:B------:R-:W-:Y:S02]  /*0190*/  LOP3.LUT R2, R0, 0x7ffffffc, RZ, 0xc0, !PT ;  /* 0x7ffffffc00027812 */ /* 0x000fe400078ec0ff */
[----:B------:R-:W-:Y:S02]  /*01a0*/  LEA.HI R3, R3, R4, RZ, 0x1 ;  /* 0x0000000403037211 */ /* 0x000fe400078f08ff */
[----:B------:R-:W-:Y:S01]  /*01b0*/  SHF.R.S32.HI R7, RZ, 0x2, R0 ;  /* 0x00000002ff077819 */ /* 0x000fe20000011400 */
[----:B------:R-:W-:Y:S01]  /*01c0*/  IMAD.IADD R14, R11, 0x1, -R2 ;  /* 0x000000010b0e7824 */ /* 0x000fe200078e0a02 */
[----:B------:R-:W-:-:S02]  /*01d0*/  SHF.R.S32.HI R6, RZ, 0x1f, R0 ;  /* 0x0000001fff067819 */ /* 0x000fc40000011400 */
[----:B------:R-:W-:Y:S02]  /*01e0*/  LOP3.LUT R9, R8, 0xffffffe0, RZ, 0xc0, !PT ;  /* 0xffffffe008097812 */ /* 0x000fe400078ec0ff */
[----:B------:R-:W-:Y:S02]  /*01f0*/  LOP3.LUT R0, R10, 0xfffffff8, RZ, 0xc0, !PT ;  /* 0xfffffff80a007812 */ /* 0x000fe400078ec0ff */
[----:B------:R-:W-:Y:S01]  /*0200*/  LOP3.LUT R3, R3, 0xfffffffe, RZ, 0xc0, !PT ;  /* 0xfffffffe03037812 */ /* 0x000fe200078ec0ff */
[C---:B------:R-:W-:Y:S01]  /*0210*/  IMAD.IADD R16, R11.reuse, 0x1, -R9 ;  /* 0x000000010b107824 */ /* 0x040fe200078e0a09 */
[----:B------:R-:W-:Y:S01]  /*0220*/  SHF.R.S32.HI R237, RZ, 0x3, R10 ;  /* 0x00000003ffed7819 */ /* 0x000fe2000001140a */
[C---:B------:R-:W-:Y:S01]  /*0230*/  IMAD.IADD R0, R11.reuse, 0x1, -R0 ;  /* 0x000000010b007824 */ /* 0x040fe200078e0a00 */
[----:B------:R-:W-:Y:S01]  /*0240*/  LEA.HI R2, R6, R7, RZ, 0x3 ;  /* 0x0000000706027211 */ /* 0x000fe200078f18ff */
[----:B------:R-:W-:Y:S01]  /*0250*/  IMAD.IADD R9, R11, 0x1, -R5 ;  /* 0x000000010b097824 */ /* 0x000fe200078e0a05 */
[----:B------:R-:W-:Y:S01]  /*0260*/  SHF.R.S32.HI R17, RZ, 0x5, R8 ;  /* 0x00000005ff117819 */ /* 0x000fe20000011408 */
[----:B------:R-:W-:Y:S01]  /*0270*/  IMAD.IADD R11, R4, 0x1, -R3 ;  /* 0x00000001040b7824 */ /* 0x000fe200078e0a03 */
[----:B------:R-:W-:Y:S01]  /*0280*/  LOP3.LUT R3, R2, 0xfffffff8, RZ, 0xc0, !PT ;  /* 0xfffffff802037812 */ /* 0x000fe200078ec0ff */
[----:B------:R-:W-:Y:S01]  /*0290*/  IMAD.SHL.U32 R5, R237, 0x40, RZ ;  /* 0x00000040ed057824 */ /* 0x000fe200078e00ff */
[----:B------:R-:W-:Y:S01]  /*02a0*/  LEA.HI R6, R8, R17, RZ, 0x1 ;  /* 0x0000001108067211 */ /* 0x000fe200078f08ff */
[C---:B------:R-:W-:Y:S01]  /*02b0*/  IMAD.SHL.U32 R202, R0.reuse, 0x8, RZ ;  /* 0x0000000800ca7824 */ /* 0x040fe200078e00ff */
[----:B------:R-:W-:Y:S01]  /*02c0*/  LOP3.LUT P4, RZ, R0, 0x4, RZ, 0xc0, !PT ;  /* 0x0000000400ff7812 */ /* 0x000fe2000788c0ff */
[----:B------:R-:W-:Y:S01]  /*02d0*/  IMAD.IADD R4, R7, 0x1, -R3 ;  /* 0x0000000107047824 */ /* 0x000fe200078e0a03 */
[----:B------:R-:W-:Y:S01]  /*02e0*/  LOP3.LUT R2, R5, 0x1c0, RZ, 0xc0, !PT ;  /* 0x000001c005027812 */ /* 0x000fe200078ec0ff */
[----:B------:R-:W-:Y:S01]  /*02f0*/  IMAD.SHL.U32 R174, R11, 0x200, RZ ;  /* 0x000002000bae7824 */ /* 0x000fe200078e00ff */
[----:B------:R-:W-:Y:S01]  /*0300*/  LOP3.LUT R3, R6, 0xfffffffe, RZ, 0xc0, !PT ;  /* 0xfffffffe06037812 */ /* 0x000fe200078ec0ff */
[----:B------:R1:W-:Y:S01]  /*0310*/  STL [R1+0x4], R16 ;  /* 0x0000041001007387 */ /* 0x0003e20000100800 */
[----:B------:R-:W-:-:S02]  /*0320*/  LOP3.LUT R5, R2, 0x38, R202, 0xf8, !PT ;  /* 0x0000003802057812 */ /* 0x000fc400078ef8ca */
[----:B------:R-:W-:Y:S01]  /*0330*/  SHF.R.U32.HI R2, RZ, 0x3, R2 ;  /* 0x00000003ff027819 */ /* 0x000fe20000011602 */
[----:B------:R-:W-:Y:S01]  /*0340*/  IMAD.IADD R181, R17, 0x1, -R3 ;  /* 0x0000000111b57824 */ /* 0x000fe200078e0a03 */
[C---:B------:R-:W-:Y:S01]  /*0350*/  LOP3.LUT P3, RZ, R0.reuse, 0x2, RZ, 0xc0, !PT ;  /* 0x0000000200ff7812 */ /* 0x040fe2000786c0ff */
[----:B------:R-:W-:Y:S01]  /*0360*/  IMAD.SHL.U32 R0, R0, 0x40, RZ ;  /* 0x0000004000007824 */ /* 0x000fe200078e00ff */
[----:B------:R-:W-:Y:S01]  /*0370*/  LOP3.LUT R7, R5, R2, RZ, 0x3c, !PT ;  /* 0x0000000205077212 */ /* 0x000fe200078e3cff */
[----:B------:R-:W-:Y:S01]  /*0380*/  IMAD.SHL.U32 R2, R181, 0x10, RZ ;  /* 0x00000010b5027824 */ /* 0x000fe200078e00ff */
[----:B------:R-:W-:Y:S02]  /*0390*/  SHF.R.S32.HI R3, RZ, 0x1f, R9 ;  /* 0x0000001fff037819 */ /* 0x000fe40000011409 */
[----:B------:R-:W-:Y:S02]  /*03a0*/  LOP3.LUT R0, R0, 0x1c0, RZ, 0xc0, !PT ;  /* 0x000001c000007812 */ /* 0x000fe400078ec0ff */
[----:B------:R-:W-:-:S02]  /*03b0*/  LEA.HI R12, R3, R9, RZ, 0x3 ;  /* 0x00000009030c7211 */ /* 0x000fc400078f18ff */
[----:B------:R-:W-:Y:S02]  /*03c0*/  LOP3.LUT R6, R0, 0x10, R2, 0xf8, !PT ;  /* 0x0000001000067812 */ /* 0x000fe400078ef802 */
[----:B------:R-:W-:Y:S02]  /*03d0*/  LOP3.LUT R2, R4, 0x1, RZ, 0xc0, !PT ;  /* 0x0000000104027812 */ /* 0x000fe400078ec0ff */
[----:B------:R-:W-:Y:S02]  /*03e0*/  SHF.R.S32.HI R248, RZ, 0x7, R248 ;  /* 0x00000007fff87819 */ /* 0x000fe400000114f8 */
[----:B------:R-:W-:Y:S02]  /*03f0*/  ISETP.NE.U32.AND P0, PT, R2, 0x1, PT ;  /* 0x000000010200780c */ /* 0x000fe40003f05070 */
[----:B------:R-:W-:Y:S01]  /*0400*/  LOP3.LUT R171, R0, 0x8, R10, 0xf8, !PT ;  /* 0x0000000800ab7812 */ /* 0x000fe200078ef80a */
[----:B------:R-:W-:Y:S01]  /*0410*/  IMAD R3, R248, 0x800, R174 ;  /* 0x00000800f8037824 */ /* 0x000fe200078e02ae */
[----:B------:R-:W-:Y:S01]  /*0420*/  LOP3.LUT R5, R12, 0xfffffff8, RZ, 0xc0, !PT ;  /* 0xfffffff80c057812 */ /* 0x000fe200078ec0ff */
[----:B------:R-:W-:Y:S01]  /*0430*/  IMAD.SHL.U32 R19, R248, 0x20, RZ ;  /* 0x00000020f8137824 */ /* 0x000fe200078e00ff */
[----:B------:R-:W-:-:S02]  /*0440*/  SHF.R.S32.HI R2, RZ, 0x6, R13 ;  /* 0x00000006ff027819 */ /* 0x000fc4000001140d */
[----:B------:R-:W-:Y:S01]  /*0450*/  SHF.R.U32.HI R0, RZ, 0x3, R0 ;  /* 0x00000003ff007819 */ /* 0x000fe20000011600 */
[----:B------:R-:W-:Y:S01]  /*0460*/  IMAD.IADD R18, R9, 0x1, -R5 ;  /* 0x0000000109127824 */ /* 0x000fe200078e0a05 */
[C---:B------:R-:W-:Y:S01]  /*0470*/  R2P PR, R4.reuse, 0x6 ;  /* 0x0000000604007804 */ /* 0x040fe20000000000 */
[----:B------:R-:W-:Y:S01]  /*0480*/  IMAD.SHL.U32 R4, R4, 0x40, RZ ;  /* 0x0000004004047824 */ /* 0x000fe200078e00ff */
[----:B------:R-:W-:Y:S01]  /*0490*/  LOP3.LUT R10, R6, 0x8, R10, 0xf8, !PT ;  /* 0x00000008060a7812 */ /* 0x000fe200078ef80a */
[C---:B------:R-:W-:Y:S01]  /*04a0*/  IMAD R15, R2.reuse, 0x200, R7 ;  /* 0x00000200020f7824 */ /* 0x040fe200078e0207 */
[----:B------:R-:W-:Y:S01]  /*04b0*/  LOP3.LUT R171, R171, R0, RZ, 0x3c, !PT ;  /* 0x00000000abab7212 */ /* 0x000fe200078e3cff */
[----:B------:R-:W-:Y:S01]  /*04c0*/  IMAD.SHL.U32 R2, R2, 0x8, RZ ;  /* 0x0000000802027824 */ /* 0x000fe200078e00ff */
[----:B------:R-:W-:Y:S01]  /*04d0*/  SHF.R.S32.HI R5, RZ, 0x1f, R8 ;  /* 0x0000001fff057819 */ /* 0x000fe20000011408 */
[----:B------:R-:W-:Y:S01]  /*04e0*/  IMAD.SHL.U32 R6, R11, 0x8, RZ ;  /* 0x000000080b067824 */ /* 0x000fe200078e00ff */
[----:B------:R-:W-:Y:S01]  /*04f0*/  LOP3.LUT R174, R174, R10, R0, 0xf6, !PT ;  /* 0x0000000aaeae7212 */ /* 0x000fe200078ef600 */
[----:B------:R-:W-:Y:S01]  /*0500*/  IMAD.IADD R171, R3, 0x1, R171 ;  /* 0x0000000103ab7824 */ /* 0x000fe200078e02ab */
[----:B------:R-:W-:Y:S01]  /*0510*/  LOP3.LUT R0, R4, 0x1c0, RZ, 0xc0, !PT ;  /* 0x000001c004007812 */ /* 0x000fe200078ec0ff */
[----:B------:R-:W-:Y:S01]  /*0520*/  IMAD.SHL.U32 R4, R11, 0x20, RZ ;  /* 0x000000200b047824 */ /* 0x000fe200078e00ff */
[----:B------:R-:W-:Y:S01]  /*0530*/  LEA.HI R5, R5, R17, RZ, 0x2 ;  /* 0x0000001105057211 */ /* 0x000fe200078f10ff */
[----:B------:R1:W-:Y:S01]  /*0540*/  STL [R1+0xc], R18 ;  /* 0x00000c1201007387 */ /* 0x0003e20000100800 */
[----:B------:R-:W-:Y:S01]  /*0550*/  LOP3.LUT R2, R2, 0x18, RZ, 0xc0, !PT ;  /* 0x0000001802027812 */ /* 0x000fe200078ec0ff */
[----:B------:R-:W-:Y:S01]  /*0560*/  IMAD.SHL.U32 R172, R171, 0x2, RZ ;  /* 0x00000002abac7824 */ /* 0x000fe200078e00ff */
[----:B------:R-:W-:Y:S01]  /*0570*/  SHF.R.U32.HI R3, RZ, 0x3, R0 ;  /* 0x00000003ff037819 */ /* 0x000fe20000011600 */
[----:B------:R1:W-:Y:S01]  /*0580*/  STL [R1+0x8], R15 ;  /* 0x0000080f01007387 */ /* 0x0003e20000100800 */
[----:B------:R-:W-:Y:S01]  /*0590*/  LOP3.LUT R5, R5, 0xfffffffc, RZ, 0xc0, !PT ;  /* 0xfffffffc05057812 */ /* 0x000fe200078ec0ff */
[----:B------:R-:W-:Y:S01]  /*05a0*/  IMAD.SHL.U32 R191, R15, 0x2, RZ ;  /* 0x000000020fbf7824 */ /* 0x000fe200078e00ff */
[----:B------:R-:W-:Y:S01]  /*05b0*/  LOP3.LUT R8, R2, 0x20, R4, 0xf8, !PT ;  /* 0x0000002002087812 */ /* 0x000fe200078ef804 */
[----:B------:R-:W-:Y:S01]  /*05c0*/  IMAD.SHL.U32 R4, R14, 0x2, RZ ;  /* 0x000000020e047824 */ /* 0x000fe200078e00ff */
[----:B------:R-:W-:Y:S01]  /*05d0*/  LOP3.LUT R9, R3, R0, R2, 0x1e, !PT ;  /* 0x0000000003097212 */ /* 0x000fe200078e1e02 */
[----:B------:R-:W-:Y:S01]  /*05e0*/  IMAD.SHL.U32 R2, R18, 0x40, RZ ;  /* 0x0000004012027824 */ /* 0x000fe200078e00ff */
[----:B------:R-:W-:Y:S01]  /*05f0*/  LOP3.LUT R0, R0, 0x20, R19, 0xf8, !PT ;  /* 0x0000002000007812 */ /* 0x000fe200078ef813 */
[----:B------:R-:W-:Y:S01]  /*0600*/  IMAD.IADD R247, R17, 0x1, -R5 ;  /* 0x0000000111f77824 */ /* 0x000fe200078e0a05 */
[----:B------:R-:W-:Y:S01]  /*0610*/  SEL R169, R169, 0xffffffe0, !P3 ;  /* 0xffffffe0a9a97807 */ /* 0x000fe20005800000 */
[----:B------:R-:W-:Y:S01]  /*0620*/  IMAD.SHL.U32 R5, R12, 0x40, RZ ;  /* 0x000000400c057824 */ /* 0x000fe200078e00ff */
[----:B------:R-:W-:-:S02]  /*0630*/  LOP3.LUT R2, R2, 0x1c0, RZ, 0xc0, !PT ;  /* 0x000001c002027812 */ /* 0x000fc400078ec0ff */
[----:B------:R-:W-:Y:S01]  /*0640*/  LOP3.LUT R7, R0, R3, RZ, 0x3c, !PT ;  /* 0x0000000300077212 */ /* 0x000fe200078e3cff */
[----:B------:R-:W-:Y:S01]  /*0650*/  IMAD R0, R247, 0x400, R4 ;  /* 0x00000400f7007824 */ /* 0x000fe200078e0204 */
[----:B------:R-:W-:Y:S01]  /*0660*/  SHF.R.U32.HI R3, RZ, 0x3, R2 ;  /* 0x00000003ff037819 */ /* 0x000fe20000011602 */
[----:B------:R-:W-:Y:S01]  /*0670*/  IMAD R4, R181, 0x400, R4 ;  /* 0x00000400b5047824 */ /* 0x000fe200078e0204 */
[----:B------:R-:W-:Y:S01]  /*0680*/  LOP3.LUT R6, R2, 0x8, R6, 0xf8, !PT ;  /* 0x0000000802067812 */ /* 0x000fe200078ef806 */
[----:B------:R-:W-:Y:S01]  /*0690*/  IMAD.IADD R7, R0, 0x1, R7 ;  /* 0x0000000100077824 */ /* 0x000fe200078e0207 */
[----:B------:R-:W-:Y:S01]  /*06a0*/  LOP3.LUT R0, R5, 0xfffffe00, RZ, 0xc0, !PT ;  /* 0xfffffe0005007812 */ /* 0x000fe200078ec0ff */
[----:B------:R-:W-:Y:S01]  /*06b0*/  IMAD.IADD R4, R4, 0x1, R9 ;  /* 0x0000000104047824 */ /* 0x000fe200078e0209 */
[----:B------:R-:W-:Y:S01]  /*06c0*/  LOP3.LUT R2, R3, R8, R2, 0x1e, !PT ;  /* 0x0000000803027212 */ /* 0x000fe200078e1e02 */
[----:B------:R-:W-:Y:S01]  /*06d0*/  IMAD.SHL.U32 R206, R7, 0x2, RZ ;  /* 0x0000000207ce7824 */ /* 0x000fe200078e00ff */
[----:B------:R-:W-:Y:S01]  /*06e0*/  LOP3.LUT R3, R6, R3, RZ, 0x3c, !PT ;  /* 0x0000000306037212 */ /* 0x000fe200078e3cff */
[--C-:B------:R-:W-:Y:S01]  /*06f0*/  IMAD R187, R247, 0x400, R0.reuse ;  /* 0x00000400f7bb7824 */ /* 0x100fe200078e0200 */
[----:B------:R-:W-:Y:S01]  /*0700*/  LOP3.LUT R186, R2, R0, RZ, 0xfc, !PT ;  /* 0x0000000002ba7212 */ /* 0x000fe200078efcff */
[----:B------:R-:W-:Y:S01]  /*0710*/  IMAD R181, R181, 0x400, R0 ;  /* 0x00000400b5b57824 */ /* 0x000fe200078e0200 */
[----:B------:R-:W-:Y:S01]  /*0720*/  SHF.R.S32.HI R0, RZ, 0x1f, R16 ;  /* 0x0000001fff007819 */ /* 0x000fe20000011410 */
[----:B------:R-:W-:Y:S01]  /*0730*/  IMAD R169, R171, 0x2, R169 ;  /* 0x00000002aba97824 */ /* 0x000fe200078e02a9 */
[----:B------:R-:W-:Y:S01]  /*0740*/  SEL R173, R173, 0xffffffc0, !P4 ;  /* 0xffffffc0adad7807 */ /* 0x000fe20006000000 */
[----:B------:R-:W-:Y:S01]  /*0750*/  IMAD.IADD R181, R3, 0x1, R181 ;  /* 0x0000000103b57824 */ /* 0x000fe200078e02b5 */
[----:B------:R-:W-:Y:S01]  /*0760*/  LEA.HI R0, R0, R16, RZ, 0x2 ;  /* 0x0000001000007211 */ /* 0x000fe200078f10ff */
[----:B------:R-:W-:Y:S01]  /*0770*/  IMAD.IADD R187, R187, 0x1, R3 ;  /* 0x00000001bbbb7824 */ /* 0x000fe200078e0203 */
[----:B------:R-:W-:Y:S01]  /*0780*/  SEL R208, R208, 0x10, !P0 ;  /* 0x00000010d0d07807 */ /* 0x000fe20004000000 */
[----:B------:R-:W-:Y:S01]  /*0790*/  IMAD R171, R171, 0x2, R173 ;  /* 0x00000002abab7824 */ /* 0x000fe200078e02ad */
[----:B------:R-:W-:Y:S01]  /*07a0*/  IADD3 R207, R206, 0x20, RZ ;  /* 0x00000020cecf7810 */ /* 0x000fe20007ffe0ff */
[----:B------:R-:W-:Y:S01]  /*07b0*/  IMAD.IADD R170, R173, 0x1, R169 ;  /* 0x00000001adaa7824 */ /* 0x000fe200078e02a9 */
[----:B------:R-:W-:Y:S01]  /*07c0*/  SHF.R.S32.HI R0, RZ, 0x2, R0 ;  /* 0x00000002ff007819 */ /* 0x000fe20000011400 */
[----:B------:R-:W-:Y:S01]  /*07d0*/  IMAD R173, R174, 0x2, R173 ;  /* 0x00000002aead7824 */ /* 0x000fe200078e02ad */
[----:B------:R-:W-:Y:S01]  /*07e0*/  LEA R238, R4, 0x12000, 0x1 ;  /* 0x0001200004ee7811 */ /* 0x000fe200078e08ff */
[C---:B------:R-:W-:Y:S01]  /*07f0*/  IMAD.IADD R209, R206.reuse, 0x1, R208 ;  /* 0x00000001ced17824 */ /* 0x040fe200078e02d0 */
[----:B------:R-:W-:Y:S01]  /*0800*/  @P1 IADD3 R207, R206, -0x20, RZ ;  /* 0xffffffe0cecf1810 */ /* 0x000fe20007ffe0ff */
[----:B------:R-:W-:Y:S01]  /*0810*/  IMAD R214, R247, 0x10, R0 ;  /* 0x00000010f7d67824 */ /* 0x000fe200078e0200 */
[----:B------:R-:W-:Y:S01]  /*0820*/  IADD3 R239, R238, 0x40, RZ ;  /* 0x00000040eeef7810 */ /* 0x000fe20007ffe0ff */
[----:B------:R-:W-:Y:S01]  /*0830*/  IMAD.SHL.U32 R174, R174, 0x2, RZ ;  /* 0x00000002aeae7824 */ /* 0x000fe200078e00ff */
[----:B------:R-:W-:Y:S01]  /*0840*/  SHF.R.S32.HI R2, RZ, 0x1f, R237 ;  /* 0x0000001fff027819 */ /* 0x000fe200000114ed */
[----:B------:R-:W-:Y:S01]  /*0850*/  IMAD.IADD R208, R208, 0x1, R207 ;  /* 0x00000001d0d07824 */ /* 0x000fe200078e02cf */
[----:B------:R-:W-:-:S02]  /*0860*/  IADD3 R212, R202, 0x40, RZ ;  /* 0x00000040cad47810 */ /* 0x000fc40007ffe0ff */
[----:B------:R-:W-:Y:S02]  /*0870*/  IADD3 R213, R202, 0x80, RZ ;  /* 0x00000080cad57810 */ /* 0x000fe40007ffe0ff */
[----:B------:R-:W-:Y:S02]  /*0880*/  LEA R181, R181, 0x1e000, 0x1 ;  /* 0x0001e000b5b57811 */ /* 0x000fe400078e08ff */
[----:B-1----:R-:W-:Y:S02]  /*0890*/  @P2 IADD3 R239, R238, -0x40, RZ ;  /* 0xffffffc0eeef2810 */ /* 0x002fe40007ffe0ff */
.L_x_1086:
[----:B-1-3--:R-:W1:Y:S01]  /*08a0*/  S2R R35, SR_CTAID.Y ;  /* 0x0000000000237919 */ /* 0x00ae620000002600 */
[----:B--2---:R-:W2:Y:S01]  /*08b0*/  LDC.U8 R0, c[0x0][0x312] ;  /* 0x0000c480ff007b82 */ /* 0x004ea20000000000 */
[----:B------:R-:W-:Y:S02]  /*08c0*/  ISETP.NE.U32.AND P1, PT, RZ, c[0x0][0x240], PT ;  /* 0x00009000ff007a0c */ /* 0x000fe40003f25070 */
[----:B------:R-:W3:Y:S01]  /*08d0*/  S2R R2, SR_CTAID.Y ;  /* 0x0000000000027919 */ /* 0x000ee20000002600 */
[----:B------:R-:W-:Y:S02]  /*08e0*/  ISETP.EQ.U32.AND P5, PT, RZ, c[0x0][0x248], PT ;  /* 0x00009200ff007a0c */ /* 0x000fe40003fa2070 */
[----:B------:R-:W-:-:S02]  /*08f0*/  ISETP.NE.AND.EX P1, PT, RZ, c[0x0][0x244], PT, P1 ;  /* 0x00009100ff007a0c */ /* 0x000fc40003f25310 */
        /* <DEDUP_REMOVED lines=25> */
[----:B---3--:R1:W-:Y:S07]  /*0a90*/  STL [R1], R9 ;  /* 0x0000000901007387 */ /* 0x0083ee0000100800 */
[----:B----4-:R-:W-:Y:S05]  /*0aa0*/  @!P0 BRA `(.L_x_1040) ;  /* 0x0000003000008947 */ /* 0x010fea0003800000 */
[----:B------:R-:W2:Y:S02]  /*0ab0*/  @P4 LDG.E R4, [R2.64+0x4] ;  /* 0x0000040602044981 */ /* 0x000ea4000c1e1900 */
[----:B--2---:R-:W-:-:S06]  /*0ac0*/  @P4 IADD3 R4, R4, -R9, RZ ;  /* 0x8000000904044210 */ /* 0x004fcc0007ffe0ff */
[----:B------:R2:W5:Y:S02]  /*0ad0*/  @!P4 LDG.E R4, [R2.64] ;  /* 0x000000060204c981 */ /* 0x000564000c1e1900 */
.L_x_1040:
[----:B------:R-:W-:-:S04]  /*0ae0*/  ISETP.NE.U32.AND P2, PT, RZ, c[0x0][0x258], PT ;  /* 0x00009600ff007a0c */ /* 0x000fc80003f45070 */
[----:B------:R-:W-:-:S13]  /*0af0*/  ISETP.NE.AND.EX P2, PT, RZ, c[0x0][0x25c], PT, P2 ;  /* 0x00009700ff007a0c */ /* 0x000fda0003f45320 */
[----:B--2---:R-:W-:-:S04]  /*0b00*/  @P2 IADD3 R2, P0, R8, c[0x0][0x258], RZ ;  /* 0x0000960008022a10 */ /* 0x004fc80007f1e0ff */
        /* <DEDUP_REMOVED lines=41> */
.L_x_1042:
        /* <DEDUP_REMOVED lines=15> */
.L_x_1043:
[----:B------:R-:W-:Y:S01]  /*0e90*/  IABS R14, c[0x0][0x1c8] ;  /* 0x00007200000e7a13 */ /* 0x000fe20000000000 */
[----:B------:R-:W2:Y:S01]  /*0ea0*/  S2R R36, SR_CTAID.Z ;  /* 0x0000000000247919 */ /* 0x000ea20000002700 */
[----:B------:R-:W3:Y:S01]  /*0eb0*/  LDC.U8 R15, c[0x0][0x328] ;  /* 0x0000ca00ff0f7b82 */ /* 0x000ee20000000000 */
[----:B------:R-:W-:Y:S01]  /*0ec0*/  IMAD.MOV.U32 R12, RZ, RZ, c[0x0][0x224] ;  /* 0x00008900ff0c7624 */ /* 0x000fe200078e00ff */
[----:B------:R-:W4:Y:S01]  /*0ed0*/  I2F.RP R2, R14 ;  /* 0x0000000e00027306 */ /* 0x000f220000209400 */
[C---:B------:R-:W-:Y:S01]  /*0ee0*/  @P0 IMAD.WIDE.U32 R4, R0.reuse, c[0x0][0x370], RZ ;  /* 0x0000dc0000040a25 */ /* 0x040fe200078e00ff */
[----:B------:R-:W5:Y:S02]  /*0ef0*/  S2R R17, SR_CTAID.X ;  /* 0x0000000000117919 */ /* 0x000f640000002500 */
[----:B------:R-:W-:Y:S01]  /*0f00*/  SHF.R.S32.HI R12, RZ, 0x1f, R12 ;  /* 0x0000001fff0c7819 */ /* 0x000fe2000001140c */
[----:B------:R-:W-:Y:S01]  /*0f10*/  @P0 IMAD R11, R0, c[0x0][0x374], R5 ;  /* 0x0000dd00000b0a24 */ /* 0x000fe200078e0205 */
[----:B-1----:R-:W-:Y:S01]  /*0f20*/  @P0 MOV R9, R4 ;  /* 0x0000000400090202 */ /* 0x002fe20000000f00 */
[----:B------:R-:W-:Y:S01]  /*0f30*/  @!P0 IMAD.WIDE.U32 R4, R35, c[0x0][0x368], RZ ;  /* 0x0000da0023048a25 */ /* 0x000fe200078e00ff */
[----:B------:R-:W1:Y:S03]  /*0f40*/  LDC.U8 R25, c[0x0][0x3d0] ;  /* 0x0000f400ff197b82 */ /* 0x000e660000000000 */
[----:B------:R-:W-:-:S02]  /*0f50*/  IMAD.MOV.U32 R33, RZ, RZ, c[0x0][0x22c] ;  /* 0x00008b00ff217624 */ /* 0x000fc400078e00ff */
[----:B------:R-:W-:Y:S02]  /*0f60*/  @!P0 IMAD.MOV.U32 R9, RZ, RZ, R4 ;  /* 0x000000ffff098224 */ /* 0x000fe400078e0004 */
[----:B------:R-:W-:Y:S01]  /*0f70*/  IMAD.WIDE R22, R33, c[0x0][0x1c0], RZ ;  /* 0x0000700021167a25 */ /* 0x000fe200078e02ff */
[----:B----4-:R-:W4:Y:S01]  /*0f80*/  MUFU.RCP R2, R2 ;  /* 0x0000000200027308 */ /* 0x010f220000001000 */
[----:B--2---:R-:W-:Y:S02]  /*0f90*/  IABS R7, R36 ;  /* 0x0000002400077213 */ /* 0x004fe40000000000 */
[C---:B------:R-:W-:Y:S01]  /*0fa0*/  IMAD R31, R36.reuse, c[0x0][0x22c], RZ ;  /* 0x00008b00241f7a24 */ /* 0x040fe200078e02ff */
[----:B------:R-:W-:Y:S02]  /*0fb0*/  LOP3.LUT R8, R36, c[0x0][0x1c8], RZ, 0x3c, !PT ;  /* 0x0000720024087a12 */ /* 0x000fe400078e3cff */
[----:B---3--:R-:W-:Y:S02]  /*0fc0*/  ISETP.NE.AND P2, PT, R15, RZ, PT ;  /* 0x000000ff0f00720c */ /* 0x008fe40003f45270 */
[----:B------:R-:W-:-:S02]  /*0fd0*/  ISETP.GE.AND P3, PT, R8, RZ, PT ;  /* 0x000000ff0800720c */ /* 0x000fc40003f66270 */
[----:B------:R-:W-:Y:S02]  /*0fe0*/  SHF.L.U64.HI R8, R35, 0x7, R18 ;  /* 0x0000000723087819 */ /* 0x000fe40000010212 */
[----:B------:R-:W-:Y:S02]  /*0ff0*/  SHF.R.S32.HI R38, RZ, 0x1f, R36 ;  /* 0x0000001fff267819 */ /* 0x000fe40000011424 */
[----:B----4-:R-:W-:Y:S02]  /*1000*/  IADD3 R2, R2, 0xffffffe, RZ ;  /* 0x0ffffffe02027810 */ /* 0x010fe40007ffe0ff */
[----:B------:R-:W-:Y:S02]  /*1010*/  SEL R8, R8, RZ, P1 ;  /* 0x000000ff08087207 */ /* 0x000fe40000800000 */
[----:B------:R-:W2:Y:S01]  /*1020*/  F2I.FTZ.U32.TRUNC.NTZ R3, R2 ;  /* 0x0000000200037305 */ /* 0x000ea2000021f000 */
[----:B------:R-:W-:Y:S02]  /*1030*/  SHF.R.S32.HI R32, RZ, 0x1f, R31 ;  /* 0x0000001fff207819 */ /* 0x000fe4000001141f */
[----:B--2---:R-:W-:-:S05]  /*1040*/  IADD3 R2, RZ, -R3, RZ ;  /* 0x80000003ff027210 */ /* 0x004fca0007ffe0ff */
        /* <DEDUP_REMOVED lines=31> */
[----:B-1----:R-:W-:Y:S01]  /*1240*/  ISETP.NE.AND P1, PT, R25, RZ, PT ;  /* 0x000000ff1900720c */ /* 0x002fe20003f25270 */
[----:B------:R-:W-:Y:S01]  /*1250*/  IMAD.WIDE.U32 R6, R22, R6, RZ ;  /* 0x0000000616067225 */ /* 0x000fe200078e00ff */
[----:B------:R-:W-:-:S02]  /*1260*/  @P0 IADD3 R15, R5, R3, RZ ;  /* 0x00000003050f0210 */ /* 0x000fc40007ffe0ff */
[----:B------:R-:W-:Y:S01]  /*1270*/  @P5 IADD3 R2, R2, 0x1, RZ ;  /* 0x0000000102025810 */ /* 0x000fe20007ffe0ff */
[----:B------:R-:W-:Y:S01]  /*1280*/  IMAD R8, R22, R8, R14 ;  /* 0x0000000816087224 */ /* 0x000fe200078e020e */
[----:B------:R-:W-:Y:S01]  /*1290*/  @P2 SEL R4, R4, R0, !P0 ;  /* 0x0000000004042207 */ /* 0x000fe20004000000 */
[----:B-----5:R-:W-:-:S03]  /*12a0*/  IMAD.WIDE.U32 R22, R17, c[0x0][0x3d8], RZ ;  /* 0x0000f60011167a25 */ /* 0x020fc600078e00ff */
[----:B------:R-:W-:Y:S01]  /*12b0*/  IADD3 R13, R7, R8, RZ ;  /* 0x00000008070d7210 */ /* 0x000fe20007ffe0ff */
[----:B------:R-:W-:Y:S01]  /*12c0*/  IMAD.MOV.U32 R12, RZ, RZ, R2 ;  /* 0x000000ffff0c7224 */ /* 0x000fe200078e0002 */
[----:B------:R-:W-:Y:S01]  /*12d0*/  SEL R22, R22, RZ, P1 ;  /* 0x000000ff16167207 */ /* 0x000fe20000800000 */
[----:B------:R-:W-:Y:S01]  /*12e0*/  IMAD R3, R17, c[0x0][0x3dc], R23 ;  /* 0x0000f70011037a24 */ /* 0x000fe200078e0217 */
[----:B------:R-:W-:Y:S01]  /*12f0*/  SHF.R.S32.HI R23, RZ, 0x1f, R20 ;  /* 0x0000001fff177819 */ /* 0x000fe20000011414 */
[----:B------:R-:W-:Y:S01]  /*1300*/  @!P2 IMAD R5, R35, c[0x0][0x1c0], R36 ;  /* 0x000070002305aa24 */ /* 0x000fe200078e0224 */
[----:B------:R-:W-:Y:S01]  /*1310*/  @!P3 IADD3 R12, -R12, RZ, RZ ;  /* 0x000000ff0c0cb210 */ /* 0x000fe20007ffe1ff */
[----:B------:R-:W-:Y:S01]  /*1320*/  @P2 IMAD R14, R36, c[0x0][0x234], R4 ;  /* 0x00008d00240e2a24 */ /* 0x000fe200078e0204 */
[----:B------:R-:W-:Y:S01]  /*1330*/  @!P4 LOP3.LUT R12, RZ, c[0x0][0x1c8], RZ, 0x33, !PT ;  /* 0x00007200ff0cca12 */ /* 0x000fe200078e33ff */
        /* <DEDUP_REMOVED lines=11> */
.L_x_1044:
[----:B------:R-:W-:-:S04]  /*13f0*/  IMAD R8, R35, c[0x0][0x1c0], R36 ;  /* 0x0000700023087a24 */ /* 0x000fc800078e0224 */
[----:B------:R-:W-:Y:S02]  /*1400*/  IMAD R8, R8, c[0x0][0x224], RZ ;  /* 0x0000890008087a24 */ /* 0x000fe400078e02ff */
.L_x_1045:
        /* <DEDUP_REMOVED lines=13> */
[----:B------:R-:W-:Y:S01]  /*14e0*/  IMAD.WIDE.U32 R2, R10, c[0x0][0x370], R2 ;  /* 0x0000dc000a027a25 */ /* 0x000fe200078e0002 */
[----:B------:R-:W-:Y:S01]  /*14f0*/  SHF.R.S32.HI R5, RZ, 0x1f, R5 ;  /* 0x0000001fff057819 */ /* 0x000fe20000011405 */
[----:B------:R-:W-:Y:S03]  /*1500*/  BSSY B1, `(.L_x_1041) ;  /* 0x00007a6000017945 */ /* 0x000fe60003800000 */
        /* <DEDUP_REMOVED lines=14> */
[C---:B------:R-:W-:Y:S01]  /*15f0*/  IMAD.IADD R15, R10.reuse, 0x1, R8 ;  /* 0x000000010a0f7824 */ /* 0x040fe200078e0208 */
[----:B------:R-:W-:Y:S01]  /*1600*/  SHF.R.S32.HI R39, RZ, 0x5, R39 ;  /* 0x00000005ff277819 */ /* 0x000fe20000011427 */
[----:B------:R-:W-:Y:S01]  /*1610*/  IMAD.IADD R16, R10, 0x1, R14 ;  /* 0x000000010a107824 */ /* 0x000fe200078e020e */
        /* <DEDUP_REMOVED lines=14> */
[----:B------:R-:W-:Y:S01]  /*1700*/  LEA R188, P0, R6, c[0x0][0x350], 0x2 ;  /* 0x0000d40006bc7a11 */ /* 0x000fe200078010ff */
        /* <DEDUP_REMOVED lines=50> */
.L_x_1048:
[----:B------:R-:W-:Y:S05]  /*1a30*/  BSYNC B0 ;  /* 0x0000000000007941 */ /* 0x000fea0003800000 */
.L_x_1047:
        /* <DEDUP_REMOVED lines=39> */
.L_x_1050:
[----:B------:R-:W-:Y:S05]  /*1cb0*/  BSYNC B0 ;  /* 0x0000000000007941 */ /* 0x000fea0003800000 */
.L_x_1049:
        /* <DEDUP_REMOVED lines=19> */
.L_x_1052:
        /* <DEDUP_REMOVED lines=28> */
.L_x_1053:
[----:B------:R-:W-:Y:S05]  /*1fb0*/  BSYNC B0 ;  /* 0x0000000000007941 */ /* 0x000fea0003800000 */
.L_x_1051:
        /* <DEDUP_REMOVED lines=17> */
.L_x_1055:
        /* <DEDUP_REMOVED lines=38> */
.L_x_1056:
[----:B------:R-:W-:Y:S05]  /*2330*/  BSYNC B0 ;  /* 0x0000000000007941 */ /* 0x000fea0003800000 */
.L_x_1054:
[----:B------:R-:W-:Y:S01]  /*2340*/  IMAD R11, R232, -0x40, R193 ;  /* 0xffffffc0e80b7824 */ /* 0x000fe200078e02c1 */
[C---:B------:R-:W-:Y:S01]  /*2350*/  IADD3 R0, R214.reuse, 0x8, RZ ;  /* 0x00000008d6007810 */ /* 0x040fe20007ffe0ff */
[C---:B-1----:R-:W-:Y:S01]  /*2360*/  IMAD.WIDE R2, R214.reuse, 0x4, R200 ;  /* 0x00000004d6027825 */ /* 0x042fe200078e02c8 */
[-C--:B------:R-:W-:Y:S02]  /*2370*/  ISETP.GE.AND P1, PT, R214, R10.reuse, PT ;  /* 0x0000000ad600720c */ /* 0x080fe40003f26270 */
[----:B------:R-:W-:Y:S02]  /*2380*/  ISETP.GE.AND P0, PT, R0, R10, PT ;  /* 0x0000000a0000720c */ /* 0x000fe40003f06270 */
[----:B------:R-:W-:Y:S02]  /*2390*/  ISETP.GE.AND P6, PT, R237, R11, PT ;  /* 0x0000000bed00720c */ /* 0x000fe40003fc6270 */
[----:B------:R-:W-:Y:S02]  /*23a0*/  MOV R204, 0x7f800000 ;  /* 0x7f80000000cc7802 */ /* 0x000fe40000000f00 */
[----:B------:R-:W-:Y:S01]  /*23b0*/  MOV R205, 0x7f800000 ;  /* 0x7f80000000cd7802 */ /* 0x000fe20000000f00 */
[----:B------:R-:W-:-:S04]  /*23c0*/  IMAD R0, R23, c[0x0][0x198], RZ ;  /* 0x0000660017007a24 */ /* 0x000fc800078e02ff */
[----:B------:R1:W5:Y:S04]  /*23d0*/  @!P1 LDG.E R204, [R2.64] ;  /* 0x0000000602cc9981 */ /* 0x000368000c1e1900 */
[----:B------:R1:W5:Y:S01]  /*23e0*/  @!P0 LDG.E R205, [R2.64+0x20] ;  /* 0x0000200602cd8981 */ /* 0x000362000c1e1900 */
[C---:B------:R-:W-:Y:S01]  /*23f0*/  IMAD R0, R20.reuse, c[0x0][0x19c], R0 ;  /* 0x0000670014007a24 */ /* 0x040fe200078e0200 */
[----:B------:R-:W-:Y:S02]  /*2400*/  BSSY B0, `(.L_x_1057) ;  /* 0x000002b000007945 */ /* 0x000fe40003800000 */
[----:B------:R2:W-:Y:S04]  /*2410*/  @P6 STS.128 [R191+0x12000], RZ ;  /* 0x012000ffbf006388 */ /* 0x0005e80000000c00 */
[----:B------:R2:W-:Y:S04]  /*2420*/  @P6 STS.128 [R191+0x14000], RZ ;  /* 0x014000ffbf006388 */ /* 0x0005e80000000c00 */
[----:B------:R2:W-:Y:S01]  /*2430*/  @P6 STS.128 [R191+0x16000], RZ ;  /* 0x016000ffbf006388 */ /* 0x0005e20000000c00 */
[----:B-1----:R-:W-:-:S05]  /*2440*/  IMAD.WIDE.U32 R2, R20, c[0x0][0x198], R202 ;  /* 0x0000660014027a25 */ /* 0x002fca00078e00ca */
[----:B------:R-:W-:-:S04]  /*2450*/  IADD3 R4, P0, R26, R2, RZ ;  /* 0x000000021a047210 */ /* 0x000fc80007f1e0ff */
[----:B------:R-:W-:Y:S01]  /*2460*/  IADD3.X R5, R27, R3, R0, P0, !PT ;  /* 0x000000031b057210 */ /* 0x000fe200007fe400 */
[----:B------:R-:W-:-:S04]  /*2470*/  IMAD R0, R25, c[0x0][0x1b0], RZ ;  /* 0x00006c0019007a24 */ /* 0x000fc800078e02ff */
[C---:B------:R-:W-:Y:S02]  /*2480*/  IMAD R0, R12.reuse, c[0x0][0x1b4], R0 ;  /* 0x00006d000c007a24 */ /* 0x040fe400078e0200 */
[----:B------:R-:W-:-:S05]  /*2490*/  IMAD.WIDE.U32 R4, R12, c[0x0][0x1b0], R4 ;  /* 0x00006c000c047a25 */ /* 0x000fca00078e0004 */
[----:B------:R-:W-:Y:S01]  /*24a0*/  IADD3 R10, R5, R0, RZ ;  /* 0x00000000050a7210 */ /* 0x000fe20007ffe0ff */
        /* <DEDUP_REMOVED lines=32> */
.L_x_1058:
[----:B--2---:R-:W-:Y:S05]  /*26b0*/  BSYNC B0 ;  /* 0x0000000000007941 */ /* 0x004fea0003800000 */
.L_x_1057:
        /* <DEDUP_REMOVED lines=38> */
.L_x_1060:
[----:B------:R-:W-:Y:S05]  /*2920*/  BSYNC B0 ;  /* 0x0000000000007941 */ /* 0x000fea0003800000 */
.L_x_1059:
[----:B------:R1:W-:Y:S02]  /*2930*/  @P6 STS.128 [R191+0x18000], RZ ;  /* 0x018000ffbf006388 */ /* 0x0003e40000000c00 */
[C---:B-1----:R-:W-:Y:S01]  /*2940*/  IMAD.WIDE.U32 R2, R20.reuse, c[0x0][0x1a0], R202 ;  /* 0x0000680014027a25 */ /* 0x042fe200078e00ca */
        /* <DEDUP_REMOVED lines=43> */
.L_x_1062:
[----:B------:R-:W-:Y:S05]  /*2c00*/  BSYNC B0 ;  /* 0x0000000000007941 */ /* 0x000fea0003800000 */
.L_x_1061:
        /* <DEDUP_REMOVED lines=16> */
[C---:B------:R-:W-:Y:S01]  /*2d10*/  @!P4 LEA R4, P2, R8.reuse, c[0x0][0x170], 0x1 ;  /* 0x00005c000804ca11 */ /* 0x040fe200078408ff */
[----:B------:R-:W-:Y:S01]  /*2d20*/  IMAD.IADD R0, R9, 0x1, R0 ;  /* 0x0000000109007824 */ /* 0x000fe200078e0200 */
[----:B------:R-:W-:-:S04]  /*2d30*/  @!P1 LEA R2, P0, R8, c[0x0][0x170], 0x1 ;  /* 0x00005c0008029a11 */ /* 0x000fc800078008ff */
[C-C-:B------:R-:W-:Y:S02]  /*2d40*/  @!P5 LEA.HI.X R7, R8.reuse, c[0x0][0x174], R0.reuse, 0x1, P6 ;  /* 0x00005d000807da11 */ /* 0x140fe400030f0c00 */
[C-C-:B------:R-:W-:Y:S02]  /*2d50*/  @!P4 LEA.HI.X R5, R8.reuse, c[0x0][0x174], R0.reuse, 0x1, P2 ;  /* 0x00005d000805ca11 */ /* 0x140fe400010f0c00 */
        /* <DEDUP_REMOVED lines=14> */
[----:B------:R1:W-:Y:S02]  /*2e40*/  @!P1 LDGSTS.E.BYPASS.LTC128B.128 [R191+0x1d000], [R2.64+0x100] ;  /* 0x1d00010002bf9fae */ /* 0x0003e4000b901d46 */
.L_x_1064:
[----:B------:R-:W-:Y:S05]  /*2e50*/  BSYNC B0 ;  /* 0x0000000000007941 */ /* 0x000fea0003800000 */
.L_x_1063:
[----:B------:R-:W-:Y:S01]  /*2e60*/  IMAD.MOV.U32 R234, RZ, RZ, c[0x0][0x308] ;  /* 0x0000c200ffea7624 */ /* 0x000fe200078e00ff */
[----:B-12---:R-:W2:Y:S01]  /*2e70*/  LDL R7, [R1+0xc] ;  /* 0x00000c0001077983 */ /* 0x006ea20000100800 */
[----:B------:R-:W-:-:S03]  /*2e80*/  IMAD.MOV.U32 R235, RZ, RZ, c[0x0][0x30c] ;  /* 0x0000c300ffeb7624 */ /* 0x000fc600078e00ff */
[----:B------:R-:W0:Y:S04]  /*2e90*/  LDGDEPBAR ;  /* 0x00000000000079af */ /* 0x000e280000000000 */
[----:B---3--:R1:W3:Y:S04]  /*2ea0*/  LDG.E.64 R2, [R234.64+0x8] ;  /* 0x00000806ea027981 */ /* 0x0082e8000c1e1b00 */
[----:B-1--4-:R-:W4:Y:S01]  /*2eb0*/  LDG.E.64 R234, [R234.64] ;  /* 0x00000006eaea7981 */ /* 0x012f22000c1e1b00 */
[----:B------:R-:W-:Y:S01]  /*2ec0*/  IMAD R0, R35, c[0x0][0x1c0], R36 ;  /* 0x0000700023007a24 */ /* 0x000fe200078e0224 */
[----:B------:R-:W-:Y:S01]  /*2ed0*/  IADD3 R5, R20, 0x40, RZ ;  /* 0x0000004014057810 */ /* 0x000fe20007ffe0ff */
[----:B------:R-:W-:Y:S01]  /*2ee0*/  IMAD.MOV.U32 R180, RZ, RZ, 0x40 ;  /* 0x00000040ffb47424 */ /* 0x000fe200078e00ff */
[----:B------:R-:W-:Y:S01]  /*2ef0*/  SHF.R.S32.HI R6, RZ, 0x1f, R34 ;  /* 0x0000001fff067819 */ /* 0x000fe20000011422 */
[----:B------:R-:W-:Y:S01]  /*2f00*/  IMAD.SHL.U32 R0, R0, 0x20, RZ ;  /* 0x0000002000007824 */ /* 0x000fe200078e00ff */
[----:B------:R-:W-:Y:S01]  /*2f10*/  ISETP.GE.AND P0, PT, R5, R193, PT ;  /* 0x000000c10500720c */ /* 0x000fe20003f06270 */
[----:B------:R-:W-:Y:S01]  /*2f20*/  IMAD.SHL.U32 R176, R187, 0x2, RZ ;  /* 0x00000002bbb07824 */ /* 0x000fe200078e00ff */
[----:B------:R-:W-:Y:S01]  /*2f30*/  MOV R192, R190 ;  /* 0x000000be00c07202 */ /* 0x000fe20000000f00 */
        /* <DEDUP_REMOVED lines=48> */
[----:B---3--:R-:W-:-:S02]  /*3240*/  IADD3 R216, P2, P1, R0, R2, R34 ;  /* 0x0000000200d87210 */ /* 0x008fc4000795e022 */
[----:B------:R-:W-:Y:S01]  /*3250*/  IADD3 R0, R186, 0x3000, RZ ;  /* 0x00003000ba007810 */ /* 0x000fe20007ffe0ff */
[----:B------:R-:W-:Y:S01]  /*3260*/  CS2R R34, SRZ ;  /* 0x0000000000227805 */ /* 0x000fe2000001ff00 */
[----:B------:R-:W-:Y:S01]  /*3270*/  IADD3 R2, R187, 0x3000, RZ ;  /* 0x00003000bb027810 */ /* 0x000fe20007ffe0ff */
[----:B------:R-:W-:Y:S01]  /*3280*/  IMAD.WIDE.U32 R216, R216, -0x2daee0ad, RZ ;  /* 0xd2511f53d8d87825 */ /* 0x000fe200078e00ff */
[----:B------:R-:W-:Y:S02]  /*3290*/  SEL R0, R0, R186, !P3 ;  /* 0x000000ba00007207 */ /* 0x000fe40005800000 */
[----:B------:R-:W-:Y:S02]  /*32a0*/  SEL R2, R2, R187, !P3 ;  /* 0x000000bb02027207 */ /* 0x000fe40005800000 */
[----:B------:R-:W-:Y:S01]  /*32b0*/  IADD3.X R241, R4, R3, R6, P2, P1 ;  /* 0x0000000304f17210 */ /* 0x000fe200017e2406 */
[----:B------:R-:W-:Y:S01]  /*32c0*/  IMAD.SHL.U32 R168, R0, 0x2, RZ ;  /* 0x0000000200a87824 */ /* 0x000fe200078e00ff */
[----:B--2---:R-:W-:Y:S01]  /*32d0*/  R2P PR, R7, 0x6 ;  /* 0x0000000607007804 */ /* 0x004fe20000000000 */
[----:B------:R-:W1:Y:S01]  /*32e0*/  @P0 S2R R0, SR_TID.X ;  /* 0x0000000000000919 */ /* 0x000e620000002100 */
[----:B------:R-:W-:-:S02]  /*32f0*/  IMAD.SHL.U32 R175, R2, 0x2, RZ ;  /* 0x0000000202af7824 */ /* 0x000fc400078e00ff */
[----:B------:R-:W-:Y:S01]  /*3300*/  IMAD.MOV.U32 R2, RZ, RZ, c[0x0][0x22c] ;  /* 0x00008b00ff027624 */ /* 0x000fe200078e00ff */
[----:B------:R-:W-:Y:S02]  /*3310*/  SEL R185, R185, 0xffffffe0, !P1 ;  /* 0xffffffe0b9b97807 */ /* 0x000fe40004800000 */
[----:B------:R-:W-:Y:S01]  /*3320*/  SEL R180, R180, 0xffffffc0, !P2 ;  /* 0xffffffc0b4b47807 */ /* 0x000fe20005000000 */
[----:B------:R-:W-:Y:S01]  /*3330*/  IMAD R2, R2, c[0x0][0x1c0], RZ ;  /* 0x0000700002027a24 */ /* 0x000fe200078e02ff */
[----:B------:R-:W-:Y:S01]  /*3340*/  IADD3 R182, R181, R185, RZ ;  /* 0x000000b9b5b67210 */ /* 0x000fe20007ffe0ff */
[----:B------:R-:W-:Y:S01]  /*3350*/  IMAD.IADD R177, R185, 0x1, R176 ;  /* 0x00000001b9b17824 */ /* 0x000fe200078e02b0 */
[----:B------:R-:W-:Y:S01]  /*3360*/  IADD3 R179, R180, R176, RZ ;  /* 0x000000b0b4b37210 */ /* 0x000fe20007ffe0ff */
[----:B------:R-:W-:Y:S01]  /*3370*/  IMAD.SHL.U32 R233, R2, 0x10, RZ ;  /* 0x0000001002e97824 */ /* 0x000fe200078e00ff */
[----:B----4-:R-:W-:Y:S01]  /*3380*/  IADD3 R3, R234, 0x3c6ef372, RZ ;  /* 0x3c6ef372ea037810 */ /* 0x010fe20007ffe0ff */
[----:B------:R-:W-:Y:S01]  /*3390*/  IMAD.SHL.U32 R198, R2, 0x8, RZ ;  /* 0x0000000802c67824 */ /* 0x000fe200078e00ff */
[----:B------:R-:W-:Y:S01]  /*33a0*/  IADD3 R3, R235, 0x32370b8f, RZ ;  /* 0x32370b8feb037810 */ /* 0x000fe20007ffe0ff */
[----:B------:R-:W-:Y:S01]  /*33b0*/  IMAD.IADD R183, R181, 0x1, R180 ;  /* 0x00000001b5b77824 */ /* 0x000fe200078e02b4 */
[----:B------:R-:W-:Y:S01]  /*33c0*/  IADD3 R3, R234, 0x1715609d, RZ ;  /* 0x1715609dea037810 */ /* 0x000fe20007ffe0ff */
[----:B------:R-:W-:Y:S01]  /*33d0*/  IMAD.IADD R184, R180, 0x1, R182 ;  /* 0x00000001b4b87824 */ /* 0x000fe200078e02b6 */
[----:B------:R-:W-:Y:S01]  /*33e0*/  IADD3 R3, R235, 0x646e171e, RZ ;  /* 0x646e171eeb037810 */ /* 0x000fe20007ffe0ff */
[----:B------:R-:W-:Y:S01]  /*33f0*/  IMAD.SHL.U32 R3, R248, 0x20, RZ ;  /* 0x00000020f8037824 */ /* 0x000fe200078e00ff */
[C---:B------:R-:W-:Y:S01]  /*3400*/  IADD3 R250, R233.reuse, 0x80, RZ ;  /* 0x00000080e9fa7810 */ /* 0x040fe20007ffe0ff */
[----:B------:R-:W-:Y:S01]  /*3410*/  IMAD.IADD R178, R180, 0x1, R177 ;  /* 0x00000001b4b27824 */ /* 0x000fe200078e02b1 */
[C---:B------:R-:W-:Y:S01]  /*3420*/  IADD3 R249, R233.reuse, 0xa0, RZ ;  /* 0x000000a0e9f97810 */ /* 0x040fe20007ffe0ff */
[----:B-1----:R-:W-:Y:S01]  /*3430*/  @P0 IMAD.SHL.U32 R0, R0, 0x2, RZ ;  /* 0x0000000200000824 */ /* 0x002fe200078e00ff */
[C---:B------:R-:W-:Y:S01]  /*3440*/  IADD3 R251, R233.reuse, 0x60, RZ ;  /* 0x00000060e9fb7810 */ /* 0x040fe20007ffe0ff */
[C---:B------:R-:W-:Y:S01]  /*3450*/  IMAD.IADD R243, R198.reuse, 0x1, R250 ;  /* 0x00000001c6f37824 */ /* 0x040fe200078e02fa */
[----:B------:R-:W-:Y:S01]  /*3460*/  IADD3 R252, R233, 0x40, RZ ;  /* 0x00000040e9fc7810 */ /* 0x000fe20007ffe0ff */
[C---:B------:R-:W-:Y:S01]  /*3470*/  IMAD.IADD R242, R198.reuse, 0x1, R249 ;  /* 0x00000001c6f27824 */ /* 0x040fe200078e02f9 */
[----:B------:R-:W-:Y:S01]  /*3480*/  @P0 LOP3.LUT R240, R3, 0x6, R0, 0xf8, !PT ;  /* 0x0000000603f00812 */ /* 0x000fe200078ef800 */
[C---:B------:R-:W-:Y:S01]  /*3490*/  IMAD.IADD R244, R198.reuse, 0x1, R251 ;  /* 0x00000001c6f47824 */ /* 0x040fe200078e02fb */
[----:B------:R-:W-:Y:S01]  /*34a0*/  IADD3 R0, R233, 0x20, RZ ;  /* 0x00000020e9007810 */ /* 0x000fe20007ffe0ff */
[----:B------:R-:W-:Y:S01]  /*34b0*/  IMAD.IADD R245, R198, 0x1, R252 ;  /* 0x00000001c6f57824 */ /* 0x000fe200078e02fc */
[----:B------:R-:W-:Y:S01]  /*34c0*/  IADD3 R5, R234, -0x61c88647, RZ ;  /* 0x9e3779b9ea057810 */ /* 0x000fe20007ffe0ff */
[C---:B------:R-:W-:Y:S01]  /*34d0*/  IMAD.IADD R2, R198.reuse, 0x1, R243 ;  /* 0x00000001c6027824 */ /* 0x040fe200078e02f3 */
[C---:B------:R-:W-:Y:S01]  /*34e0*/  IADD3 R246, R198.reuse, R0, RZ ;  /* 0x00000000c6f67210 */ /* 0x040fe20007ffe0ff */
[C---:B------:R-:W-:Y:S01]  /*34f0*/  IMAD.IADD R0, R198.reuse, 0x1, R242 ;  /* 0x00000001c6007824 */ /* 0x040fe200078e02f2 */
[C---:B------:R-:W-:Y:S01]  /*3500*/  IADD3 R4, R235.reuse, -0x4498517b, RZ ;  /* 0xbb67ae85eb047810 */ /* 0x040fe20007ffe0ff */
[C---:B------:R-:W-:Y:S01]  /*3510*/  IMAD.IADD R3, R198.reuse, 0x1, R244 ;  /* 0x00000001c6037824 */ /* 0x040fe200078e02f4 */
[----:B------:R-:W-:Y:S01]  /*3520*/  IADD3 R5, R235, 0x76cf5d0a, RZ ;  /* 0x76cf5d0aeb057810 */ /* 0x000fe20007ffe0ff */
[----:B------:R-:W-:Y:S01]  /*3530*/  IMAD.IADD R220, R198, 0x1, R2 ;  /* 0x00000001c6dc7824 */ /* 0x000fe200078e0202 */
[----:B------:R-:W-:Y:S01]  /*3540*/  IADD3 R4, R234, -0x255992d5, RZ ;  /* 0xdaa66d2bea047810 */ /* 0x000fe20007ffe0ff */
[----:B------:R-:W-:Y:S01]  /*3550*/  IMAD.IADD R222, R198, 0x1, R3 ;  /* 0x00000001c6de7824 */ /* 0x000fe200078e0203 */
[----:B------:R-:W-:-:S02]  /*3560*/  IADD3 R5, R234, 0x78dde6e4, RZ ;  /* 0x78dde6e4ea057810 */ /* 0x000fc40007ffe0ff */
[C---:B------:R-:W-:Y:S01]  /*3570*/  IADD3 R4, R235.reuse, -0x126145ec, RZ ;  /* 0xed9eba14eb047810 */ /* 0x040fe20007ffe0ff */
[----:B------:R-:W-:Y:S01]  /*3580*/  IMAD.IADD R221, R198, 0x1, R222 ;  /* 0x00000001c6dd7824 */ /* 0x000fe200078e02de */
[----:B------:R-:W-:Y:S02]  /*3590*/  IADD3 R5, R235, -0x56f99767, RZ ;  /* 0xa9066899eb057810 */ /* 0x000fe40007ffe0ff */
[----:B------:R-:W-:Y:S01]  /*35a0*/  IADD3 R4, R234, -0x4ab325aa, RZ ;  /* 0xb54cda56ea047810 */ /* 0x000fe20007ffe0ff */
[C---:B------:R-:W-:Y:S01]  /*35b0*/  IMAD.IADD R4, R198.reuse, 0x1, R245 ;  /* 0x00000001c6047824 */ /* 0x040fe200078e02f5 */
[C---:B------:R-:W-:Y:S02]  /*35c0*/  IADD3 R5, R198.reuse, R246, RZ ;  /* 0x000000f6c6057210 */ /* 0x040fe40007ffe0ff */
[C---:B------:R-:W-:Y:S01]  /*35d0*/  IADD3 R218, R198.reuse, R0, RZ ;  /* 0x00000000c6da7210 */ /* 0x040fe20007ffe0ff */
[C---:B------:R-:W-:Y:S01]  /*35e0*/  IMAD.IADD R224, R198.reuse, 0x1, R4 ;  /* 0x00000001c6e07824 */ /* 0x040fe200078e0204 */
[----:B------:R-:W-:-:S02]  /*35f0*/  IADD3 R226, R198, R5, RZ ;  /* 0x00000005c6e27210 */ /* 0x000fc40007ffe0ff */
[C---:B------:R-:W-:Y:S01]  /*3600*/  IADD3 R219, R198.reuse, R220, RZ ;  /* 0x000000dcc6db7210 */ /* 0x040fe20007ffe0ff */
[C---:B------:R-:W-:Y:S01]  /*3610*/  IMAD.IADD R223, R198.reuse, 0x1, R224 ;  /* 0x00000001c6df7824 */ /* 0x040fe200078e02e0 */
[C---:B------:R-:W-:Y:S01]  /*3620*/  IADD3 R229, R198.reuse, R221, RZ ;  /* 0x000000ddc6e57210 */ /* 0x040fe20007ffe0ff */
[C---:B------:R-:W-:Y:S02]  /*3630*/  IMAD.IADD R225, R198.reuse, 0x1, R226 ;  /* 0x00000001c6e17824 */ /* 0x040fe400078e02e2 */
[C---:B------:R-:W-:Y:S02]  /*3640*/  IMAD.IADD R215, R198.reuse, 0x1, R218 ;  /* 0x00000001c6d77824 */ /* 0x040fe400078e02da */
[C---:B------:R-:W-:Y:S02]  /*3650*/  IMAD.IADD R231, R198.reuse, 0x1, R225 ;  /* 0x00000001c6e77824 */ /* 0x040fe400078e02e1 */
[C---:B------:R-:W-:Y:S02]  /*3660*/  IMAD.IADD R230, R198.reuse, 0x1, R223 ;  /* 0x00000001c6e67824 */ /* 0x040fe400078e02df */
[----:B------:R-:W-:-:S02]  /*3670*/  IMAD.IADD R228, R198, 0x1, R219 ;  /* 0x00000001c6e47824 */ /* 0x000fc400078e02db */
[----:B------:R-:W-:Y:S02]  /*3680*/  IMAD.IADD R227, R198, 0x1, R215 ;  /* 0x00000001c6e37824 */ /* 0x000fe400078e02d7 */
.L_x_1067:
[----:B------:R-:W0:Y:S01]  /*3690*/  LDGDEPBAR ;  /* 0x00000000000079af */ /* 0x000e220000000000 */
[C---:B------:R-:W-:Y:S01]  /*36a0*/  IMAD.IADD R0, R175.reuse, 0x1, R185 ;  /* 0x00000001af007824 */ /* 0x040fe200078e02b9 */
[----:B-----5:R-:W-:Y:S01]  /*36b0*/  FSETP.NEU.FTZ.AND P1, PT, R204, -INF , PT ;  /* 0xff800000cc00780b */ /* 0x020fe20003f3d000 */
[--C-:B------:R-:W-:Y:S01]  /*36c0*/  IMAD.IADD R3, R175, 0x1, R180.reuse ;  /* 0x00000001af037824 */ /* 0x100fe200078e02b4 */
[----:B------:R-:W-:Y:S01]  /*36d0*/  IADD3 R93, R234, -0x61c88647, RZ ;  /* 0x9e3779b9ea5d7810 */ /* 0x000fe20007ffe0ff */
[----:B------:R-:W-:Y:S01]  /*36e0*/  IMAD.IADD R2, R0, 0x1, R180 ;  /* 0x0000000100027824 */ /* 0x000fe200078e02b4 */
[----:B------:R-:W-:Y:S01]  /*36f0*/  IADD3 R92, R235, -0x4498517b, RZ ;  /* 0xbb67ae85eb5c7810 */ /* 0x000fe20007ffe0ff */
        /* <DEDUP_REMOVED lines=19> */
[----:B------:R-:W-:Y:S06]  /*3830*/  LDSM.16.M88.4 R72, [R2] ;  /* 0x000000000248783b */ /* 0x000fec0000000200 */
[----:B------:R-:W3:Y:S01]  /*3840*/  LDSM.16.M88.4 R80, [R170+0x12000] ;  /* 0x01200000aa50783b */ /* 0x000ee20000000200 */
[C---:B-1----:R-:W-:Y:S08]  /*3850*/  HMMA.16816.F32.BF16 R4, R68.reuse, R84, R4 ;  /* 0x000000544404723c */ /* 0x042ff00000041804 */
[C---:B------:R-:W-:Y:S01]  /*3860*/  HMMA.16816.F32.BF16 R8, R68.reuse, R86, R8 ;  /* 0x000000564408723c */ /* 0x040fe20000041808 */
[----:B------:R-:W1:Y:S07]  /*3870*/  LDSM.16.M88.4 R84, [R170+0x12800] ;  /* 0x01280000aa54783b */ /* 0x000e6e0000000200 */
[C---:B--2---:R-:W-:Y:S08]  /*3880*/  HMMA.16816.F32.BF16 R12, R68.reuse, R76, R12 ;  /* 0x0000004c440c723c */ /* 0x044ff0000004180c */
[----:B------:R-:W-:Y:S01]  /*3890*/  HMMA.16816.F32.BF16 R16, R68, R78, R16 ;  /* 0x0000004e4410723c */ /* 0x000fe20000041810 */
[----:B------:R-:W-:Y:S06]  /*38a0*/  LDSM.16.M88.4 R68, [R175+0x2000] ;  /* 0x00200000af44783b */ /* 0x000fec0000000200 */
        /* <DEDUP_REMOVED lines=8> */
[C---:B--2---:R-:W-:Y:S08]  /*3930*/  HMMA.16816.F32.BF16 R4, R68.reuse, R76, R4 ;  /* 0x0000004c4404723c */ /* 0x044ff00000041804 */
[C---:B------:R-:W-:Y:S01]  /*3940*/  HMMA.16816.F32.BF16 R8, R68.reuse, R78, R8 ;  /* 0x0000004e4408723c */ /* 0x040fe20000041808 */
[----:B------:R-:W2:Y:S07]  /*3950*/  LDSM.16.M88.4 R76, [R169+0x14800] ;  /* 0x01480000a94c783b */ /* 0x000eae0000000200 */
[C---:B-1----:R-:W-:Y:S08]  /*3960*/  HMMA.16816.F32.BF16 R12, R68.reuse, R72, R12 ;  /* 0x00000048440c723c */ /* 0x042ff0000004180c */
[----:B------:R-:W-:Y:S01]  /*3970*/  HMMA.16816.F32.BF16 R16, R68, R74, R16 ;  /* 0x0000004a4410723c */ /* 0x000fe20000041810 */
[----:B------:R-:W-:Y:S06]  /*3980*/  LDSM.16.M88.4 R68, [R3+0x2000] ;  /* 0x002000000344783b */ /* 0x000fec0000000200 */
[----:B------:R-:W1:Y:S01]  /*3990*/  LDSM.16.M88.4 R72, [R171+0x14000] ;  /* 0x01400000ab48783b */ /* 0x000e620000000200 */
[C---:B---3--:R-:W-:Y:S08]  /*39a0*/  HMMA.16816.F32.BF16 R4, R80.reuse, R84, R4 ;  /* 0x000000545004723c */ /* 0x048ff00000041804 */
[C---:B------:R-:W-:Y:S01]  /*39b0*/  HMMA.16816.F32.BF16 R8, R80.reuse, R86, R8 ;  /* 0x000000565008723c */ /* 0x040fe20000041808 */
[----:B------:R-:W3:Y:S07]  /*39c0*/  LDSM.16.M88.4 R84, [R171+0x14800] ;  /* 0x01480000ab54783b */ /* 0x000eee0000000200 */
[C---:B--2---:R-:W-:Y:S08]  /*39d0*/  HMMA.16816.F32.BF16 R12, R80.reuse, R76, R12 ;  /* 0x0000004c500c723c */ /* 0x044ff0000004180c */
[----:B------:R-:W-:Y:S01]  /*39e0*/  HMMA.16816.F32.BF16 R16, R80, R78, R16 ;  /* 0x0000004e5010723c */ /* 0x000fe20000041810 */
[----:B------:R-:W-:Y:S06]  /*39f0*/  LDSM.16.M88.4 R76, [R2+0x2000] ;  /* 0x00200000024c783b */ /* 0x000fec0000000200 */
[----:B------:R-:W2:Y:S01]  /*3a00*/  LDSM.16.M88.4 R80, [R170+0x14000] ;  /* 0x01400000aa50783b */ /* 0x000ea20000000200 */
[C---:B-1----:R-:W-:Y:S08]  /*3a10*/  HMMA.16816.F32.BF16 R4, R68.reuse, R72, R4 ;  /* 0x000000484404723c */ /* 0x042ff00000041804 */
[C---:B------:R-:W-:Y:S01]  /*3a20*/  HMMA.16816.F32.BF16 R8, R68.reuse, R74, R8 ;  /* 0x0000004a4408723c */ /* 0x040fe20000041808 */
[----:B------:R-:W-:Y:S07]  /*3a30*/  LDSM.16.M88.4 R72, [R175+0x4000] ;  /* 0x00400000af48783b */ /* 0x000fee0000000200 */
[C---:B---3--:R-:W-:Y:S08]  /*3a40*/  HMMA.16816.F32.BF16 R12, R68.reuse, R84, R12 ;  /* 0x00000054440c723c */ /* 0x048ff0000004180c */
        /* <DEDUP_REMOVED lines=8> */
[----:B------:R1:W-:Y:S06]  /*3ad0*/  LDSM.16.M88.4 R68, [R0+0x4000] ;  /* 0x004000000044783b */ /* 0x0003ec0000000200 */
[----:B------:R-:W4:Y:S01]  /*3ae0*/  LDSM.16.M88.4 R76, [R169+0x16000] ;  /* 0x01600000a94c783b */ /* 0x000f220000000200 */
[C---:B---3--:R-:W-:Y:S08]  /*3af0*/  HMMA.16816.F32.BF16 R4, R72.reuse, R84, R4 ;  /* 0x000000544804723c */ /* 0x048ff00000041804 */
[C---:B------:R-:W-:Y:S01]  /*3b00*/  HMMA.16816.F32.BF16 R8, R72.reuse, R86, R8 ;  /* 0x000000564808723c */ /* 0x040fe20000041808 */
[----:B------:R-:W3:Y:S07]  /*3b10*/  LDSM.16.M88.4 R84, [R169+0x16800] ;  /* 0x01680000a954783b */ /* 0x000eee0000000200 */
[C---:B--2---:R-:W-:Y:S04]  /*3b20*/  HMMA.16816.F32.BF16 R12, R72.reuse, R80, R12 ;  /* 0x00000050480c723c */ /* 0x044fe8000004180c */
[----:B-1----:R-:W-:Y:S04]  /*3b30*/  @P0 IMAD R0, R232, 0x40, R240 ;  /* 0x00000040e8000824 */ /* 0x002fe800078e02f0 */
[----:B------:R-:W-:Y:S01]  /*3b40*/  HMMA.16816.F32.BF16 R16, R72, R82, R16 ;  /* 0x000000524810723c */ /* 0x000fe20000041810 */
[----:B------:R1:W-:Y:S02]  /*3b50*/  LDSM.16.M88.4 R72, [R3+0x4000] ;  /* 0x004000000348783b */ /* 0x0003e40000000200 */
[-C--:B------:R-:W-:Y:S04]  /*3b60*/  @P0 ISETP.GE.AND P2, PT, R0, R193.reuse, PT ;  /* 0x000000c10000020c */ /* 0x080fe80003f46270 */
[----:B------:R-:W2:Y:S01]  /*3b70*/  LDSM.16.M88.4 R80, [R171+0x16000] ;  /* 0x01600000ab50783b */ /* 0x000ea20000000200 */
[C---:B----4-:R-:W-:Y:S08]  /*3b80*/  HMMA.16816.F32.BF16 R4, R68.reuse, R76, R4 ;  /* 0x0000004c4404723c */ /* 0x050ff00000041804 */
[C---:B------:R-:W-:Y:S01]  /*3b90*/  HMMA.16816.F32.BF16 R8, R68.reuse, R78, R8 ;  /* 0x0000004e4408723c */ /* 0x040fe20000041808 */
[----:B------:R4:W-:Y:S03]  /*3ba0*/  LDSM.16.M88.4 R76, [R2+0x4000] ;  /* 0x00400000024c783b */ /* 0x0009e60000000200 */
[----:B-1----:R-:W-:Y:S04]  /*3bb0*/  FMUL.FTZ R3, R204, 1.4426950216293334961 ;  /* 0x3fb8aa3bcc037820 */ /* 0x002fe80000410000 */
[C---:B---3--:R-:W-:Y:S04]  /*3bc0*/  HMMA.16816.F32.BF16 R12, R68.reuse, R84, R12 ;  /* 0x00000054440c723c */ /* 0x048fe8000004180c */
[----:B------:R-:W-:Y:S02]  /*3bd0*/  FSEL R3, R3, RZ, P1 ;  /* 0x000000ff03037208 */ /* 0x000fe40000800000 */
[C---:B------:R-:W-:Y:S02]  /*3be0*/  FSETP.NEU.FTZ.AND P1, PT, R205.reuse, -INF , PT ;  /* 0xff800000cd00780b */ /* 0x040fe40003f3d000 */
[----:B------:R-:W-:Y:S01]  /*3bf0*/  HMMA.16816.F32.BF16 R16, R68, R86, R16 ;  /* 0x000000564410723c */ /* 0x000fe20000041810 */
[----:B------:R-:W1:Y:S06]  /*3c00*/  LDSM.16.M88.4 R68, [R171+0x16800] ;  /* 0x01680000ab44783b */ /* 0x000e6c0000000200 */
[----:B------:R-:W3:Y:S01]  /*3c10*/  LDSM.16.M88.4 R84, [R170+0x16000] ;  /* 0x01600000aa54783b */ /* 0x000ee20000000200 */
[C---:B--2---:R-:W-:Y:S05]  /*3c20*/  HMMA.16816.F32.BF16 R4, R72.reuse, R80, R4 ;  /* 0x000000504804723c */ /* 0x044fea0000041804 */
[----:B----4-:R-:W-:Y:S02]  /*3c30*/  @P0 IADD3 R2, R0, 0x1, RZ ;  /* 0x0000000100020810 */ /* 0x010fe40007ffe0ff */
[----:B------:R-:W-:Y:S01]  /*3c40*/  IADD3 R80, R234, 0x1715609d, RZ ;  /* 0x1715609dea507810 */ /* 0x000fe20007ffe0ff */
[C---:B------:R-:W-:Y:S03]  /*3c50*/  HMMA.16816.F32.BF16 R8, R72.reuse, R82, R8 ;  /* 0x000000524808723c */ /* 0x040fe60000041808 */
[-C--:B------:R-:W-:Y:S01]  /*3c60*/  @P0 ISETP.GE.AND P3, PT, R2, R193.reuse, PT ;  /* 0x000000c10200020c */ /* 0x080fe20003f66270 */
[----:B------:R-:W-:Y:S05]  /*3c70*/  FMUL.FTZ R2, R205, 1.4426950216293334961 ;  /* 0x3fb8aa3bcd027820 */ /* 0x000fea0000410000 */
[----:B------:R-:W-:Y:S01]  /*3c80*/  FSEL R2, R2, RZ, P1 ;  /* 0x000000ff02027208 */ /* 0x000fe20000800000 */
[C---:B-1----:R-:W-:Y:S08]  /*3c90*/  HMMA.16816.F32.BF16 R12, R72.reuse, R68, R12 ;  /* 0x00000044480c723c */ /* 0x042ff0000004180c */
[----:B------:R-:W-:Y:S01]  /*3ca0*/  HMMA.16816.F32.BF16 R16, R72, R70, R16 ;  /* 0x000000464810723c */ /* 0x000fe20000041810 */
[----:B------:R-:W1:Y:S06]  /*3cb0*/  LDSM.16.M88.4 R68, [R170+0x16800] ;  /* 0x01680000aa44783b */ /* 0x000e6c0000000200 */
[----:B------:R-:W-:Y:S01]  /*3cc0*/  IMAD R72, R199, 0x4, R247 ;  /* 0x00000004c7487824 */ /* 0x000fe200078e02f7 */
[C---:B---3--:R-:W-:Y:S05]  /*3cd0*/  HMMA.16816.F32.BF16 R4, R76.reuse, R84, R4 ;  /* 0x000000544c04723c */ /* 0x048fea0000041804 */
[----:B------:R-:W-:Y:S03]  /*3ce0*/  IMAD.WIDE.U32 R72, R72, -0x326172a9, RZ ;  /* 0xcd9e8d5748487825 */ /* 0x000fe600078e00ff */
[C---:B------:R-:W-:Y:S11]  /*3cf0*/  HMMA.16816.F32.BF16 R8, R76.reuse, R86, R8 ;  /* 0x000000564c08723c */ /* 0x040ff60000041808 */
[----:B------:R-:W-:Y:S05]  /*3d00*/  @!UPT UIADD3 URZ, URZ, URZ, URZ ;  /* 0x0000003f3f3ff290 */ /* 0x000fea000fffe03f */
[----:B------:R-:W-:Y:S02]  /*3d10*/  @P0 FSEL R5, R5, -INF , !P3 ;  /* 0xff80000005050808 */ /* 0x000fe40005800000 */
[----:B------:R-:W-:Y:S02]  /*3d20*/  @P0 FSEL R6, R6, -INF , !P2 ;  /* 0xff80000006060808 */ /* 0x000fe40005000000 */
[----:B------:R-:W-:Y:S01]  /*3d30*/  @P0 FSEL R4, R4, -INF , !P2 ;  /* 0xff80000004040808 */ /* 0x000fe20005000000 */
[--C-:B------:R-:W-:Y:S01]  /*3d40*/  FFMA.FTZ R5, R5, c[0x0][0x23c], -R3.reuse ;  /* 0x00008f0005057a23 */ /* 0x100fe20000010803 */
[----:B------:R-:W-:Y:S01]  /*3d50*/  @P0 FSEL R7, R7, -INF , !P3 ;  /* 0xff80000007070808 */ /* 0x000fe20005800000 */
[----:B------:R-:W-:Y:S01]  /*3d60*/  FFMA.FTZ R6, R6, c[0x0][0x23c], -R2 ;  /* 0x00008f0006067a23 */ /* 0x000fe20000010802 */
[C---:B-1----:R-:W-:Y:S01]  /*3d70*/  HMMA.16816.F32.BF16 R12, R76.reuse, R68, R12 ;  /* 0x000000444c0c723c */ /* 0x042fe2000004180c */
[----:B------:R1:W-:Y:S02]  /*3d80*/  MUFU.EX2 R88, R5 ;  /* 0x0000000500587308 */ /* 0x0003e40000000800 */
[--C-:B------:R-:W-:Y:S05]  /*3d90*/  FFMA.FTZ R4, R4, c[0x0][0x23c], -R3.reuse ;  /* 0x00008f0004047a23 */ /* 0x100fea0000010803 */
[----:B------:R-:W-:Y:S03]  /*3da0*/  HMMA.16816.F32.BF16 R16, R76, R70, R16 ;  /* 0x000000464c10723c */ /* 0x000fe60000041810 */
[----:B------:R2:W-:Y:S10]  /*3db0*/  MUFU.EX2 R91, R6 ;  /* 0x00000006005b7308 */ /* 0x0005f40000000800 */
[----:B------:R3:W4:Y:S01]  /*3dc0*/  MUFU.EX2 R89, R4 ;  /* 0x0000000400597308 */ /* 0x0007220000000800 */
[----:B-1----:R-:W-:Y:S04]  /*3dd0*/  @P0 IADD3 R5, R0, 0x8, RZ ;  /* 0x0000000800050810 */ /* 0x002fe80007ffe0ff */
[----:B------:R-:W-:Y:S04]  /*3de0*/  @P0 ISETP.GE.AND P1, PT, R5, R193, PT ;  /* 0x000000c10500020c */ /* 0x000fe80003f26270 */
[----:B------:R-:W-:Y:S02]  /*3df0*/  @P0 FSEL R8, R8, -INF , !P1 ;  /* 0xff80000008080808 */ /* 0x000fe40004800000 */
[----:B--2---:R-:W-:Y:S01]  /*3e00*/  LOP3.LUT R6, R73, R241, R234, 0x96, !PT ;  /* 0x000000f149067212 */ /* 0x004fe200078e96ea */
[----:B------:R-:W-:Y:S01]  /*3e10*/  FFMA.FTZ R73, R7, c[0x0][0x23c], -R2 ;  /* 0x00008f0007497a23 */ /* 0x000fe20000010802 */
[----:B------:R-:W-:Y:S01]  /*3e20*/  @P0 FSEL R10, R10, -INF , !P1 ;  /* 0xff8000000a0a0808 */ /* 0x000fe20004800000 */
[----:B------:R-:W-:Y:S02]  /*3e30*/  FFMA.FTZ R8, R8, c[0x0][0x23c], -R3 ;  /* 0x00008f0008087a23 */ /* 0x000fe40000010803 */
[----:B------:R1:W2:Y:S01]  /*3e40*/  MUFU.EX2 R90, R73 ;  /* 0x00000049005a7308 */ /* 0x0002a20000000800 */
[----:B------:R-:W-:Y:S04]  /*3e50*/  IMAD.WIDE.U32 R6, R6, -0x2daee0ad, RZ ;  /* 0xd2511f5306067825 */ /* 0x000fe800078e00ff */
[----:B---3--:R-:W-:Y:S02]  /*3e60*/  IMAD R4, R232, 0x2, R248 ;  /* 0x00000002e8047824 */ /* 0x008fe400078e02f8 */
[----:B------:R-:W-:Y:S03]  /*3e70*/  FFMA.FTZ R10, R10, c[0x0][0x23c], -R2 ;  /* 0x00008f000a0a7a23 */ /* 0x000fe60000010802 */
[----:B------:R3:W2:Y:S01]  /*3e80*/  MUFU.EX2 R84, R8 ;  /* 0x0000000800547308 */ /* 0x0006a20000000800 */
[----:B------:R-:W-:Y:S05]  /*3e90*/  LOP3.LUT R4, R217, R235, R4, 0x96, !PT ;  /* 0x000000ebd9047212 */ /* 0x000fea00078e9604 */
[----:B------:R-:W-:Y:S04]  /*3ea0*/  IMAD.WIDE.U32 R4, R4, -0x326172a9, RZ ;  /* 0xcd9e8d5704047825 */ /* 0x000fe800078e00ff */
[----:B------:R2:W-:Y:S01]  /*3eb0*/  MUFU.EX2 R87, R10 ;  /* 0x0000000a00577308 */ /* 0x0005e20000000800 */
[----:B------:R-:W-:Y:S02]  /*3ec0*/  LOP3.LUT R74, R5, R72, R93, 0x96, !PT ;  /* 0x00000048054a7212 */ /* 0x000fe400078e965d */
[----:B------:R-:W-:Y:S02]  /*3ed0*/  @P0 IADD3 R5, R0, 0x9, RZ ;  /* 0x0000000900050810 */ /* 0x000fe40007ffe0ff */
[----:B------:R-:W-:Y:S01]  /*3ee0*/  LOP3.LUT R72, R7, R216, R92, 0x96, !PT ;  /* 0x000000d807487212 */ /* 0x000fe200078e965c */
[----:B------:R-:W-:Y:S01]  /*3ef0*/  IMAD.WIDE.U32 R74, R74, -0x2daee0ad, RZ ;  /* 0xd2511f534a4a7825 */ /* 0x000fe200078e00ff */
[-C--:B------:R-:W-:Y:S02]  /*3f00*/  @P0 ISETP.GE.AND P2, PT, R5, R193.reuse, PT ;  /* 0x000000c10500020c */ /* 0x080fe40003f46270 */
[----:B------:R-:W-:Y:S01]  /*3f10*/  IADD3 R92, R234, 0x3c6ef372, RZ ;  /* 0x3c6ef372ea5c7810 */ /* 0x000fe20007ffe0ff */
[----:B-1----:R-:W-:Y:S01]  /*3f20*/  IMAD.WIDE.U32 R72, R72, -0x326172a9, RZ ;  /* 0xcd9e8d5748487825 */ /* 0x002fe200078e00ff */
[----:B------:R-:W-:Y:S02]  /*3f30*/  @P0 FSEL R9, R9, -INF , !P2 ;  /* 0xff80000009090808 */ /* 0x000fe40005000000 */
[----:B------:R-:W-:Y:S02]  /*3f40*/  IADD3 R93, R235, 0x76cf5d0a, RZ ;  /* 0x76cf5d0aeb5d7810 */ /* 0x000fe40007ffe0ff */
[----:B---3--:R-:W-:Y:S01]  /*3f50*/  LOP3.LUT R8, R73, R4, R92, 0x96, !PT ;  /* 0x0000000449087212 */ /* 0x008fe200078e965c */
[----:B------:R-:W-:Y:S01]  /*3f60*/  FFMA.FTZ R4, R9, c[0x0][0x23c], -R3 ;  /* 0x00008f0009047a23 */ /* 0x000fe20000010803 */
[----:B------:R-:W-:Y:S02]  /*3f70*/  LOP3.LUT R6, R75, R6, R93, 0x96, !PT ;  /* 0x000000064b067212 */ /* 0x000fe400078e965d */
[----:B------:R-:W-:Y:S01]  /*3f80*/  IADD3 R93, R234, -0x255992d5, RZ ;  /* 0xdaa66d2bea5d7810 */ /* 0x000fe20007ffe0ff */
[----:B------:R1:W3:Y:S01]  /*3f90*/  MUFU.EX2 R85, R4 ;  /* 0x0000000400557308 */ /* 0x0002e20000000800 */
[----:B------:R-:W-:Y:S01]  /*3fa0*/  IMAD.WIDE.U32 R8, R8, -0x2daee0ad, RZ ;  /* 0xd2511f5308087825 */ /* 0x000fe200078e00ff */
[----:B------:R-:W-:Y:S02]  /*3fb0*/  IADD3 R92, R235, 0x32370b8f, RZ ;  /* 0x32370b8feb5c7810 */ /* 0x000fe40007ffe0ff */
[----:B------:R-:W-:Y:S01]  /*3fc0*/  @P0 FSEL R11, R11, -INF , !P2 ;  /* 0xff8000000b0b0808 */ /* 0x000fe20005000000 */
[----:B------:R-:W-:Y:S05]  /*3fd0*/  IMAD.WIDE.U32 R6, R6, -0x326172a9, RZ ;  /* 0xcd9e8d5706067825 */ /* 0x000fea00078e00ff */
[----:B------:R-:W-:Y:S02]  /*3fe0*/  LOP3.LUT R68, R7, R72, R93, 0x96, !PT ;  /* 0x0000004807447212 */ /* 0x000fe400078e965d */
[----:B------:R-:W-:Y:S02]  /*3ff0*/  IADD3 R93, R235, -0x126145ec, RZ ;  /* 0xed9eba14eb5d7810 */ /* 0x000fe40007ffe0ff */
[----:B------:R-:W-:Y:S01]  /*4000*/  @P0 IADD3 R7, R0, 0x10, RZ ;  /* 0x0000001000070810 */ /* 0x000fe20007ffe0ff */
[----:B------:R-:W-:Y:S01]  /*4010*/  IMAD.WIDE.U32 R68, R68, -0x2daee0ad, RZ ;  /* 0xd2511f5344447825 */ /* 0x000fe200078e00ff */
[----:B------:R-:W-:Y:S02]  /*4020*/  IADD3 R72, R234, -0x4ab325aa, RZ ;  /* 0xb54cda56ea487810 */ /* 0x000fe40007ffe0ff */
[-C--:B------:R-:W-:Y:S02]  /*4030*/  @P0 ISETP.GE.AND P1, PT, R7, R193.reuse, PT ;  /* 0x000000c10700020c */ /* 0x080fe40003f26270 */
[----:B--2---:R-:W-:Y:S02]  /*4040*/  LOP3.LUT R10, R69, R8, R93, 0x96, !PT ;  /* 0x00000008450a7212 */ /* 0x004fe400078e965d */
[----:B------:R-:W-:Y:S02]  /*4050*/  @P0 IADD3 R7, R0, 0x18, RZ ;  /* 0x0000001800070810 */ /* 0x000fe40007ffe0ff */
[----:B-1----:R-:W-:Y:S02]  /*4060*/  LOP3.LUT R4, R9, R74, R92, 0x96, !PT ;  /* 0x0000004a09047212 */ /* 0x002fe400078e965c */
[----:B------:R-:W-:Y:S02]  /*4070*/  IADD3 R92, R234, 0x78dde6e4, RZ ;  /* 0x78dde6e4ea5c7810 */ /* 0x000fe40007ffe0ff */
[-C--:B------:R-:W-:Y:S01]  /*4080*/  @P0 ISETP.GE.AND P6, PT, R7, R193.reuse, PT ;  /* 0x000000c10700020c */ /* 0x080fe20003fc6270 */
[----:B------:R-:W-:Y:S01]  /*4090*/  IMAD.WIDE.U32 R4, R4, -0x326172a9, RZ ;  /* 0xcd9e8d5704047825 */ /* 0x000fe200078e00ff */
[----:B------:R-:W-:Y:S02]  /*40a0*/  @P0 FSEL R12, R12, -INF , !P1 ;  /* 0xff8000000c0c0808 */ /* 0x000fe40004800000 */
[----:B------:R-:W-:Y:S02]  /*40b0*/  @P0 FSEL R16, R16, -INF , !P6 ;  /* 0xff80000010100808 */ /* 0x000fe40007000000 */
[----:B------:R-:W-:Y:S01]  /*40c0*/  LOP3.LUT R8, R5, R6, R92, 0x96, !PT ;  /* 0x0000000605087212 */ /* 0x000fe200078e965c */
[----:B------:R-:W-:Y:S01]  /*40d0*/  FFMA.FTZ R5, R11, c[0x0][0x23c], -R2 ;  /* 0x00008f000b057a23 */ /* 0x000fe20000010802 */
[----:B------:R-:W-:Y:S01]  /*40e0*/  @P0 IADD3 R6, R0, 0x11, RZ ;  /* 0x0000001100060810 */ /* 0x000fe20007ffe0ff */
[----:B------:R-:W-:Y:S01]  /*40f0*/  IMAD.WIDE.U32 R10, R10, -0x326172a9, RZ ;  /* 0xcd9e8d570a0a7825 */ /* 0x000fe200078e00ff */
[----:B------:R-:W-:Y:S01]  /*4100*/  @P0 IADD3 R0, R0, 0x19, RZ ;  /* 0x0000001900000810 */ /* 0x000fe20007ffe0ff */
[----:B------:R1:W2:Y:S01]  /*4110*/  MUFU.EX2 R86, R5 ;  /* 0x0000000500567308 */ /* 0x0002a20000000800 */
[-C--:B------:R-:W-:Y:S01]  /*4120*/  @P0 ISETP.GE.AND P2, PT, R6, R193.reuse, PT ;  /* 0x000000c10600020c */ /* 0x080fe20003f46270 */
[----:B------:R-:W-:Y:S01]  /*4130*/  IMAD.WIDE.U32 R8, R8, -0x2daee0ad, RZ ;  /* 0xd2511f5308087825 */ /* 0x000fe200078e00ff */
[----:B------:R-:W-:Y:S02]  /*4140*/  LOP3.LUT R6, R11, R4, R80, 0x96, !PT ;  /* 0x000000040b067212 */ /* 0x000fe400078e9650 */
[----:B------:R-:W-:Y:S01]  /*4150*/  IADD3 R80, R235, -0x56f99767, RZ ;  /* 0xa9066899eb507810 */ /* 0x000fe20007ffe0ff */
[--C-:B------:R-:W-:Y:S01]  /*4160*/  FFMA.FTZ R12, R12, c[0x0][0x23c], -R3.reuse ;  /* 0x00008f000c0c7a23 */ /* 0x100fe20000010803 */
[----:B------:R-:W-:Y:S01]  /*4170*/  @P0 FSEL R13, R13, -INF , !P2 ;  /* 0xff8000000d0d0808 */ /* 0x000fe20005000000 */
[----:B------:R-:W-:Y:S01]  /*4180*/  IMAD.WIDE.U32 R6, R6, -0x2daee0ad, RZ ;  /* 0xd2511f5306067825 */ /* 0x000fe200078e00ff */
[----:B------:R-:W-:Y:S01]  /*4190*/  LOP3.LUT R4, R9, R68, R80, 0x96, !PT ;  /* 0x0000004409047212 */ /* 0x000fe200078e9650 */
[----:B------:R2:W-:Y:S01]  /*41a0*/  MUFU.EX2 R83, R12 ;  /* 0x0000000c00537308 */ /* 0x0005e20000000800 */
[----:B------:R-:W-:Y:S01]  /*41b0*/  IADD3 R80, R235, 0x646e171e, RZ ;  /* 0x646e171eeb507810 */ /* 0x000fe20007ffe0ff */
[--C-:B------:R-:W-:Y:S01]  /*41c0*/  FFMA.FTZ R13, R13, c[0x0][0x23c], -R3.reuse ;  /* 0x00008f000d0d7a23 */ /* 0x100fe20000010803 */
[----:B------:R-:W-:Y:S01]  /*41d0*/  @P0 ISETP.GE.AND P5, PT, R0, R193, PT ;  /* 0x000000c10000020c */ /* 0x000fe20003fa6270 */
[--C-:B------:R-:W-:Y:S01]  /*41e0*/  FFMA.FTZ R16, R16, c[0x0][0x23c], -R3.reuse ;  /* 0x00008f0010107a23 */ /* 0x100fe20000010803 */
[----:B------:R-:W-:Y:S01]  /*41f0*/  LOP3.LUT R8, R7, R8, R80, 0x96, !PT ;  /* 0x0000000807087212 */ /* 0x000fe200078e9650 */
[----:B------:R-:W-:Y:S01]  /*4200*/  IMAD.MOV.U32 R92, RZ, RZ, c[0x0][0x22c] ;  /* 0x00008b00ff5c7624 */ /* 0x000fe200078e00ff */
[----:B------:R-:W-:Y:S02]  /*4210*/  LOP3.LUT R68, R6, 0xffff, RZ, 0xc0, !PT ;  /* 0x0000ffff06447812 */ /* 0x000fe400078ec0ff */
[----:B------:R-:W-:Y:S01]  /*4220*/  @P0 FSEL R17, R17, -INF , !P5 ;  /* 0xff80000011110808 */ /* 0x000fe20006800000 */
[----:B------:R3:W3:Y:S01]  /*4230*/  MUFU.EX2 R80, R13 ;  /* 0x0000000d00507308 */ /* 0x0006e20000000800 */
[----:B------:R-:W-:Y:S01]  /*4240*/  @P0 FSEL R15, R15, -INF , !P2 ;  /* 0xff8000000f0f0808 */ /* 0x000fe20005000000 */
[----:B------:R-:W-:Y:S01]  /*4250*/  IMAD R92, R92, c[0x0][0x1c0], RZ ;  /* 0x000070005c5c7a24 */ /* 0x000fe200078e02ff */
[----:B------:R-:W-:Y:S01]  /*4260*/  LOP3.LUT R9, R6, 0xff, RZ, 0xc0, !PT ;  /* 0x000000ff06097812 */ /* 0x000fe200078ec0ff */
[----:B-1----:R-:W-:Y:S01]  /*4270*/  IMAD.WIDE.U32 R4, R4, -0x326172a9, RZ ;  /* 0xcd9e8d5704047825 */ /* 0x002fe200078e00ff */
[----:B------:R-:W-:Y:S02]  /*4280*/  SHF.R.U32.HI R69, RZ, 0x10, R6 ;  /* 0x00000010ff457819 */ /* 0x000fe40000011606 */
[----:B------:R-:W-:Y:S01]  /*4290*/  @P0 FSEL R19, R19, -INF , !P5 ;  /* 0xff80000013130808 */ /* 0x000fe20006800000 */
[----:B------:R-:W-:Y:S01]  /*42a0*/  FFMA.FTZ R3, R17, c[0x0][0x23c], -R3 ;  /* 0x00008f0011037a23 */ /* 0x000fe20000010803 */
[----:B------:R-:W-:Y:S01]  /*42b0*/  LOP3.LUT R0, R5, R10, R72, 0x96, !PT ;  /* 0x0000000a05007212 */ /* 0x000fe200078e9648 */
[----:B------:R-:W-:Y:S01]  /*42c0*/  FFMA.FTZ R15, R15, c[0x0][0x23c], -R2 ;  /* 0x00008f000f0f7a23 */ /* 0x000fe20000010802 */
[----:B------:R-:W-:Y:S01]  /*42d0*/  LOP3.LUT R11, R4, 0xff, RZ, 0xc0, !PT ;  /* 0x000000ff040b7812 */ /* 0x000fe200078ec0ff */
[----:B------:R1:W-:Y:S01]  /*42e0*/  MUFU.EX2 R76, R3 ;  /* 0x00000003004c7308 */ /* 0x0003e20000000800 */
[----:B------:R-:W-:Y:S01]  /*42f0*/  SHF.R.U32.HI R10, RZ, 0x10, R4 ;  /* 0x00000010ff0a7819 */ /* 0x000fe20000011604 */
[----:B------:R-:W-:Y:S01]  /*4300*/  IMAD.U32 R92, R92, -0x40, RZ ;  /* 0xffffffc05c5c7824 */ /* 0x000fe200078e00ff */
[----:B------:R-:W-:Y:S02]  /*4310*/  LOP3.LUT R7, R4, 0xffff, RZ, 0xc0, !PT ;  /* 0x0000ffff04077812 */ /* 0x000fe400078ec0ff */
[----:B--2---:R-:W-:Y:S02]  /*4320*/  SHF.R.U32.HI R12, RZ, 0x18, R6 ;  /* 0x00000018ff0c7819 */ /* 0x004fe40000011606 */
[----:B------:R-:W-:Y:S02]  /*4330*/  LOP3.LUT R6, R0, 0xff, RZ, 0xc0, !PT ;  /* 0x000000ff00067812 */ /* 0x000fe400078ec0ff */
[----:B------:R-:W-:Y:S01]  /*4340*/  @P0 FSEL R18, R18, -INF , !P6 ;  /* 0xff80000012120808 */ /* 0x000fe20007000000 */
[----:B------:R-:W-:Y:S01]  /*4350*/  MUFU.EX2 R81, R15 ;  /* 0x0000000f00517308 */ /* 0x000fe20000000800 */
[----:B------:R-:W-:Y:S02]  /*4360*/  @P0 FSEL R14, R14, -INF , !P1 ;  /* 0xff8000000e0e0808 */ /* 0x000fe40004800000 */
[----:B---3--:R-:W-:Y:S01]  /*4370*/  SHF.R.U32.HI R13, RZ, 0x18, R4 ;  /* 0x00000018ff0d7819 */ /* 0x008fe20000011604 */
[--C-:B------:R-:W-:Y:S01]  /*4380*/  FFMA.FTZ R18, R18, c[0x0][0x23c], -R2.reuse ;  /* 0x00008f0012127a23 */ /* 0x100fe20000010802 */
[----:B------:R-:W-:Y:S01]  /*4390*/  LOP3.LUT R4, R0, 0xffff, RZ, 0xc0, !PT ;  /* 0x0000ffff00047812 */ /* 0x000fe200078ec0ff */
[--C-:B------:R-:W-:Y:S01]  /*43a0*/  FFMA.FTZ R14, R14, c[0x0][0x23c], -R2.reuse ;  /* 0x00008f000e0e7a23 */ /* 0x100fe20000010802 */
[----:B------:R-:W-:Y:S01]  /*43b0*/  ISETP.LE.U32.AND P3, PT, R6, UR4, PT ;  /* 0x0000000406007c0c */ /* 0x000fe2000bf63070 */
[----:B------:R-:W-:Y:S01]  /*43c0*/  FFMA.FTZ R2, R19, c[0x0][0x23c], -R2 ;  /* 0x00008f0013027a23 */ /* 0x000fe20000010802 */
[----:B------:R-:W-:Y:S01]  /*43d0*/  SHF.R.U32.HI R4, RZ, 0x8, R4 ;  /* 0x00000008ff047819 */ /* 0x000fe20000011604 */
[----:B------:R-:W-:Y:S01]  /*43e0*/  MUFU.EX2 R82, R14 ;  /* 0x0000000e00527308 */ /* 0x000fe20000000800 */
[--C-:B------:R-:W-:Y:S02]  /*43f0*/  SHF.R.U32.HI R5, RZ, 0x10, R0.reuse ;  /* 0x00000010ff057819 */ /* 0x100fe40000011600 */
[----:B------:R-:W-:Y:S02]  /*4400*/  LOP3.LUT R4, R4, 0xffff, RZ, 0xc0, !PT ;  /* 0x0000ffff04047812 */ /* 0x000fe400078ec0ff */
[----:B------:R-:W-:Y:S02]  /*4410*/  LOP3.LUT R5, R5, 0xff, RZ, 0xc0, !PT ;  /* 0x000000ff05057812 */ /* 0x000fe400078ec0ff */
[----:B------:R-:W-:Y:S02]  /*4420*/  ISETP.LE.U32.AND P2, PT, R4, UR4, PT ;  /* 0x0000000404007c0c */ /* 0x000fe4000bf43070 */
[----:B------:R-:W-:Y:S01]  /*4430*/  SHF.R.U32.HI R4, RZ, 0x18, R0 ;  /* 0x00000018ff047819 */ /* 0x000fe20000011600 */
[----:B------:R2:W-:Y:S01]  /*4440*/  MUFU.EX2 R77, R2 ;  /* 0x00000002004d7308 */ /* 0x0005e20000000800 */
[----:B------:R-:W-:Y:S01]  /*4450*/  SHF.R.U32.HI R0, RZ, 0x8, R7 ;  /* 0x00000008ff007819 */ /* 0x000fe20000011607 */
[----:B----4-:R-:W-:Y:S01]  /*4460*/  @!P3 FADD.FTZ R89, -R89, -RZ ;  /* 0x800000ff5959b221 */ /* 0x010fe20000010100 */
[----:B------:R-:W-:Y:S02]  /*4470*/  ISETP.LE.U32.AND P6, PT, R5, UR4, PT ;  /* 0x0000000405007c0c */ /* 0x000fe4000bfc3070 */
[----:B------:R-:W-:Y:S02]  /*4480*/  LOP3.LUT R0, R0, 0xffff, RZ, 0xc0, !PT ;  /* 0x0000ffff00007812 */ /* 0x000fe400078ec0ff */
[----:B------:R-:W-:Y:S02]  /*4490*/  ISETP.LE.U32.AND P5, PT, R4, UR4, PT ;  /* 0x0000000404007c0c */ /* 0x000fe4000bfa3070 */
[----:B------:R-:W-:Y:S01]  /*44a0*/  ISETP.LE.U32.AND P3, PT, R11, UR4, PT ;  /* 0x000000040b007c0c */ /* 0x000fe2000bf63070 */
[----:B------:R-:W-:Y:S01]  /*44b0*/  @!P2 FADD.FTZ R88, -R88, -RZ ;  /* 0x800000ff5858a221 */ /* 0x000fe20000010100 */
[----:B------:R-:W-:Y:S01]  /*44c0*/  ISETP.LE.U32.AND P2, PT, R0, UR4, PT ;  /* 0x0000000400007c0c */ /* 0x000fe2000bf43070 */
[----:B------:R-:W-:Y:S01]  /*44d0*/  MUFU.EX2 R78, R16 ;  /* 0x00000010004e7308 */ /* 0x000fe20000000800 */
[----:B------:R-:W-:Y:S02]  /*44e0*/  LOP3.LUT R0, R8, 0xffff, RZ, 0xc0, !PT ;  /* 0x0000ffff08007812 */ /* 0x000fe400078ec0ff */
[----:B-1----:R-:W-:Y:S01]  /*44f0*/  LOP3.LUT R3, R10, 0xff, RZ, 0xc0, !PT ;  /* 0x000000ff0a037812 */ /* 0x002fe200078ec0ff */
[----:B------:R-:W-:Y:S01]  /*4500*/  @!P6 FADD.FTZ R91, -R91, -RZ ;  /* 0x800000ff5b5be221 */ /* 0x000fe20000010100 */
[----:B------:R-:W-:Y:S02]  /*4510*/  SHF.R.U32.HI R0, RZ, 0x8, R0 ;  /* 0x00000008ff007819 */ /* 0x000fe40000011600 */
[----:B------:R-:W-:Y:S01]  /*4520*/  ISETP.LE.U32.AND P6, PT, R13, UR4, PT ;  /* 0x000000040d007c0c */ /* 0x000fe2000bfc3070 */
[----:B------:R-:W-:Y:S01]  /*4530*/  @!P5 FADD.FTZ R90, -R90, -RZ ;  /* 0x800000ff5a5ad221 */ /* 0x000fe20000010100 */
[----:B------:R-:W-:Y:S01]  /*4540*/  LOP3.LUT R0, R0, 0xffff, RZ, 0xc0, !PT ;  /* 0x0000ffff00007812 */ /* 0x000fe200078ec0ff */
[----:B------:R-:W-:Y:S01]  /*4550*/  @!P3 FADD.FTZ R84, -R84, -RZ ;  /* 0x800000ff5454b221 */ /* 0x000fe20000010100 */
[----:B------:R-:W-:Y:S01]  /*4560*/  ISETP.LE.U32.AND P5, PT, R3, UR4, PT ;  /* 0x0000000403007c0c */ /* 0x000fe2000bfa3070 */
[----:B------:R-:W-:Y:S01]  /*4570*/  @!P2 FADD.FTZ R85, -R85, -RZ ;  /* 0x800000ff5555a221 */ /* 0x000fe20000010100 */
[----:B------:R-:W-:Y:S01]  /*4580*/  ISETP.LE.U32.AND P2, PT, R0, UR4, PT ;  /* 0x0000000400007c0c */ /* 0x000fe2000bf43070 */
[----:B------:R-:W1:Y:S01]  /*4590*/  MUFU.EX2 R79, R18 ;  /* 0x00000012004f7308 */ /* 0x000e620000000800 */
[----:B------:R-:W-:Y:S02]  /*45a0*/  LOP3.LUT R3, R8, 0xff, RZ, 0xc0, !PT ;  /* 0x000000ff08037812 */ /* 0x000fe400078ec0ff */
[----:B--2---:R-:W-:Y:S02]  /*45b0*/  LOP3.LUT R2, R69, 0xff, RZ, 0xc0, !PT ;  /* 0x000000ff45027812 */ /* 0x004fe400078ec0ff */
[----:B------:R-:W-:Y:S01]  /*45c0*/  ISETP.LE.U32.AND P3, PT, R3, UR4, PT ;  /* 0x0000000403007c0c */ /* 0x000fe2000bf63070 */
[----:B------:R-:W-:Y:S01]  /*45d0*/  @!P6 FADD.FTZ R86, -R86, -RZ ;  /* 0x800000ff5656e221 */ /* 0x000fe20000010100 */
[----:B------:R-:W-:Y:S02]  /*45e0*/  SHF.R.U32.HI R3, RZ, 0x10, R8 ;  /* 0x00000010ff037819 */ /* 0x000fe40000011608 */
[----:B------:R-:W-:Y:S01]  /*45f0*/  SHF.R.U32.HI R0, RZ, 0x8, R68 ;  /* 0x00000008ff007819 */ /* 0x000fe20000011644 */
[----:B------:R-:W-:Y:S01]  /*4600*/  @!P5 FADD.FTZ R87, -R87, -RZ ;  /* 0x800000ff5757d221 */ /* 0x000fe20000010100 */
[----:B------:R-:W-:Y:S01]  /*4610*/  LOP3.LUT R3, R3, 0xff, RZ, 0xc0, !PT ;  /* 0x000000ff03037812 */ /* 0x000fe200078ec0ff */
[----:B------:R-:W-:Y:S01]  /*4620*/  @!P2 FADD.FTZ R80, -R80, -RZ ;  /* 0x800000ff5050a221 */ /* 0x000fe20000010100 */
[----:B------:R-:W-:Y:S02]  /*4630*/  ISETP.LE.U32.AND P2, PT, R2, UR4, PT ;  /* 0x0000000402007c0c */ /* 0x000fe4000bf43070 */
[----:B------:R-:W-:Y:S02]  /*4640*/  F2FP.RELU.BF16.PACK_AB R2, R90, R91 ;  /* 0x0000005b5a02723e */ /* 0x000fe400000018ff */
[----:B------:R-:W-:Y:S01]  /*4650*/  ISETP.LE.U32.AND P6, PT, R3, UR4, PT ;  /* 0x0000000403007c0c */ /* 0x000fe2000bfc3070 */
[----:B------:R-:W-:Y:S01]  /*4660*/  @!P3 FADD.FTZ R83, -R83, -RZ ;  /* 0x800000ff5353b221 */ /* 0x000fe20000010100 */
[----:B------:R-:W-:Y:S01]  /*4670*/  F2FP.RELU.BF16.PACK_AB R3, R88, R89 ;  /* 0x000000595803723e */ /* 0x000fe200000018ff */
[----:B------:R2:W-:Y:S01]  /*4680*/  STS [R206+0x20400], R2 ;  /* 0x02040002ce007388 */ /* 0x0005e20000000800 */
[----:B------:R-:W-:Y:S02]  /*4690*/  LOP3.LUT R0, R0, 0xffff, RZ, 0xc0, !PT ;  /* 0x0000ffff00007812 */ /* 0x000fe400078ec0ff */
[----:B------:R-:W-:Y:S02]  /*46a0*/  SHF.R.U32.HI R8, RZ, 0x18, R8 ;  /* 0x00000018ff087819 */ /* 0x000fe40000011608 */
[----:B------:R-:W-:Y:S01]  /*46b0*/  ISETP.LE.U32.AND P3, PT, R0, UR4, PT ;  /* 0x0000000400007c0c */ /* 0x000fe2000bf63070 */
[----:B------:R3:W-:Y:S01]  /*46c0*/  STS [R206+0x20000], R3 ;  /* 0x02000003ce007388 */ /* 0x0007e20000000800 */
[----:B------:R-:W-:Y:S01]  /*46d0*/  F2FP.RELU.BF16.PACK_AB R0, R85, R84 ;  /* 0x000000545500723e */ /* 0x000fe200000018ff */
[----:B-1----:R-:W-:Y:S01]  /*46e0*/  @!P2 FADD.FTZ R79, -R79, -RZ ;  /* 0x800000ff4f4fa221 */ /* 0x002fe20000010100 */
[----:B------:R-:W-:Y:S01]  /*46f0*/  ISETP.LE.U32.AND P5, PT, R8, UR4, PT ;  /* 0x0000000408007c0c */ /* 0x000fe2000bfa3070 */
[----:B------:R-:W-:Y:S01]  /*4700*/  @!P6 FADD.FTZ R82, -R82, -RZ ;  /* 0x800000ff5252e221 */ /* 0x000fe20000010100 */
[----:B------:R-:W-:Y:S01]  /*4710*/  ISETP.LE.U32.AND P4, PT, R9, UR4, PT ;  /* 0x0000000409007c0c */ /* 0x000fe2000bf83070 */
[----:B------:R1:W-:Y:S01]  /*4720*/  STS [R209+0x20000], R0 ;  /* 0x02000000d1007388 */ /* 0x0003e20000000800 */
[----:B------:R-:W-:Y:S02]  /*4730*/  ISETP.LE.U32.AND P1, PT, R12, UR4, PT ;  /* 0x000000040c007c0c */ /* 0x000fe4000bf23070 */
[----:B------:R-:W-:Y:S02]  /*4740*/  F2FP.RELU.BF16.PACK_AB R5, R86, R87 ;  /* 0x000000575605723e */ /* 0x000fe400000018ff */
[----:B------:R-:W-:Y:S01]  /*4750*/  F2FP.RELU.BF16.PACK_AB R4, R80, R83 ;  /* 0x000000535004723e */ /* 0x000fe200000018ff */
[----:B------:R-:W-:Y:S01]  /*4760*/  @!P3 FADD.FTZ R76, -R76, -RZ ;  /* 0x800000ff4c4cb221 */ /* 0x000fe20000010100 */
[----:B------:R-:W-:Y:S01]  /*4770*/  FSETP.GE.FTZ.AND P3, PT, R89, RZ, PT ;  /* 0x000000ff5900720b */ /* 0x000fe20003f76000 */
[----:B------:R-:W-:Y:S01]  /*4780*/  STS [R209+0x20400], R5 ;  /* 0x02040005d1007388 */ /* 0x000fe20000000800 */
[----:B------:R-:W-:Y:S01]  /*4790*/  FSETP.GE.FTZ.AND P2, PT, R88, RZ, PT ;  /* 0x000000ff5800720b */ /* 0x000fe20003f56000 */
[----:B------:R-:W-:Y:S01]  /*47a0*/  @!P5 FADD.FTZ R81, -R81, -RZ ;  /* 0x800000ff5151d221 */ /* 0x000fe20000010100 */
[----:B------:R-:W-:Y:S01]  /*47b0*/  FSETP.GE.FTZ.AND P6, PT, R85, RZ, PT ;  /* 0x000000ff5500720b */ /* 0x000fe20003fd6000 */
[----:B------:R-:W-:Y:S01]  /*47c0*/  @!P4 FADD.FTZ R78, -R78, -RZ ;  /* 0x800000ff4e4ec221 */ /* 0x000fe20000010100 */
[----:B------:R-:W-:Y:S01]  /*47d0*/  FSETP.GE.FTZ.AND P5, PT, R83, RZ, PT ;  /* 0x000000ff5300720b */ /* 0x000fe20003fb6000 */
[----:B------:R-:W-:Y:S01]  /*47e0*/  @!P1 FADD.FTZ R77, -R77, -RZ ;  /* 0x800000ff4d4d9221 */ /* 0x000fe20000010100 */
[----:B------:R-:W-:Y:S01]  /*47f0*/  STS [R207+0x20000], R4 ;  /* 0x02000004cf007388 */ /* 0x000fe20000000800 */
[----:B------:R-:W-:Y:S02]  /*4800*/  FSETP.GE.FTZ.AND P4, PT, R80, RZ, PT ;  /* 0x000000ff5000720b */ /* 0x000fe40003f96000 */
[----:B--2---:R-:W-:Y:S02]  /*4810*/  F2FP.RELU.BF16.PACK_AB R2, R76, R78 ;  /* 0x0000004e4c02723e */ /* 0x004fe400000018ff */
[----:B---3--:R-:W-:Y:S05]  /*4820*/  F2FP.RELU.BF16.PACK_AB R3, R81, R82 ;  /* 0x000000525103723e */ /* 0x008fea00000018ff */
[----:B------:R2:W-:Y:S01]  /*4830*/  STS [R207+0x20400], R3 ;  /* 0x02040003cf007388 */ /* 0x0005e20000000800 */
[----:B-1----:R-:W-:Y:S05]  /*4840*/  F2FP.RELU.BF16.PACK_AB R0, R77, R79 ;  /* 0x0000004f4d00723e */ /* 0x002fea00000018ff */
[----:B------:R-:W-:Y:S06]  /*4850*/  STS [R208+0x20400], R0 ;  /* 0x02040000d0007388 */ /* 0x000fec0000000800 */
[----:B------:R1:W-:Y:S06]  /*4860*/  STS [R208+0x20000], R2 ;  /* 0x02000002d0007388 */ /* 0x0003ec0000000800 */
[----:B------:R-:W-:Y:S06]  /*4870*/  LDSM.16.M88.4 R16, [R176+0xc000] ;  /* 0x00c00000b010783b */ /* 0x000fec0000000200 */
[----:B------:R-:W3:Y:S01]  /*4880*/  LDSM.16.M88.4 R8, [R172+0x18000] ;  /* 0x01800000ac08783b */ /* 0x000ee20000000200 */
[----:B--2---:R-:W-:Y:S05]  /*4890*/  IMAD.MOV.U32 R3, RZ, RZ, R210 ;  /* 0x000000ffff037224 */ /* 0x004fea00078e00d2 */
[----:B------:R-:W2:Y:S06]  /*48a0*/  LDSM.16.M88.4 R68, [R172+0x18800] ;  /* 0x01880000ac44783b */ /* 0x000eac0000000200 */
[----:B------:R-:W-:Y:S01]  /*48b0*/  LDSM.16.M88.4 R72, [R177+0xc000] ;  /* 0x00c00000b148783b */ /* 0x000fe20000000200 */
[----:B-1----:R-:W-:Y:S01]  /*48c0*/  IMAD.MOV.U32 R2, RZ, RZ, R211 ;  /* 0x000000ffff027224 */ /* 0x002fe200078e00d3 */
[C---:B---3--:R-:W-:Y:S08]  /*48d0*/  HMMA.16816.F32.BF16 R4, R16.reuse, R8, RZ ;  /* 0x000000081004723c */ /* 0x048ff000000418ff */
        /* <DEDUP_REMOVED lines=74> */
[C---:B-1----:R-:W-:Y:S07]  /*4d80*/  HMMA.16816.F32.BF16 R4, R68.reuse, R72, R4 ;  /* 0x000000484404723c */ /* 0x042fee0000041804 */
[C---:B------:R-:W-:Y:S01]  /*4d90*/  LEA R72, P1, R214.reuse, R2, 0x2 ;  /* 0x00000002d6487211 */ /* 0x040fe200078210ff */
[C---:B------:R-:W-:Y:S04]  /*4da0*/  HMMA.16816.F32.BF16 R8, R68.reuse, R74, R8 ;  /* 0x0000004a4408723c */ /* 0x040fe80000041808 */
[----:B------:R-:W-:Y:S02]  /*4db0*/  LEA.HI.X.SX32 R73, R214, R3, 0x2, P1 ;  /* 0x00000003d6497211 */ /* 0x000fe400008f16ff */
[----:B------:R-:W-:Y:S03]  /*4dc0*/  FSETP.GE.FTZ.AND P1, PT, R84, RZ, PT ;  /* 0x000000ff5400720b */ /* 0x000fe60003f36000 */
[----:B------:R-:W2:Y:S06]  /*4dd0*/  LDG.E R2, [R72.64] ;  /* 0x0000000648027981 */ /* 0x000eac000c1e1900 */
[----:B------:R2:W3:Y:S02]  /*4de0*/  LDG.E R0, [R72.64+0x20] ;  /* 0x0000200648007981 */ /* 0x0004e4000c1e1900 */
[C---:B--2---:R-:W-:Y:S02]  /*4df0*/  FADD.FTZ R72, -R2.reuse, R4 ;  /* 0x0000000402487221 */ /* 0x044fe40000010100 */
[C---:B------:R-:W-:Y:S05]  /*4e00*/  FADD.FTZ R4, -R2.reuse, R5 ;  /* 0x0000000502047221 */ /* 0x040fea0000010100 */
[----:B------:R-:W-:Y:S01]  /*4e10*/  FADD.FTZ R3, -R2, R8 ;  /* 0x0000000802037221 */ /* 0x000fe20000010100 */
[-C--:B------:R-:W-:Y:S01]  /*4e20*/  FSEL R5, R72, R2.reuse, P3 ;  /* 0x0000000248057208 */ /* 0x080fe20001800000 */
[----:B------:R-:W-:Y:S01]  /*4e30*/  FADD.FTZ R8, -R2, R9 ;  /* 0x0000000902087221 */ /* 0x000fe20000010100 */
[----:B------:R-:W1:Y:S01]  /*4e40*/  LDSM.16.M88.4 R72, [R170+0x1c800] ;  /* 0x01c80000aa48783b */ /* 0x000e620000000200 */
[----:B---3--:R-:W-:Y:S01]  /*4e50*/  FADD.FTZ R10, -R0, R10 ;  /* 0x0000000a000a7221 */ /* 0x008fe20000010100 */
[-C--:B------:R-:W-:Y:S01]  /*4e60*/  FSEL R3, R3, R2.reuse, P1 ;  /* 0x0000000203037208 */ /* 0x080fe20000800000 */
[----:B------:R-:W-:Y:S01]  /*4e70*/  FMUL.FTZ R89, R89, R5 ;  /* 0x0000000559597220 */ /* 0x000fe20000410000 */
[----:B------:R-:W-:Y:S01]  /*4e80*/  FSEL R4, R4, R2, P2 ;  /* 0x0000000204047208 */ /* 0x000fe20001000000 */
[----:B------:R-:W-:Y:S01]  /*4e90*/  FADD.FTZ R6, -R0, R6 ;  /* 0x0000000600067221 */ /* 0x000fe20000010100 */
[----:B------:R-:W-:Y:S01]  /*4ea0*/  FSETP.GE.FTZ.AND P2, PT, R76, RZ, PT ;  /* 0x000000ff4c00720b */ /* 0x000fe20003f56000 */
[----:B------:R-:W-:Y:S01]  /*4eb0*/  FMUL.FTZ R84, R84, R3 ;  /* 0x0000000354547220 */ /* 0x000fe20000410000 */
[----:B------:R-:W-:Y:S01]  /*4ec0*/  FSETP.GE.FTZ.AND P3, PT, R78, RZ, PT ;  /* 0x000000ff4e00720b */ /* 0x000fe20003f76000 */
[----:B------:R-:W-:Y:S01]  /*4ed0*/  FMUL.FTZ R88, R88, R4 ;  /* 0x0000000458587220 */ /* 0x000fe20000410000 */
[----:B------:R-:W-:Y:S02]  /*4ee0*/  LEA R188, P1, R92, R188, 0x2 ;  /* 0x000000bc5cbc7211 */ /* 0x000fe400078210ff */
[----:B------:R-:W-:Y:S02]  /*4ef0*/  FSEL R8, R8, R2, P6 ;  /* 0x0000000208087208 */ /* 0x000fe40003000000 */
[----:B------:R-:W-:Y:S02]  /*4f00*/  LEA.HI.X.SX32 R189, R92, R189, 0x2, P1 ;  /* 0x000000bd5cbd7211 */ /* 0x000fe400008f16ff */
[----:B------:R-:W-:Y:S02]  /*4f10*/  FSETP.GE.FTZ.AND P1, PT, R87, RZ, PT ;  /* 0x000000ff5700720b */ /* 0x000fe40003f36000 */
[----:B------:R-:W-:Y:S01]  /*4f20*/  ISETP.GE.AND P6, PT, R199, 0x1, PT ;  /* 0x00000001c700780c */ /* 0x000fe20003fc6270 */
[C---:B-1----:R-:W-:Y:S07]  /*4f30*/  HMMA.16816.F32.BF16 R12, R68.reuse, R72, R12 ;  /* 0x00000048440c723c */ /* 0x042fee000004180c */
[----:B------:R-:W-:Y:S01]  /*4f40*/  FMUL.FTZ R72, R85, R8 ;  /* 0x0000000855487220 */ /* 0x000fe20000410000 */
[----:B------:R-:W-:Y:S11]  /*4f50*/  HMMA.16816.F32.BF16 R16, R68, R74, R16 ;  /* 0x0000004a4410723c */ /* 0x000ff60000041810 */
[----:B------:R-:W-:Y:S05]  /*4f60*/  @!UPT UIADD3 URZ, URZ, URZ, URZ ;  /* 0x0000003f3f3ff290 */ /* 0x000fea000fffe03f */
[C---:B------:R-:W-:Y:S02]  /*4f70*/  FADD.FTZ R5, -R2.reuse, R12 ;  /* 0x0000000c02057221 */ /* 0x040fe40000010100 */
[----:B------:R-:W-:Y:S03]  /*4f80*/  FADD.FTZ R4, -R2, R13 ;  /* 0x0000000d02047221 */ /* 0x000fe60000010100 */
[-C--:B------:R-:W-:Y:S02]  /*4f90*/  FSEL R5, R5, R2.reuse, P5 ;  /* 0x0000000205057208 */ /* 0x080fe40002800000 */
[----:B------:R-:W-:Y:S01]  /*4fa0*/  FSEL R4, R4, R2, P4 ;  /* 0x0000000204047208 */ /* 0x000fe20002000000 */
[----:B------:R-:W-:Y:S01]  /*4fb0*/  FADD.FTZ R3, -R2, R16 ;  /* 0x0000001002037221 */ /* 0x000fe20000010100 */
[----:B------:R-:W-:Y:S01]  /*4fc0*/  FSETP.GE.FTZ.AND P5, PT, R86, RZ, PT ;  /* 0x000000ff5600720b */ /* 0x000fe20003fb6000 */
[----:B------:R-:W-:Y:S01]  /*4fd0*/  FMUL.FTZ R73, R83, R5 ;  /* 0x0000000553497220 */ /* 0x000fe20000410000 */
[----:B------:R-:W-:Y:S01]  /*4fe0*/  FSETP.GE.FTZ.AND P4, PT, R82, RZ, PT ;  /* 0x000000ff5200720b */ /* 0x000fe20003f96000 */
[----:B------:R-:W-:Y:S01]  /*4ff0*/  FMUL.FTZ R71, R80, R4 ;  /* 0x0000000450477220 */ /* 0x000fe20000410000 */
[----:B------:R-:W-:Y:S01]  /*5000*/  FSEL R3, R3, R2, P3 ;  /* 0x0000000203037208 */ /* 0x000fe20001800000 */
[----:B------:R-:W-:Y:S01]  /*5010*/  @P2 FADD.FTZ R2, -R2, R17 ;  /* 0x0000001102022221 */ /* 0x000fe20000010100 */
[----:B------:R-:W-:Y:S01]  /*5020*/  FSETP.GE.FTZ.AND P2, PT, R90, RZ, PT ;  /* 0x000000ff5a00720b */ /* 0x000fe20003f56000 */
[----:B------:R-:W-:Y:S01]  /*5030*/  FADD.FTZ R5, -R0, R11 ;  /* 0x0000000b00057221 */ /* 0x000fe20000010100 */
[----:B------:R-:W-:Y:S01]  /*5040*/  FSETP.GE.FTZ.AND P3, PT, R91, RZ, PT ;  /* 0x000000ff5b00720b */ /* 0x000fe20003f76000 */
[----:B------:R-:W-:Y:S02]  /*5050*/  FMUL.FTZ R78, R78, R3 ;  /* 0x000000034e4e7220 */ /* 0x000fe40000410000 */
[----:B------:R-:W-:Y:S01]  /*5060*/  FADD.FTZ R3, -R0, R7 ;  /* 0x0000000700037221 */ /* 0x000fe20000010100 */
[----:B------:R-:W-:Y:S01]  /*5070*/  FSEL R6, R6, R0, P3 ;  /* 0x0000000006067208 */ /* 0x000fe20001800000 */
[----:B------:R-:W-:Y:S01]  /*5080*/  FMUL.FTZ R70, R76, R2 ;  /* 0x000000024c467220 */ /* 0x000fe20000410000 */
[----:B------:R-:W-:Y:S01]  /*5090*/  FSEL R2, R10, R0, P1 ;  /* 0x000000000a027208 */ /* 0x000fe20000800000 */
[C---:B------:R-:W-:Y:S01]  /*50a0*/  FADD.FTZ R4, -R0.reuse, R14 ;  /* 0x0000000e00047221 */ /* 0x040fe20000010100 */
[----:B------:R-:W-:Y:S01]  /*50b0*/  FSETP.GE.FTZ.AND P1, PT, R77, RZ, PT ;  /* 0x000000ff4d00720b */ /* 0x000fe20003f36000 */
[----:B------:R-:W-:Y:S01]  /*50c0*/  FMUL.FTZ R69, R91, R6 ;  /* 0x000000065b457220 */ /* 0x000fe20000410000 */
[----:B------:R-:W-:Y:S01]  /*50d0*/  FSEL R3, R3, R0, P2 ;  /* 0x0000000003037208 */ /* 0x000fe20001000000 */
[----:B------:R-:W-:Y:S01]  /*50e0*/  FMUL.FTZ R17, R87, R2 ;  /* 0x0000000257117220 */ /* 0x000fe20000410000 */
[----:B------:R-:W-:Y:S01]  /*50f0*/  FSETP.GE.FTZ.AND P3, PT, R81, RZ, PT ;  /* 0x000000ff5100720b */ /* 0x000fe20003f76000 */
[----:B------:R-:W-:Y:S01]  /*5100*/  FADD.FTZ R2, -R0, R18 ;  /* 0x0000001200027221 */ /* 0x000fe20000010100 */
[----:B------:R-:W-:Y:S01]  /*5110*/  FSETP.GE.FTZ.AND P2, PT, R79, RZ, PT ;  /* 0x000000ff4f00720b */ /* 0x000fe20003f56000 */
[----:B------:R-:W-:Y:S01]  /*5120*/  FMUL.FTZ R68, R90, R3 ;  /* 0x000000035a447220 */ /* 0x000fe20000410000 */
[-C--:B------:R-:W-:Y:S01]  /*5130*/  FSEL R5, R5, R0.reuse, P5 ;  /* 0x0000000005057208 */ /* 0x080fe20002800000 */
[----:B------:R-:W-:Y:S01]  /*5140*/  FADD.FTZ R3, -R0, R15 ;  /* 0x0000000f00037221 */ /* 0x000fe20000010100 */
[-C--:B------:R-:W-:Y:S02]  /*5150*/  FSEL R4, R4, R0.reuse, P4 ;  /* 0x0000000004047208 */ /* 0x080fe40002000000 */
[-C--:B------:R-:W-:Y:S01]  /*5160*/  FSEL R2, R2, R0.reuse, P2 ;  /* 0x0000000002027208 */ /* 0x080fe20001000000 */
[----:B------:R-:W-:Y:S01]  /*5170*/  FMUL.FTZ R16, R86, R5 ;  /* 0x0000000556107220 */ /* 0x000fe20000410000 */
[----:B------:R-:W-:Y:S01]  /*5180*/  FSEL R3, R3, R0, P3 ;  /* 0x0000000003037208 */ /* 0x000fe20001800000 */
[----:B------:R-:W-:Y:S02]  /*5190*/  @P1 FADD.FTZ R0, -R0, R19 ;  /* 0x0000001300001221 */ /* 0x000fe40000010100 */
        /* <DEDUP_REMOVED lines=80> */
.L_x_1065:
        /* <DEDUP_REMOVED lines=25> */
[----:B------:R-:W3:Y:S01]  /*5830*/  LDSM.16.MT88.4 R80, [R173+0x20800] ;  /* 0x02080000ad50783b */ /* 0x000ee20000004200 */
[-C--:B-1----:R-:W-:Y:S08]  /*5840*/  HMMA.16816.F32.BF16 R20, R4, R8.reuse, R20 ;  /* 0x000000080414723c */ /* 0x082ff00000041814 */
        /* <DEDUP_REMOVED lines=21> */
[-C--:B-1----:R-:W-:Y:S08]  /*59a0*/  HMMA.16816.F32.BF16 R36, R72, R8.reuse, R36 ;  /* 0x000000084824723c */ /* 0x082ff00000041824 */
[C---:B------:R-:W-:Y:S08]  /*59b0*/  HMMA.16816.F32.BF16 R40, R80.reuse, R8, R40 ;  /* 0x000000085028723c */ /* 0x040ff00000041828 */
[-C--:B------:R-:W-:Y:S08]  /*59c0*/  HMMA.16816.F32.BF16 R44, R80, R10.reuse, R44 ;  /* 0x0000000a502c723c */ /* 0x080ff0000004182c */
[C---:B------:R-:W-:Y:S01]  /*59d0*/  HMMA.16816.F32.BF16 R48, R72.reuse, R10, R48 ;  /* 0x0000000a4830723c */ /* 0x040fe20000041830 */
[----:B------:R-:W-:Y:S07]  /*59e0*/  LDSM.16.MT88.4 R8, [R174+0x21800] ;  /* 0x02180000ae08783b */ /* 0x000fee0000004200 */
[-C--:B--2---:R-:W-:Y:S08]  /*59f0*/  HMMA.16816.F32.BF16 R52, R72, R4.reuse, R52 ;  /* 0x000000044834723c */ /* 0x084ff00000041834 */
[C---:B------:R-:W-:Y:S08]  /*5a00*/  HMMA.16816.F32.BF16 R56, R80.reuse, R4, R56 ;  /* 0x000000045038723c */ /* 0x040ff00000041838 */
[-C--:B------:R-:W-:Y:S01]  /*5a10*/  HMMA.16816.F32.BF16 R60, R80, R6.reuse, R60 ;  /* 0x00000006503c723c */ /* 0x080fe2000004183c */
[----:B------:R-:W-:Y:S07]  /*5a20*/  LDSM.16.MT88.4 R80, [R0+0xf800] ;  /* 0x00f800000050783b */ /* 0x000fee0000004200 */
[----:B------:R-:W-:Y:S01]  /*5a30*/  HMMA.16816.F32.BF16 R64, R72, R6, R64 ;  /* 0x000000064840723c */ /* 0x000fe20000041840 */
[----:B------:R-:W1:Y:S05]  /*5a40*/  LDSM.16.MT88.4 R4, [R0+0x11000] ;  /* 0x011000000004783b */ /* 0x000e6a0000004200 */
[----:B------:R-:W-:Y:S02]  /*5a50*/  LDSM.16.MT88.4 R72, [R173+0x21800] ;  /* 0x02180000ad48783b */ /* 0x000fe40000004200 */
[-C--:B------:R-:W-:Y:S08]  /*5a60*/  HMMA.16816.F32.BF16 R20, R12, R16.reuse, R20 ;  /* 0x000000100c14723c */ /* 0x080ff00000041814 */
        /* <DEDUP_REMOVED lines=8> */
[----:B------:R-:W3:Y:S05]  /*5af0*/  LDSM.16.MT88.4 R76, [R0+0x11800] ;  /* 0x01180000004c783b */ /* 0x000eea0000004200 */
[----:B------:R-:W-:Y:S02]  /*5b00*/  BAR.SYNC.DEFER_BLOCKING 0x0 ;  /* 0x0000000000007b1d */ /* 0x000fe40000010000 */
        /* <DEDUP_REMOVED lines=67> */
.L_x_1066:
[----:B------:R-:W-:Y:S01]  /*5f40*/  LDSM.16.M88.4 R96, [R181] ;  /* 0x00000000b560783b */ /* 0x000fe20000000200 */
[----:B-1----:R-:W-:Y:S03]  /*5f50*/  @P6 IADD3 R2, P1, R200, -0x100, RZ ;  /* 0xffffff00c8026810 */ /* 0x002fe60007f3e0ff */
[----:B------:R-:W1:Y:S02]  /*5f60*/  LDSM.16.MT88.4 R16, [R0+0x12000] ;  /* 0x012000000010783b */ /* 0x000e640000004200 */
[----:B------:R-:W-:Y:S01]  /*5f70*/  @P6 IMAD.MOV.U32 R200, RZ, RZ, R2 ;  /* 0x000000ffffc86224 */ /* 0x000fe200078e0002 */
[CC--:B------:R-:W-:Y:S01]  /*5f80*/  LEA R2, P2, R198.reuse, R188.reuse, 0x2 ;  /* 0x000000bcc6027211 */ /* 0x0c0fe200078410ff */
[----:B------:R-:W2:Y:S03]  /*5f90*/  LDSM.16.M88.4 R92, [R181+0x1000] ;  /* 0x00100000b55c783b */ /* 0x000ea60000000200 */
[CC--:B------:R-:W-:Y:S01]  /*5fa0*/  LEA.HI.X.SX32 R3, R198.reuse, R189.reuse, 0x2, P2 ;  /* 0x000000bdc6037211 */ /* 0x0c0fe200010f16ff */
        /* <DEDUP_REMOVED lines=53> */
[-C--:B-1----:R-:W-:Y:S05]  /*6300*/  HMMA.16816.F32.BF16 R4, R152, R156.reuse, R4 ;  /* 0x0000009c9804723c */ /* 0x082fea0000041804 */
[----:B----4-:R-:W-:Y:S03]  /*6310*/  @P6 IADD3.X R0, R201, -0x1, RZ, P1, !PT ;  /* 0xffffffffc9006810 */ /* 0x010fe60000ffe4ff */
[C---:B--2---:R-:W-:Y:S04]  /*6320*/  HMMA.16816.F32.BF16 R8, R160.reuse, R156, R8 ;  /* 0x0000009ca008723c */ /* 0x044fe80000041808 */
[----:B------:R-:W-:Y:S02]  /*6330*/  @P6 IMAD.MOV.U32 R201, RZ, RZ, R0 ;  /* 0x000000ffffc96224 */ /* 0x000fe400078e0000 */
[----:B------:R-:W-:Y:S02]  /*6340*/  IMAD.IADD R0, R198, 0x1, R245 ;  /* 0x00000001c6007824 */ /* 0x000fe400078e02f5 */
[-C--:B------:R-:W-:Y:S01]  /*6350*/  HMMA.16816.F32.BF16 R12, R160, R158.reuse, R12 ;  /* 0x0000009ea00c723c */ /* 0x080fe2000004180c */
[----:B------:R-:W-:Y:S03]  /*6360*/  IMAD.MOV.U32 R157, RZ, RZ, c[0x0][0x22c] ;  /* 0x00008b00ff9d7624 */ /* 0x000fe600078e00ff */
[----:B------:R-:W-:Y:S02]  /*6370*/  IMAD.MOV.U32 R156, RZ, RZ, c[0x0][0x22c] ;  /* 0x00008b00ff9c7624 */ /* 0x000fe400078e00ff */
[----:B------:R-:W-:Y:S02]  /*6380*/  IMAD R157, R157, c[0x0][0x1c0], RZ ;  /* 0x000070009d9d7a24 */ /* 0x000fe400078e02ff */
[C---:B------:R-:W-:Y:S04]  /*6390*/  HMMA.16816.F32.BF16 R16, R152.reuse, R158, R16 ;  /* 0x0000009e9810723c */ /* 0x040fe80000041810 */
[----:B------:R-:W-:Y:S02]  /*63a0*/  IMAD R157, R157, 0x18, RZ ;  /* 0x000000189d9d7824 */ /* 0x000fe400078e02ff */
[----:B------:R-:W-:Y:S02]  /*63b0*/  IMAD R156, R156, c[0x0][0x1c0], RZ ;  /* 0x000070009c9c7a24 */ /* 0x000fe400078e02ff */
[-C--:B---3--:R-:W-:Y:S01]  /*63c0*/  HMMA.16816.F32.BF16 R68, R152, R148.reuse, R68 ;  /* 0x000000949844723c */ /* 0x088fe20000041844 */
[----:B------:R-:W-:Y:S03]  /*63d0*/  IMAD.MOV.U32 R158, RZ, RZ, c[0x0][0x22c] ;  /* 0x00008b00ff9e7624 */ /* 0x000fe600078e00ff */
[----:B------:R-:W-:Y:S02]  /*63e0*/  IMAD R156, R156, 0x30, RZ ;  /* 0x000000309c9c7824 */ /* 0x000fe400078e02ff */
[----:B------:R-:W-:Y:S02]  /*63f0*/  IMAD R158, R158, c[0x0][0x1c0], RZ ;  /* 0x000070009e9e7a24 */ /* 0x000fe400078e02ff */
[C---:B------:R-:W-:Y:S01]  /*6400*/  HMMA.16816.F32.BF16 R72, R160.reuse, R148, R72 ;  /* 0x00000094a048723c */ /* 0x040fe20000041848 */
[----:B------:R-:W-:Y:S03]  /*6410*/  IMAD.MOV.U32 R159, RZ, RZ, c[0x0][0x22c] ;  /* 0x00008b00ff9f7624 */ /* 0x000fe600078e00ff */
[----:B------:R-:W-:Y:S02]  /*6420*/  IMAD.SHL.U32 R158, R158, 0x20, RZ ;  /* 0x000000209e9e7824 */ /* 0x000fe400078e00ff */
[----:B------:R-:W-:Y:S02]  /*6430*/  IMAD R159, R159, c[0x0][0x1c0], RZ ;  /* 0x000070009f9f7a24 */ /* 0x000fe400078e02ff */
[-C--:B------:R-:W-:Y:S04]  /*6440*/  HMMA.16816.F32.BF16 R76, R160, R150.reuse, R76 ;  /* 0x00000096a04c723c */ /* 0x080fe8000004184c */
[----:B------:R-:W-:Y:S04]  /*6450*/  @P6 IMAD.WIDE R148, R214, 0x4, R200 ;  /* 0x00000004d6946825 */ /* 0x000fe800078e02c8 */
[C---:B------:R-:W-:Y:S01]  /*6460*/  HMMA.16816.F32.BF16 R80, R152.reuse, R150, R80 ;  /* 0x000000969850723c */ /* 0x040fe20000041850 */
[----:B------:R1:W5:Y:S03]  /*6470*/  @P6 LDG.E R204, [R148.64] ;  /* 0x0000000694cc6981 */ /* 0x000366000c1e1900 */
[----:B------:R-:W-:Y:S01]  /*6480*/  IMAD R159, R159, 0x28, RZ ;  /* 0x000000289f9f7824 */ /* 0x000fe200078e02ff */
[----:B------:R1:W5:Y:S03]  /*6490*/  @P6 LDG.E R205, [R148.64+0x20] ;  /* 0x0000200694cd6981 */ /* 0x000366000c1e1900 */
        /* <DEDUP_REMOVED lines=19> */
[CC--:B------:R-:W-:Y:S02]  /*65d0*/  LEA R6, P2, R156.reuse, R188.reuse, 0x2 ;  /* 0x000000bc9c067211 */ /* 0x0c0fe400078410ff */
[-C--:B------:R-:W-:Y:S02]  /*65e0*/  LEA.HI.X.SX32 R149, R159, R189.reuse, 0x2, P3 ;  /* 0x000000bd9f957211 */ /* 0x080fe400018f16ff */
[CC--:B--2---:R-:W-:Y:S03]  /*65f0*/  LEA R4, P1, R157.reuse, R188.reuse, 0x2 ;  /* 0x000000bc9d047211 */ /* 0x0c4fe600078210ff */
        /* <DEDUP_REMOVED lines=15> */
[-C--:B---3--:R-:W-:Y:S02]  /*66f0*/  LEA.HI.X.SX32 R11, R157, R189.reuse, 0x2, P1 ;  /* 0x000000bd9d0b7211 */ /* 0x088fe400008f16ff */
        /* <DEDUP_REMOVED lines=93> */
[-C--:B------:R-:W-:Y:S02]  /*6cd0*/  LEA.HI.X.SX32 R7, R218, R189.reuse, 0x2, P3 ;  /* 0x000000bdda077211 */ /* 0x080fe400018f16ff */
[----:B------:R-:W-:Y:S01]  /*6ce0*/  ISETP.GT.AND P3, PT, R199, RZ, PT ;  /* 0x000000ffc700720c */ /* 0x000fe20003f64270 */
[----:B------:R-:W-:Y:S01]  /*6cf0*/  RED.E.ADD.F32.FTZ.RN.STRONG.GPU [R10.64], R99 ;  /* 0x000000630a00798e */ /* 0x000fe2000c10e786 */
[CC--:B---3--:R-:W-:Y:S03]  /*6d00*/  LEA R2, P1, R227.reuse, R188.reuse, 0x2 ;  /* 0x000000bce3027211 */ /* 0x0c8fe600078210ff */
[----:B------:R-:W-:Y:S01]  /*6d10*/  RED.E.ADD.F32.FTZ.RN.STRONG.GPU [R8.64], R92 ;  /* 0x0000005c0800798e */ /* 0x000fe2000c10e786 */
[-C--:B------:R-:W-:Y:S02]  /*6d20*/  LEA.HI.X.SX32 R3, R227, R189.reuse, 0x2, P1 ;  /* 0x000000bde3037211 */ /* 0x080fe400008f16ff */
[----:B------:R-:W-:Y:S01]  /*6d30*/  ISETP.NE.U32.AND P1, PT, R0, 0x1, PT ;  /* 0x000000010000780c */ /* 0x000fe20003f25070 */
[----:B------:R-:W-:Y:S01]  /*6d40*/  RED.E.ADD.F32.FTZ.RN.STRONG.GPU [R6.64], R93 ;  /* 0x0000005d0600798e */ /* 0x000fe2000c10e786 */
[C---:B------:R-:W-:Y:S03]  /*6d50*/  IADD3 R0, R168.reuse, -0x6000, RZ ;  /* 0xffffa000a8007810 */ /* 0x040fe60007ffe0ff */
[----:B------:R-:W-:Y:S08]  /*6d60*/  LDSM.16.MT88.4 R8, [R168] ;  /* 0x00000000a808783b */ /* 0x000ff00000004200 */
        /* <DEDUP_REMOVED lines=9> */
[----:B--2---:R-:W-:Y:S05]  /*6e00*/  IADD3 R2, R199, -0x1, RZ ;  /* 0xffffffffc7027810 */ /* 0x004fea0007ffe0ff */
[----:B------:R-:W-:Y:S01]  /*6e10*/  IMAD.MOV.U32 R199, RZ, RZ, R2 ;  /* 0x000000ffffc77224 */ /* 0x000fe200078e0002 */
        /* <DEDUP_REMOVED lines=59> */
[----:B------:R-:W2:Y:S01]  /*71d0*/  LDL R98, [R1] ;  /* 0x0000000001627983 */ /* 0x000ea20000100800 */
[----:B------:R-:W-:-:S02]  /*71e0*/  FMUL.FTZ R68, R48, c[0x0][0x2dc] ;  /* 0x0000b70030447a20 */ /* 0x000fc40000410000 */
[----:B------:R-:W-:Y:S01]  /*71f0*/  FMUL.FTZ R48, R44, c[0x0][0x2dc] ;  /* 0x0000b7002c307a20 */ /* 0x000fe20000410000 */
[----:B------:R-:W1:Y:S01]  /*7200*/  S2R R157, SR_CTAID.Y ;  /* 0x00000000009d7919 */ /* 0x000e620000002600 */
[----:B------:R-:W-:Y:S02]  /*7210*/  FMUL.FTZ R10, R45, c[0x0][0x2dc] ;  /* 0x0000b7002d0a7a20 */ /* 0x000fe40000410000 */
[----:B------:R-:W-:Y:S01]  /*7220*/  FMUL.FTZ R70, R40, c[0x0][0x2dc] ;  /* 0x0000b70028467a20 */ /* 0x000fe20000410000 */
[----:B------:R-:W3:Y:S01]  /*7230*/  S2R R96, SR_CTAID.Y ;  /* 0x0000000000607919 */ /* 0x000ee20000002600 */
        /* <DEDUP_REMOVED lines=8> */
[----:B------:R-:W-:Y:S01]  /*72c0*/  BAR.SYNC.DEFER_BLOCKING 0x0 ;  /* 0x0000000000007b1d */ /* 0x000fe20000010000 */
[----:B------:R-:W-:Y:S02]  /*72d0*/  FMUL.FTZ R69, R42, c[0x0][0x2dc] ;  /* 0x0000b7002a457a20 */ /* 0x000fe40000410000 */
[----:B------:R-:W-:Y:S01]  /*72e0*/  FMUL.FTZ R13, R43, c[0x0][0x2dc] ;  /* 0x0000b7002b0d7a20 */ /* 0x000fe20000410000 */
[----:B------:R-:W-:Y:S01]  /*72f0*/  F2FP.BF16.PACK_AB R44, R44, R102 ;  /* 0x000000662c2c723e */ /* 0x000fe200000010ff */
[----:B------:R-:W-:Y:S02]  /*7300*/  FMUL.FTZ R112, R112, c[0x0][0x2e0] ;  /* 0x0000b80070707a20 */ /* 0x000fe40000410000 */
[----:B------:R-:W-:Y:S01]  /*7310*/  FMUL.FTZ R41, R113, c[0x0][0x2e0] ;  /* 0x0000b80071297a20 */ /* 0x000fe20000410000 */
[----:B------:R-:W-:Y:S01]  /*7320*/  F2FP.BF16.PACK_AB R13, R13, R69 ;  /* 0x000000450d0d723e */ /* 0x000fe200000010ff */
[----:B------:R-:W-:Y:S01]  /*7330*/  FMUL.FTZ R114, R114, c[0x0][0x2e0] ;  /* 0x0000b80072727a20 */ /* 0x000fe20000410000 */
[----:B-1----:R-:W-:Y:S01]  /*7340*/  SHF.R.S32.HI R97, RZ, 0x1f, R157 ;  /* 0x0000001fff617819 */ /* 0x002fe2000001149d */
        /* <DEDUP_REMOVED lines=17> */
[----:B------:R-:W-:-:S02]  /*7460*/  FMUL.FTZ R108, R108, c[0x0][0x2e0] ;  /* 0x0000b8006c6c7a20 */ /* 0x000fc40000410000 */
[----:B------:R-:W-:Y:S01]  /*7470*/  FMUL.FTZ R39, R109, c[0x0][0x2e0] ;  /* 0x0000b8006d277a20 */ /* 0x000fe20000410000 */
[----:B------:R-:W-:Y:S01]  /*7480*/  STS [R239], R41 ;  /* 0x00000029ef007388 */ /* 0x000fe20000000800 */
[----:B------:R-:W-:Y:S01]  /*7490*/  FMUL.FTZ R110, R110, c[0x0][0x2e0] ;  /* 0x0000b8006e6e7a20 */ /* 0x000fe20000410000 */
[----:B------:R-:W-:Y:S01]  /*74a0*/  F2FP.BF16.PACK_AB R16, R16, R72 ;  /* 0x000000481010723e */ /* 0x000fe200000010ff */
        /* <DEDUP_REMOVED lines=38> */
[----:B------:R-:W-:-:S02]  /*7710*/  FMUL.FTZ R79, R22, c[0x0][0x2dc] ;  /* 0x0000b700164f7a20 */ /* 0x000fc40000410000 */
[----:B------:R-:W-:Y:S01]  /*7720*/  FMUL.FTZ R74, R28, c[0x0][0x2dc] ;  /* 0x0000b7001c4a7a20 */ /* 0x000fe20000410000 */
[----:B------:R-:W-:Y:S01]  /*7730*/  F2FP.BF16.PACK_AB R34, R34, R122 ;  /* 0x0000007a2222723e */ /* 0x000fe200000010ff */
[----:B------:R-:W-:Y:S01]  /*7740*/  FMUL.FTZ R18, R29, c[0x0][0x2dc] ;  /* 0x0000b7001d127a20 */ /* 0x000fe20000410000 */
[----:B------:R-:W-:Y:S01]  /*7750*/  STS [R238+0x3000], R35 ;  /* 0x00300023ee007388 */ /* 0x000fe20000000800 */
[----:B------:R-:W-:Y:S02]  /*7760*/  FMUL.FTZ R124, R124, c[0x0][0x2e0] ;  /* 0x0000b8007c7c7a20 */ /* 0x000fe40000410000 */
[----:B------:R-:W-:Y:S01]  /*7770*/  FMUL.FTZ R31, R125, c[0x0][0x2e0] ;  /* 0x0000b8007d1f7a20 */ /* 0x000fe20000410000 */
[----:B------:R-:W-:Y:S01]  /*7780*/  STS [R238+0x3400], R34 ;  /* 0x00340022ee007388 */ /* 0x000fe20000000800 */
[----:B------:R-:W-:Y:S01]  /*7790*/  FMUL.FTZ R126, R126, c[0x0][0x2e0] ;  /* 0x0000b8007e7e7a20 */ /* 0x000fe20000410000 */
[----:B------:R-:W-:Y:S01]  /*77a0*/  F2FP.BF16.PACK_AB R18, R18, R74 ;  /* 0x0000004a1212723e */ /* 0x000fe200000010ff */
        /* <DEDUP_REMOVED lines=82> */
[----:B------:R-:W-:Y:S01]  /*7cd0*/  F2FP.BF16.PACK_AB R5, R5, R58 ;  /* 0x0000003a0505723e */ /* 0x000fe200000010ff */
[----:B------:R-:W-:Y:S01]  /*7ce0*/  FMUL.FTZ R2, R61, c[0x0][0x2dc] ;  /* 0x0000b7003d027a20 */ /* 0x000fe20000410000 */
[----:B------:R-:W-:Y:S01]  /*7cf0*/  F2FP.BF16.PACK_AB R0, R0, R62 ;  /* 0x0000003e0000723e */ /* 0x000fe200000010ff */
[----:B------:R-:W-:Y:S03]  /*7d00*/  STS [R239+0x7400], R17 ;  /* 0x00740011ef007388 */ /* 0x000fe60000000800 */
[----:B------:R-:W-:Y:S01]  /*7d10*/  F2FP.BF16.PACK_AB R2, R2, R60 ;  /* 0x0000003c0202723e */ /* 0x000fe200000010ff */
        /* <DEDUP_REMOVED lines=15> */
[----:B------:R4:W-:Y:S01]  /*7e10*/  STS [R239+0xb000], R2 ;  /* 0x00b00002ef007388 */ /* 0x0009e20000000800 */
[----:B--2---:R-:W-:-:S13]  /*7e20*/  ISETP.NE.AND P0, PT, R98, -0x1, PT ;  /* 0xffffffff6200780c */ /* 0x004fda0003f05270 */
[----:B-1----:R-:W-:-:S05]  /*7e30*/  @P0 IADD3 R0, R236, R98, RZ ;  /* 0x00000062ec000210 */ /* 0x002fca0007ffe0ff */
[----:B----4-:R-:W-:-:S04]  /*7e40*/  @P0 IMAD.WIDE.U32 R2, R0, c[0x0][0x3a0], RZ ;  /* 0x0000e80000020a25 */ /* 0x010fc800078e00ff */
        /* <DEDUP_REMOVED lines=13> */
.L_x_1068:
        /* <DEDUP_REMOVED lines=15> */
.L_x_1069:
[----:B------:R-:W-:Y:S01]  /*8010*/  BAR.SYNC.DEFER_BLOCKING 0x0 ;  /* 0x0000000000007b1d */ /* 0x000fe20000010000 */
[C---:B------:R-:W-:Y:S01]  /*8020*/  SHF.L.U32 R0, R232.reuse, 0x6, RZ ;  /* 0x00000006e8007819 */ /* 0x040fe200000006ff */
[----:B------:R-:W-:Y:S01]  /*8030*/  IMAD R11, R232, -0x40, R193 ;  /* 0xffffffc0e80b7824 */ /* 0x000fe200078e02c1 */
[----:B------:R-:W-:Y:S02]  /*8040*/  SHF.R.S32.HI R5, RZ, 0x1f, R202 ;  /* 0x0000001fff057819 */ /* 0x000fe400000114ca */
[----:B------:R-:W-:Y:S01]  /*8050*/  SHF.R.S32.HI R24, RZ, 0x1f, R0 ;  /* 0x0000001fff187819 */ /* 0x000fe20000011400 */
[----:B------:R-:W1:Y:S01]  /*8060*/  S2R R9, SR_CTAID.Z ;  /* 0x0000000000097919 */ /* 0x000e620000002700 */
[----:B------:R-:W-:Y:S01]  /*8070*/  MOV R4, R202 ;  /* 0x000000ca00047202 */ /* 0x000fe20000000f00 */
[----:B------:R-:W-:Y:S01]  /*8080*/  BSSY B0, `(.L_x_1070) ;  /* 0x0000029000007945 */ /* 0x000fe20003800000 */
[----:B------:R-:W-:Y:S01]  /*8090*/  ISETP.GE.AND P4, PT, R237, R11, PT ;  /* 0x0000000bed00720c */ /* 0x000fe20003f86270 */
[----:B------:R-:W2:Y:S01]  /*80a0*/  S2R R65, SR_CTAID.Z ;  /* 0x0000000000417919 */ /* 0x000ea20000002700 */
[----:B------:R-:W-:Y:S01]  /*80b0*/  IMAD R6, R24, c[0x0][0x3a0], RZ ;  /* 0x0000e80018067a24 */ /* 0x000fe200078e02ff */
[----:B------:R-:W-:Y:S01]  /*80c0*/  SHF.R.S32.HI R64, RZ, 0x1f, R237 ;  /* 0x0000001fff407819 */ /* 0x000fe200000114ed */
[----:B------:R-:W-:-:S04]  /*80d0*/  IMAD.WIDE.U32 R2, R0, c[0x0][0x3a0], R4 ;  /* 0x0000e80000027a25 */ /* 0x000fc800078e0004 */
[----:B------:R-:W-:Y:S01]  /*80e0*/  IMAD R6, R0, c[0x0][0x3a4], R6 ;  /* 0x0000e90000067a24 */ /* 0x000fe200078e0206 */
[----:B------:R-:W-:-:S04]  /*80f0*/  IADD3 R2, P0, R7, R2, RZ ;  /* 0x0000000207027210 */ /* 0x000fc80007f1e0ff */
[----:B------:R-:W-:Y:S01]  /*8100*/  IADD3.X R3, R8, R3, R6, P0, !PT ;  /* 0x0000000308037210 */ /* 0x000fe200007fe406 */
[----:B------:R3:W4:Y:S04]  /*8110*/  LDS.128 R36, [R191+0x13000] ;  /* 0x01300000bf247984 */ /* 0x0007280000000c00 */
[----:B------:R3:W3:Y:S01]  /*8120*/  LDS.128 R32, [R191+0x15000] ;  /* 0x01500000bf207984 */ /* 0x0006e20000000c00 */
[----:B-1----:R-:W-:-:S03]  /*8130*/  SHF.R.S32.HI R66, RZ, 0x1f, R9 ;  /* 0x0000001fff427819 */ /* 0x002fc60000011409 */
[----:B------:R1:W1:Y:S01]  /*8140*/  LDS.128 R28, [R191+0x17000] ;  /* 0x01700000bf1c7984 */ /* 0x0002620000000c00 */
[----:B--2---:R-:W-:-:S03]  /*8150*/  IMAD.WIDE.U32 R6, R65, c[0x0][0x3b8], R2 ;  /* 0x0000ee0041067a25 */ /* 0x004fc600078e0002 */
[----:B------:R2:W1:Y:S01]  /*8160*/  LDS.128 R48, [R191+0x18000] ;  /* 0x01800000bf307984 */ /* 0x0004620000000c00 */
        /* <DEDUP_REMOVED lines=10> */
[----:B------:R-:W2:Y:S01]  /*8210*/  LDS.128 R20, [R191+0x14000] ;  /* 0x01400000bf147984 */ /* 0x000ea20000000c00 */
[----:B------:R-:W-:Y:S01]  /*8220*/  MOV R3, R10 ;  /* 0x0000000a00037202 */ /* 0x000fe20000000f00 */
[----:B------:R-:W-:Y:S01]  /*8230*/  IMAD.MOV.U32 R2, RZ, RZ, R6 ;  /* 0x000000ffff027224 */ /* 0x000fe200078e0006 */
[----:B------:R-:W-:Y:S01]  /*8240*/  ISETP.GE.AND P2, PT, R212, c[0x0][0x220], PT ;  /* 0x00008800d4007a0c */ /* 0x000fe20003f46270 */
[----:B------:R-:W4:Y:S01]  /*8250*/  LDS.128 R16, [R191+0x16000] ;  /* 0x01600000bf107984 */ /* 0x000f220000000c00 */
[----:B------:R-:W-:Y:S01]  /*8260*/  IMAD R27, R64, c[0x0][0x3a0], RZ ;  /* 0x0000e800401b7a24 */ /* 0x000fe200078e02ff */
[----:B------:R-:W-:Y:S01]  /*8270*/  ISETP.GE.AND P1, PT, R213, c[0x0][0x220], PT ;  /* 0x00008800d5007a0c */ /* 0x000fe20003f26270 */
[----:B------:R-:W-:-:S04]  /*8280*/  IMAD.WIDE.U32 R8, R237, c[0x0][0x3a0], R2 ;  /* 0x0000e800ed087a25 */ /* 0x000fc800078e0002 */
[----:B------:R-:W-:Y:S01]  /*8290*/  IMAD R2, R237, c[0x0][0x3a4], R27 ;  /* 0x0000e900ed027a24 */ /* 0x000fe200078e021b */
[----:B------:R-:W3:Y:S03]  /*82a0*/  @!P3 LDS.128 R12, [R191+0x12000] ;  /* 0x01200000bf0cb984 */ /* 0x000ee60000000c00 */
[----:B------:R-:W-:Y:S01]  /*82b0*/  IMAD.IADD R3, R9, 0x1, R2 ;  /* 0x0000000109037824 */ /* 0x000fe200078e0202 */
[----:B------:R-:W-:-:S04]  /*82c0*/  LEA R2, P0, R8, c[0x0][0x340], 0x1 ;  /* 0x0000d00008027a11 */ /* 0x000fc800078008ff */
[----:B------:R-:W-:-:S05]  /*82d0*/  LEA.HI.X R3, R8, c[0x0][0x344], R3, 0x1, P0 ;  /* 0x0000d10008037a11 */ /* 0x000fca00000f0c03 */
[----:B--2---:R2:W-:Y:S04]  /*82e0*/  @!P2 STG.E.128 [R2.64+0x80], R20 ;  /* 0x000080140200a986 */ /* 0x0045e8000c101d06 */
[----:B----4-:R2:W-:Y:S04]  /*82f0*/  @!P1 STG.E.128 [R2.64+0x100], R16 ;  /* 0x0001001002009986 */ /* 0x0105e8000c101d06 */
[----:B---3--:R2:W-:Y:S02]  /*8300*/  @!P3 STG.E.128 [R2.64], R12 ;  /* 0x0000000c0200b986 */ /* 0x0085e4000c101d06 */
.L_x_1071:
[----:B------:R-:W-:Y:S05]  /*8310*/  BSYNC B0 ;  /* 0x0000000000007941 */ /* 0x000fea0003800000 */
.L_x_1070:
[----:B--2---:R-:W-:Y:S01]  /*8320*/  IADD3 R2, R237, 0x20, RZ ;  /* 0x00000020ed027810 */ /* 0x004fe20007ffe0ff */
        /* <DEDUP_REMOVED lines=16> */
[----:B---3--:R2:W-:Y:S04]  /*8430*/  @!P1 STG.E.128 [R2.64+0x80], R32 ;  /* 0x0000802002009986 */ /* 0x0085e8000c101d06 */
[----:B-1----:R2:W-:Y:S02]  /*8440*/  @!P0 STG.E.128 [R2.64+0x100], R28 ;  /* 0x0001001c02008986 */ /* 0x0025e4000c101d06 */
.L_x_1073:
[----:B------:R-:W-:Y:S05]  /*8450*/  BSYNC B0 ;  /* 0x0000000000007941 */ /* 0x000fea0003800000 */
.L_x_1072:
[----:B--2---:R-:W-:Y:S01]  /*8460*/  IMAD.WIDE.U32 R2, R0, c[0x0][0x3a8], R4 ;  /* 0x0000ea0000027a25 */ /* 0x004fe200078e0004 */
        /* <DEDUP_REMOVED lines=24> */
.L_x_1075:
[----:B------:R-:W-:Y:S05]  /*85f0*/  BSYNC B0 ;  /* 0x0000000000007941 */ /* 0x000fea0003800000 */
.L_x_1074:
        /* <DEDUP_REMOVED lines=19> */
.L_x_1046:
[----:B------:R-:W2:Y:S04]  /*8730*/  LDL R9, [R1] ;  /* 0x0000000001097983 */ /* 0x000ea80000100800 */
        /* <DEDUP_REMOVED lines=19> */
.L_x_1077:
        /* <DEDUP_REMOVED lines=15> */
.L_x_1078:
[----:B------:R-:W1:Y:S01]  /*8960*/  S2R R8, SR_CTAID.Z ;  /* 0x0000000000087919 */ /* 0x000e620000002700 */
[C---:B------:R-:W-:Y:S01]  /*8970*/  SHF.L.U32 R0, R232.reuse, 0x6, RZ ;  /* 0x00000006e8007819 */ /* 0x040fe200000006ff */
[----:B------:R-:W-:Y:S01]  /*8980*/  IMAD R9, R232, -0x40, R193 ;  /* 0xffffffc0e8097824 */ /* 0x000fe200078e02c1 */
[----:B------:R-:W-:Y:S01]  /*8990*/  BSSY B0, `(.L_x_1079) ;  /* 0x000001e000007945 */ /* 0x000fe20003800000 */
[----:B------:R-:W2:Y:S01]  /*89a0*/  S2R R15, SR_CTAID.Z ;  /* 0x00000000000f7919 */ /* 0x000ea20000002700 */
[----:B------:R-:W-:Y:S01]  /*89b0*/  SHF.R.S32.HI R10, RZ, 0x1f, R0 ;  /* 0x0000001fff0a7819 */ /* 0x000fe20000011400 */
[----:B------:R-:W-:Y:S01]  /*89c0*/  IMAD.WIDE.U32 R2, R0, c[0x0][0x3a0], R202 ;  /* 0x0000e80000027a25 */ /* 0x000fe200078e00ca */
[----:B------:R-:W-:Y:S02]  /*89d0*/  ISETP.GE.AND P4, PT, R237, R9, PT ;  /* 0x00000009ed00720c */ /* 0x000fe40003f86270 */
[----:B------:R-:W-:Y:S01]  /*89e0*/  SHF.R.S32.HI R14, RZ, 0x1f, R237 ;  /* 0x0000001fff0e7819 */ /* 0x000fe200000114ed */
[----:B------:R-:W-:-:S04]  /*89f0*/  IMAD R4, R10, c[0x0][0x3a0], RZ ;  /* 0x0000e8000a047a24 */ /* 0x000fc800078e02ff */
[----:B------:R-:W-:Y:S01]  /*8a00*/  IMAD R5, R0, c[0x0][0x3a4], R4 ;  /* 0x0000e90000057a24 */ /* 0x000fe200078e0204 */
[----:B------:R-:W-:-:S04]  /*8a10*/  IADD3 R4, P0, R6, R2, RZ ;  /* 0x0000000206047210 */ /* 0x000fc80007f1e0ff */
[----:B------:R-:W-:Y:S02]  /*8a20*/  IADD3.X R5, R7, R3, R5, P0, !PT ;  /* 0x0000000307057210 */ /* 0x000fe400007fe405 */
[----:B-1----:R-:W-:-:S03]  /*8a30*/  SHF.R.S32.HI R16, RZ, 0x1f, R8 ;  /* 0x0000001fff107819 */ /* 0x002fc60000011408 */
[----:B--2---:R-:W-:-:S04]  /*8a40*/  IMAD.WIDE.U32 R4, R15, c[0x0][0x3b8], R4 ;  /* 0x0000ee000f047a25 */ /* 0x004fc800078e0004 */
[----:B------:R-:W-:-:S04]  /*8a50*/  IMAD R8, R16, c[0x0][0x3b8], RZ ;  /* 0x0000ee0010087a24 */ /* 0x000fc800078e02ff */
[----:B------:R-:W-:-:S05]  /*8a60*/  IMAD R8, R15, c[0x0][0x3bc], R8 ;  /* 0x0000ef000f087a24 */ /* 0x000fca00078e0208 */
[----:B------:R-:W-:Y:S01]  /*8a70*/  IADD3 R8, R8, R5, RZ ;  /* 0x0000000508087210 */ /* 0x000fe20007ffe0ff */
        /* <DEDUP_REMOVED lines=15> */
.L_x_1080:
[----:B------:R-:W-:Y:S05]  /*8b70*/  BSYNC B0 ;  /* 0x0000000000007941 */ /* 0x000fea0003800000 */
.L_x_1079:
[----:B-1----:R-:W-:Y:S01]  /*8b80*/  IADD3 R2, R237, 0x20, RZ ;  /* 0x00000020ed027810 */ /* 0x002fe20007ffe0ff */
        /* <DEDUP_REMOVED lines=18> */
.L_x_1082:
[----:B------:R-:W-:Y:S05]  /*8cb0*/  BSYNC B0 ;  /* 0x0000000000007941 */ /* 0x000fea0003800000 */
.L_x_1081:
[----:B-1----:R-:W-:Y:S01]  /*8cc0*/  IMAD.WIDE.U32 R2, R0, c[0x0][0x3a8], R202 ;  /* 0x0000ea0000027a25 */ /* 0x002fe200078e00ca */
[----:B------:R-:W-:Y:S03]  /*8cd0*/  BSSY B0, `(.L_x_1083) ;  /* 0x0000018000007945 */ /* 0x000fe60003800000 */
[----:B------:R-:W-:-:S02]  /*8ce0*/  IMAD R4, R10, c[0x0][0x3a8], RZ ;  /* 0x0000ea000a047a24 */ /* 0x000fc400078e02ff */
        /* <DEDUP_REMOVED lines=22> */
.L_x_1084:
[----:B------:R-:W-:Y:S05]  /*8e50*/  BSYNC B0 ;  /* 0x0000000000007941 */ /* 0x000fea0003800000 */
.L_x_1083:
        /* <DEDUP_REMOVED lines=16> */
.L_x_1076:
[----:B------:R-:W-:Y:S05]  /*8f60*/  BSYNC B1 ;  /* 0x0000000000017941 */ /* 0x000fea0003800000 */
.L_x_1041:
[----:B------:R-:W-:-:S04]  /*8f70*/  IADD3 R232, R232, c[0x0][0xc], RZ ;  /* 0x00000300e8e87a10 */ /* 0x000fc80007ffe0ff */
[----:B------:R-:W-:-:S13]  /*8f80*/  ISETP.GE.AND P0, PT, R232, UR5, PT ;  /* 0x00000005e8007c0c */ /* 0x000fda000bf06270 */
[----:B------:R-:W-:Y:S01]  /*8f90*/  @P0 CALL.REL.NOINC `(.L_x_1085) ;  /* 0x0000001000000944 */ /* 0x000fe20003c00000 */
[----:B------:R-:W-:Y:S05]  /*8fa0*/  BRA `(.L_x_1086) ;  /* 0xffff78f000007947 */ /* 0x000fea000383ffff */
.L_x_1085:
[----:B------:R-:W-:Y:S05]  /*8fb0*/  EXIT ;  /* 0x000000000000794d */ /* 0x000fea0003800000 */
.L_x_1087:
        /* <DEDUP_REMOVED lines=12> */
.L_x_1606:


//--------------------- .text._ZN5flash44flash_bwd_dq_dk_dv_loop_seqk_parallel_kernelI23Flash_bwd_kernel_traitsILi192ELi64ELi64ELi8ELi4ELi2ELi2ELb0ELb0EN7cutlass10bfloat16_tE19Flash_kernel_traitsILi192ELi64ELi64ELi8ES3_EELb0ELb0ELb0ELb0ELb0ELb0ELb1EEEvNS_16Flash_bwd_paramsE --------------------------
	.section	.text._ZN5flash44flash_bwd_dq_dk_dv_loop_seqk_parallel_kernelI23Flash_bwd_kernel_traitsILi192ELi64ELi64ELi8ELi4ELi2ELi2ELb0ELb0EN7cutlass10bfloat16_tE19Flash_kernel_traitsILi192ELi64ELi64ELi8ES3_EELb0ELb0ELb0ELb0ELb0ELb0ELb1EEEvNS_16Flash_bwd_paramsE,"ax",@progbits
	.sectioninfo	@"SHI_REGISTERS=255"
	.align	128
        .global         _ZN5flash44flash_bwd_dq_dk_dv_loop_seqk_parallel_kernelI23Flash_bwd_kernel_traitsILi192ELi64ELi64ELi8ELi4ELi2ELi2ELb0ELb0EN7cutlass10bfloat16_tE19Flash_kernel_traitsILi192ELi64ELi64ELi8ES3_EELb0ELb0ELb0ELb0ELb0ELb0ELb1EEEvNS_16Flash_bwd_paramsE
        .type           _ZN5flash44flash_bwd_dq_dk_dv_loop_seqk_parallel_kernelI23Flash_bwd_kernel_traitsILi192ELi64ELi64ELi8ELi4ELi2ELi2ELb0ELb0EN7cutlass10bfloat16_tE19Flash_kernel_traitsILi192ELi64ELi64ELi8ES3_EELb0ELb0ELb0ELb0ELb0ELb0ELb1EEEvNS_16Flash_bwd_paramsE,@function
        .size           _ZN5flash44flash_bwd_dq_dk_dv_loop_seqk_parallel_kernelI23Flash_bwd_kernel_traitsILi192ELi64ELi64ELi8ELi4ELi2ELi2ELb0ELb0EN7cutlass10bfloat16_tE19Flash_kernel_traitsILi192ELi64ELi64ELi8ES3_EELb0ELb0ELb0ELb0ELb0ELb0ELb1EEEvNS_16Flash_bwd_paramsE,(.L_x_1607 - _ZN5flash44flash_bwd_dq_dk_dv_loop_seqk_parallel_kernelI23Flash_bwd_kernel_traitsILi192ELi64ELi64ELi8ELi4ELi2ELi2ELb0ELb0EN7cutlass10bfloat16_tE19Flash_kernel_traitsILi192ELi64ELi64ELi8ES3_EELb0ELb0ELb0ELb0ELb0ELb0ELb1EEEvNS_16Flash_bwd_paramsE)
        .other          _ZN5flash44flash_bwd_dq_dk_dv_loop_seqk_parallel_kernelI23Flash_bwd_kernel_traitsILi192ELi64ELi64ELi8ELi4ELi2ELi2ELb0ELb0EN7cutlass10bfloat16_tE19Flash_kernel_traitsILi192ELi64ELi64ELi8ES3_EELb0ELb0ELb0ELb0ELb0ELb0ELb1EEEvNS_16Flash_bwd_paramsE,@"STO_CUDA_ENTRY STV_DEFAULT"
_ZN5flash44flash_bwd_dq_dk_dv_loop_seqk_parallel_kernelI23Flash_bwd_kernel_traitsILi192ELi64ELi64ELi8ELi4ELi2ELi2ELb0ELb0EN7cutlass10bfloat16_tE19Flash_kernel_traitsILi192ELi64ELi64ELi8ES3_EELb0ELb0ELb0ELb0ELb0ELb0ELb1EEEvNS_16Flash_bwd_paramsE:
.text._ZN5flash44flash_bwd_dq_dk_dv_loop_seqk_parallel_kernelI23Flash_bwd_kernel_traitsILi192ELi64ELi64ELi8ELi4ELi2ELi2ELb0ELb0EN7cutlass10bfloat16_tE19Flash_kernel_traitsILi192ELi64ELi64ELi8ES3_EELb0ELb0ELb0ELb0ELb0ELb0ELb1EEEvNS_16Flash_bwd_paramsE:
        /* <DEDUP_REMOVED lines=142> */
.L_x_1134:
        /* <DEDUP_REMOVED lines=35> */
.L_x_1088:
        /* <DEDUP_REMOVED lines=44> */
.L_x_1090:
        /* <DEDUP_REMOVED lines=15> */
.L_x_1091:
        /* <DEDUP_REMOVED lines=86> */
.L_x_1092:
[----:B------:R-:W-:-:S04]  /*1420*/  IMAD R8, R32, c[0x0][0x1c0], R33 ;  /* 0x0000700020087a24 */ /* 0x000fc800078e0221 */
[----:B------:R-:W-:Y:S02]  /*1430*/  IMAD R8, R8, c[0x0][0x224], RZ ;  /* 0x0000890008087a24 */ /* 0x000fe400078e02ff */
.L_x_1093:
        /* <DEDUP_REMOVED lines=98> */
.L_x_1096:
[----:B------:R-:W-:Y:S05]  /*1a60*/  BSYNC B0 ;  /* 0x0000000000007941 */ /* 0x000fea0003800000 */
.L_x_1095:
        /* <DEDUP_REMOVED lines=39> */
.L_x_1098:
[----:B------:R-:W-:Y:S05]  /*1ce0*/  BSYNC B0 ;  /* 0x0000000000007941 */ /* 0x000fea0003800000 */
.L_x_1097:
        /* <DEDUP_REMOVED lines=19> */
.L_x_1100:
        /* <DEDUP_REMOVED lines=28> */
.L_x_1101:
[----:B------:R-:W-:Y:S05]  /*1fe0*/  BSYNC B0 ;  /* 0x0000000000007941 */ /* 0x000fea0003800000 */
.L_x_1099:
        /* <DEDUP_REMOVED lines=17> */
.L_x_1103:
        /* <DEDUP_REMOVED lines=38> */
.L_x_1104:
[----:B------:R-:W-:Y:S05]  /*2360*/  BSYNC B0 ;  /* 0x0000000000007941 */ /* 0x000fea0003800000 */
.L_x_1102:
        /* <DEDUP_REMOVED lines=60> */
.L_x_1106:
[----:B-1----:R-:W-:Y:S05]  /*2730*/  BSYNC B0 ;  /* 0x0000000000007941 */ /* 0x002fea0003800000 */
.L_x_1105:
        /* <DEDUP_REMOVED lines=38> */
.L_x_1108:
[----:B------:R-:W-:Y:S05]  /*29a0*/  BSYNC B0 ;  /* 0x0000000000007941 */ /* 0x000fea0003800000 */
.L_x_1107:
        /* <DEDUP_REMOVED lines=45> */
.L_x_1110:
[----:B------:R-:W-:Y:S05]  /*2c80*/  BSYNC B0 ;  /* 0x0000000000007941 */ /* 0x000fea0003800000 */
.L_x_1109:
        /* <DEDUP_REMOVED lines=37> */
.L_x_1112:
[----:B------:R-:W-:Y:S05]  /*2ee0*/  BSYNC B0 ;  /* 0x0000000000007941 */ /* 0x000fea0003800000 */
.L_x_1111:
        /* <DEDUP_REMOVED lines=106> */
.L_x_1115:
        /* <DEDUP_REMOVED lines=8> */
[----:B------:R-:W-:Y:S06]  /*3610*/  LDSM.16.M88.4 R16, [R175] ;  /* 0x00000000af10783b */ /* 0x000fec0000000200 */
[----:B------:R-:W2:Y:S06]  /*3620*/  LDSM.16.M88.4 R8, [R169+0x12000] ;  /* 0x01200000a908783b */ /* 0x000eac0000000200 */
[----:B------:R-:W1:Y:S06]  /*3630*/  LDSM.16.M88.4 R68, [R169+0x12800] ;  /* 0x01280000a944783b */ /* 0x000e6c0000000200 */
[----:B------:R-:W-:Y:S06]  /*3640*/  LDSM.16.M88.4 R72, [R0] ;  /* 0x000000000048783b */ /* 0x000fec0000000200 */
[----:B------:R-:W3:Y:S06]  /*3650*/  LDSM.16.M88.4 R76, [R170+0x12000] ;  /* 0x01200000aa4c783b */ /* 0x000eec0000000200 */
[----:B------:R-:W4:Y:S06]  /*3660*/  LDSM.16.M88.4 R80, [R170+0x12800] ;  /* 0x01280000aa50783b */ /* 0x000f2c0000000200 */
[----:B------:R-:W-:Y:S06]  /*3670*/  LDSM.16.M88.4 R84, [R2] ;  /* 0x000000000254783b */ /* 0x000fec0000000200 */
[----:B------:R-:W4:Y:S01]  /*3680*/  LDSM.16.M88.4 R88, [R172+0x12000] ;  /* 0x01200000ac58783b */ /* 0x000f220000000200 */
[C---:B--2---:R-:W-:Y:S05]  /*3690*/  HMMA.16816.F32.BF16 R4, R16.reuse, R8, RZ ;  /* 0x000000081004723c */ /* 0x044fea00000418ff */
[----:B------:R-:W-:Y:S03]  /*36a0*/  LDSM.16.M88.4 R92, [R3] ;  /* 0x00000000035c783b */ /* 0x000fe60000000200 */
[C---:B------:R-:W-:Y:S03]  /*36b0*/  HMMA.16816.F32.BF16 R8, R16.reuse, R10, RZ ;  /* 0x0000000a1008723c */ /* 0x040fe600000418ff */
[----:B------:R-:W-:Y:S05]  /*36c0*/  LDSM.16.M88.4 R96, [R171+0x12000] ;  /* 0x01200000ab60783b */ /* 0x000fea0000000200 */
[C---:B-1----:R-:W-:Y:S08]  /*36d0*/  HMMA.16816.F32.BF16 R12, R16.reuse, R68, RZ ;  /* 0x00000044100c723c */ /* 0x042ff000000418ff */
        /* <DEDUP_REMOVED lines=50> */
[----:B------:R3:W2:Y:S01]  /*3a00*/  LDSM.16.M88.4 R76, [R2+0x4000] ;  /* 0x00400000024c783b */ /* 0x0006a20000000200 */
        /* <DEDUP_REMOVED lines=8> */
[----:B------:R-:W-:Y:S01]  /*3a90*/  FSETP.NEU.FTZ.AND P1, PT, R203, -INF , PT ;  /* 0xff800000cb00780b */ /* 0x000fe20003f3d000 */
[----:B------:R3:W4:Y:S01]  /*3aa0*/  LDSM.16.M88.4 R84, [R3+0x4000] ;  /* 0x004000000354783b */ /* 0x0007220000000200 */
[C---:B------:R-:W-:Y:S08]  /*3ab0*/  HMMA.16816.F32.BF16 R4, R92.reuse, R96, R4 ;  /* 0x000000605c04723c */ /* 0x040ff00000041804 */
[C---:B------:R-:W-:Y:S08]  /*3ac0*/  HMMA.16816.F32.BF16 R8, R92.reuse, R98, R8 ;  /* 0x000000625c08723c */ /* 0x040ff00000041808 */
[C---:B--2---:R-:W-:Y:S04]  /*3ad0*/  HMMA.16816.F32.BF16 R12, R92.reuse, R72, R12 ;  /* 0x000000485c0c723c */ /* 0x044fe8000004180c */
[----:B---3--:R-:W-:Y:S04]  /*3ae0*/  @P0 LEA R3, R234, R243, 0x6 ;  /* 0x000000f3ea030211 */ /* 0x008fe800078e30ff */
[----:B------:R-:W-:Y:S03]  /*3af0*/  HMMA.16816.F32.BF16 R16, R92, R74, R16 ;  /* 0x0000004a5c10723c */ /* 0x000fe60000041810 */
[-C--:B------:R-:W-:Y:S05]  /*3b00*/  @P0 ISETP.GE.AND P2, PT, R3, R193.reuse, PT ;  /* 0x000000c10300020c */ /* 0x080fea0003f46270 */
[C---:B------:R-:W-:Y:S08]  /*3b10*/  HMMA.16816.F32.BF16 R4, R76.reuse, R80, R4 ;  /* 0x000000504c04723c */ /* 0x040ff00000041804 */
[C---:B------:R-:W-:Y:S08]  /*3b20*/  HMMA.16816.F32.BF16 R8, R76.reuse, R82, R8 ;  /* 0x000000524c08723c */ /* 0x040ff00000041808 */
[C---:B-1----:R-:W-:Y:S08]  /*3b30*/  HMMA.16816.F32.BF16 R12, R76.reuse, R68, R12 ;  /* 0x000000444c0c723c */ /* 0x042ff0000004180c */
[----:B------:R-:W-:Y:S01]  /*3b40*/  HMMA.16816.F32.BF16 R16, R76, R70, R16 ;  /* 0x000000464c10723c */ /* 0x000fe20000041810 */
[----:B------:R-:W1:Y:S07]  /*3b50*/  LDSM.16.M88.4 R68, [R171+0x16800] ;  /* 0x01680000ab44783b */ /* 0x000e6e0000000200 */
[C---:B----4-:R-:W-:Y:S08]  /*3b60*/  HMMA.16816.F32.BF16 R4, R84.reuse, R88, R4 ;  /* 0x000000585404723c */ /* 0x050ff00000041804 */
[C---:B------:R-:W-:Y:S11]  /*3b70*/  HMMA.16816.F32.BF16 R8, R84.reuse, R90, R8 ;  /* 0x0000005a5408723c */ /* 0x040ff60000041808 */
[----:B------:R-:W-:Y:S05]  /*3b80*/  @!UPT UIADD3 URZ, URZ, URZ, URZ ;  /* 0x0000003f3f3ff290 */ /* 0x000fea000fffe03f */
[----:B------:R-:W-:Y:S02]  /*3b90*/  FMUL.FTZ R4, R4, c[0x0][0x2ec] ;  /* 0x0000bb0004047a20 */ /* 0x000fe40000410000 */
[----:B------:R-:W-:Y:S02]  /*3ba0*/  FMUL.FTZ R5, R5, c[0x0][0x2ec] ;  /* 0x0000bb0005057a20 */ /* 0x000fe40000410000 */
[----:B------:R-:W2:Y:S01]  /*3bb0*/  MUFU.TANH R88, R4 ;  /* 0x0000000400587308 */ /* 0x000ea20000002400 */
[----:B------:R-:W-:Y:S02]  /*3bc0*/  FMUL.FTZ R6, R6, c[0x0][0x2ec] ;  /* 0x0000bb0006067a20 */ /* 0x000fe40000410000 */
[----:B------:R-:W-:Y:S01]  /*3bd0*/  FMUL.FTZ R7, R7, c[0x0][0x2ec] ;  /* 0x0000bb0007077a20 */ /* 0x000fe20000410000 */
[C---:B-1----:R-:W-:Y:S03]  /*3be0*/  HMMA.16816.F32.BF16 R12, R84.reuse, R68, R12 ;  /* 0x00000044540c723c */ /* 0x042fe6000004180c */
[----:B------:R-:W-:Y:S03]  /*3bf0*/  FMUL.FTZ R8, R8, c[0x0][0x2ec] ;  /* 0x0000bb0008087a20 */ /* 0x000fe60000410000 */
[----:B------:R-:W1:Y:S01]  /*3c00*/  MUFU.TANH R83, R5 ;  /* 0x0000000500537308 */ /* 0x000e620000002400 */
[----:B------:R-:W-:Y:S01]  /*3c10*/  FMUL.FTZ R9, R9, c[0x0][0x2ec] ;  /* 0x0000bb0009097a20 */ /* 0x000fe20000410000 */
[----:B------:R-:W-:Y:S04]  /*3c20*/  HMMA.16816.F32.BF16 R16, R84, R70, R16 ;  /* 0x000000465410723c */ /* 0x000fe80000041810 */
[----:B------:R-:W-:Y:S02]  /*3c30*/  FMUL.FTZ R10, R10, c[0x0][0x2ec] ;  /* 0x0000bb000a0a7a20 */ /* 0x000fe40000410000 */
[----:B------:R-:W-:Y:S02]  /*3c40*/  FMUL.FTZ R11, R11, c[0x0][0x2ec] ;  /* 0x0000bb000b0b7a20 */ /* 0x000fe40000410000 */
[----:B------:R3:W4:Y:S01]  /*3c50*/  MUFU.TANH R93, R6 ;  /* 0x00000006005d7308 */ /* 0x0007220000002400 */
[----:B--2---:R-:W-:Y:S03]  /*3c60*/  MOV R0, R88 ;  /* 0x0000005800007202 */ /* 0x004fe60000000f00 */
[----:B------:R-:W-:Y:S02]  /*3c70*/  @P0 FSEL R0, R88, -INF , !P2 ;  /* 0xff80000058000808 */ /* 0x000fe40005000000 */
[----:B------:R-:W-:Y:S04]  /*3c80*/  @P0 IADD3 R4, R3, 0x1, RZ ;  /* 0x0000000103040810 */ /* 0x000fe80007ffe0ff */
[----:B------:R-:W2:Y:S01]  /*3c90*/  MUFU.TANH R92, R7 ;  /* 0x00000007005c7308 */ /* 0x000ea20000002400 */
[----:B------:R-:W-:Y:S01]  /*3ca0*/  FMUL.FTZ R12, R12, c[0x0][0x2ec] ;  /* 0x0000bb000c0c7a20 */ /* 0x000fe20000410000 */
[----:B------:R-:W-:Y:S01]  /*3cb0*/  @P0 ISETP.GE.AND P3, PT, R4, R193, PT ;  /* 0x000000c10400020c */ /* 0x000fe20003f66270 */
[--C-:B------:R-:W-:Y:S01]  /*3cc0*/  FFMA.FTZ R4, R0, c[0x0][0x23c], -R2.reuse ;  /* 0x00008f0000047a23 */ /* 0x100fe20000010802 */
[----:B-1----:R-:W-:Y:S01]  /*3cd0*/  MOV R0, R83 ;  /* 0x0000005300007202 */ /* 0x002fe20000000f00 */
[----:B------:R-:W-:Y:S01]  /*3ce0*/  FMUL.FTZ R5, R203, 1.4426950216293334961 ;  /* 0x3fb8aa3bcb057820 */ /* 0x000fe20000410000 */
[----:B------:R-:W-:Y:S01]  /*3cf0*/  @P0 FSEL R0, R83, -INF , !P3 ;  /* 0xff80000053000808 */ /* 0x000fe20005800000 */
[----:B------:R-:W-:Y:S03]  /*3d00*/  FMUL.FTZ R13, R13, c[0x0][0x2ec] ;  /* 0x0000bb000d0d7a20 */ /* 0x000fe60000410000 */
[----:B------:R4:W-:Y:S01]  /*3d10*/  MUFU.EX2 R94, R4 ;  /* 0x00000004005e7308 */ /* 0x0009e20000000800 */
[----:B------:R-:W-:Y:S02]  /*3d20*/  FMUL.FTZ R14, R14, c[0x0][0x2ec] ;  /* 0x0000bb000e0e7a20 */ /* 0x000fe40000410000 */
[----:B------:R-:W-:Y:S02]  /*3d30*/  FMUL.FTZ R15, R15, c[0x0][0x2ec] ;  /* 0x0000bb000f0f7a20 */ /* 0x000fe40000410000 */
[----:B---3--:R-:W-:Y:S01]  /*3d40*/  FFMA.FTZ R6, R0, c[0x0][0x23c], -R2 ;  /* 0x00008f0000067a23 */ /* 0x008fe20000010802 */
[----:B------:R-:W-:Y:S01]  /*3d50*/  FSEL R0, R5, RZ, P1 ;  /* 0x000000ff05007208 */ /* 0x000fe20000800000 */
[----:B------:R-:W-:Y:S02]  /*3d60*/  FMUL.FTZ R16, R16, c[0x0][0x2ec] ;  /* 0x0000bb0010107a20 */ /* 0x000fe40000410000 */
[----:B------:R-:W-:Y:S01]  /*3d70*/  FMUL.FTZ R17, R17, c[0x0][0x2ec] ;  /* 0x0000bb0011117a20 */ /* 0x000fe20000410000 */
[----:B------:R1:W-:Y:S01]  /*3d80*/  MUFU.EX2 R148, R6 ;  /* 0x0000000600947308 */ /* 0x0003e20000000800 */
[----:B------:R-:W-:Y:S02]  /*3d90*/  FMUL.FTZ R18, R18, c[0x0][0x2ec] ;  /* 0x0000bb0012127a20 */ /* 0x000fe40000410000 */
[----:B------:R-:W-:Y:S07]  /*3da0*/  FMUL.FTZ R19, R19, c[0x0][0x2ec] ;  /* 0x0000bb0013137a20 */ /* 0x000fee0000410000 */
[----:B------:R-:W3:Y:S01]  /*3db0*/  MUFU.TANH R89, R8 ;  /* 0x0000000800597308 */ /* 0x000ee20000002400 */
[----:B----4-:R-:W-:Y:S02]  /*3dc0*/  MOV R4, R93 ;  /* 0x0000005d00047202 */ /* 0x010fe40000000f00 */
[----:B------:R-:W-:Y:S07]  /*3dd0*/  @P0 FSEL R4, R93, -INF , !P2 ;  /* 0xff8000005d040808 */ /* 0x000fee0005000000 */
[----:B------:R-:W4:Y:S01]  /*3de0*/  MUFU.TANH R82, R9 ;  /* 0x0000000900527308 */ /* 0x000f220000002400 */
[--C-:B------:R-:W-:Y:S01]  /*3df0*/  FFMA.FTZ R5, R4, c[0x0][0x23c], -R0.reuse ;  /* 0x00008f0004057a23 */ /* 0x100fe20000010800 */
[----:B--2---:R-:W-:Y:S02]  /*3e00*/  MOV R4, R92 ;  /* 0x0000005c00047202 */ /* 0x004fe40000000f00 */
[----:B------:R-:W-:Y:S02]  /*3e10*/  @P0 FSEL R4, R92, -INF , !P3 ;  /* 0xff8000005c040808 */ /* 0x000fe40005800000 */
[C---:B-1----:R-:W-:Y:S04]  /*3e20*/  @P0 IADD3 R6, R3.reuse, 0x8, RZ ;  /* 0x0000000803060810 */ /* 0x042fe80007ffe0ff */
[----:B------:R1:W-:Y:S01]  /*3e30*/  MUFU.EX2 R157, R5 ;  /* 0x00000005009d7308 */ /* 0x0003e20000000800 */
[-C--:B------:R-:W-:Y:S02]  /*3e40*/  @P0 ISETP.GE.AND P1, PT, R6, R193.reuse, PT ;  /* 0x000000c10600020c */ /* 0x080fe40003f26270 */
[C---:B------:R-:W-:Y:S04]  /*3e50*/  @P0 IADD3 R6, R3.reuse, 0x9, RZ ;  /* 0x0000000903060810 */ /* 0x040fe80007ffe0ff */
[----:B------:R-:W-:Y:S02]  /*3e60*/  @P0 ISETP.GE.AND P2, PT, R6, R193, PT ;  /* 0x000000c10600020c */ /* 0x000fe40003f46270 */
[----:B------:R-:W-:Y:S01]  /*3e70*/  @P0 IADD3 R6, R3, 0x10, RZ ;  /* 0x0000001003060810 */ /* 0x000fe20007ffe0ff */
[----:B------:R-:W2:Y:S10]  /*3e80*/  MUFU.TANH R91, R10 ;  /* 0x0000000a005b7308 */ /* 0x000eb40000002400 */
[----:B------:R-:W2:Y:S01]  /*3e90*/  MUFU.TANH R90, R11 ;  /* 0x0000000b005a7308 */ /* 0x000ea20000002400 */
[----:B-1----:R-:W-:Y:S01]  /*3ea0*/  FFMA.FTZ R5, R4, c[0x0][0x23c], -R0 ;  /* 0x00008f0004057a23 */ /* 0x002fe20000010800 */
[----:B---3--:R-:W-:Y:S02]  /*3eb0*/  MOV R4, R89 ;  /* 0x0000005900047202 */ /* 0x008fe40000000f00 */
[----:B------:R-:W-:Y:S06]  /*3ec0*/  @P0 FSEL R4, R89, -INF , !P1 ;  /* 0xff80000059040808 */ /* 0x000fec0004800000 */
[----:B------:R1:W-:Y:S10]  /*3ed0*/  MUFU.EX2 R155, R5 ;  /* 0x00000005009b7308 */ /* 0x0003f40000000800 */
[----:B------:R-:W3:Y:S10]  /*3ee0*/  MUFU.TANH R81, R12 ;  /* 0x0000000c00517308 */ /* 0x000ef40000002400 */
[----:B------:R-:W2:Y:S01]  /*3ef0*/  MUFU.TANH R80, R13 ;  /* 0x0000000d00507308 */ /* 0x000ea20000002400 */
[--C-:B-1----:R-:W-:Y:S01]  /*3f00*/  FFMA.FTZ R5, R4, c[0x0][0x23c], -R2.reuse ;  /* 0x00008f0004057a23 */ /* 0x102fe20000010802 */
[----:B----4-:R-:W-:Y:S02]  /*3f10*/  MOV R4, R82 ;  /* 0x0000005200047202 */ /* 0x010fe40000000f00 */
[----:B------:R-:W-:Y:S06]  /*3f20*/  @P0 FSEL R4, R82, -INF , !P2 ;  /* 0xff80000052040808 */ /* 0x000fec0005000000 */
[----:B------:R1:W-:Y:S10]  /*3f30*/  MUFU.EX2 R98, R5 ;  /* 0x0000000500627308 */ /* 0x0003f40000000800 */
[----:B------:R-:W4:Y:S10]  /*3f40*/  MUFU.TANH R87, R14 ;  /* 0x0000000e00577308 */ /* 0x000f340000002400 */
[----:B------:R-:W3:Y:S01]  /*3f50*/  MUFU.TANH R86, R15 ;  /* 0x0000000f00567308 */ /* 0x000ee20000002400 */
[----:B-1----:R-:W-:Y:S01]  /*3f60*/  FFMA.FTZ R5, R4, c[0x0][0x23c], -R2 ;  /* 0x00008f0004057a23 */ /* 0x002fe20000010802 */
[----:B--2---:R-:W-:Y:S02]  /*3f70*/  MOV R4, R91 ;  /* 0x0000005b00047202 */ /* 0x004fe40000000f00 */
[----:B------:R-:W-:Y:S02]  /*3f80*/  @P0 FSEL R4, R91, -INF , !P1 ;  /* 0xff8000005b040808 */ /* 0x000fe40004800000 */
[-C--:B------:R-:W-:Y:S04]  /*3f90*/  @P0 ISETP.GE.AND P1, PT, R6, R193.reuse, PT ;  /* 0x000000c10600020c */ /* 0x080fe80003f26270 */
[----:B------:R1:W-:Y:S01]  /*3fa0*/  MUFU.EX2 R97, R5 ;  /* 0x0000000500617308 */ /* 0x0003e20000000800 */
[C---:B------:R-:W-:Y:S09]  /*3fb0*/  @P0 IADD3 R6, R3.reuse, 0x11, RZ ;  /* 0x0000001103060810 */ /* 0x040ff20007ffe0ff */
[----:B------:R-:W-:Y:S10]  /*3fc0*/  MUFU.TANH R79, R16 ;  /* 0x00000010004f7308 */ /* 0x000ff40000002400 */
[----:B------:R-:W2:Y:S01]  /*3fd0*/  MUFU.TANH R78, R17 ;  /* 0x00000011004e7308 */ /* 0x000ea20000002400 */
[--C-:B-1----:R-:W-:Y:S01]  /*3fe0*/  FFMA.FTZ R5, R4, c[0x0][0x23c], -R0.reuse ;  /* 0x00008f0004057a23 */ /* 0x102fe20000010800 */
[----:B------:R-:W-:Y:S02]  /*3ff0*/  MOV R4, R90 ;  /* 0x0000005a00047202 */ /* 0x000fe40000000f00 */
[----:B------:R-:W-:Y:S02]  /*4000*/  @P0 FSEL R4, R90, -INF , !P2 ;  /* 0xff8000005a040808 */ /* 0x000fe40005000000 */
[----:B------:R-:W-:Y:S04]  /*4010*/  @P0 ISETP.GE.AND P2, PT, R6, R193, PT ;  /* 0x000000c10600020c */ /* 0x000fe80003f46270 */
[----:B------:R1:W-:Y:S01]  /*4020*/  MUFU.EX2 R154, R5 ;  /* 0x00000005009a7308 */ /* 0x0003e20000000800 */
[C---:B------:R-:W-:Y:S02]  /*4030*/  @P0 IADD3 R6, R3.reuse, 0x18, RZ ;  /* 0x0000001803060810 */ /* 0x040fe40007ffe0ff */
[----:B------:R-:W-:Y:S07]  /*4040*/  @P0 IADD3 R3, R3, 0x19, RZ ;  /* 0x0000001903030810 */ /* 0x000fee0007ffe0ff */
[----:B------:R-:W2:Y:S10]  /*4050*/  MUFU.TANH R85, R18 ;  /* 0x0000001200557308 */ /* 0x000eb40000002400 */
[----:B------:R-:W-:Y:S01]  /*4060*/  MUFU.TANH R84, R19 ;  /* 0x0000001300547308 */ /* 0x000fe20000002400 */
[----:B-1----:R-:W-:Y:S01]  /*4070*/  FFMA.FTZ R5, R4, c[0x0][0x23c], -R0 ;  /* 0x00008f0004057a23 */ /* 0x002fe20000010800 */
[----:B---3--:R-:W-:Y:S02]  /*4080*/  MOV R4, R81 ;  /* 0x0000005100047202 */ /* 0x008fe40000000f00 */
[----:B------:R-:W-:Y:S06]  /*4090*/  @P0 FSEL R4, R81, -INF , !P1 ;  /* 0xff80000051040808 */ /* 0x000fec0004800000 */
[----:B------:R1:W3:Y:S02]  /*40a0*/  MUFU.EX2 R152, R5 ;  /* 0x0000000500987308 */ /* 0x0002e40000000800 */
[--C-:B-1----:R-:W-:Y:S01]  /*40b0*/  FFMA.FTZ R5, R4, c[0x0][0x23c], -R2.reuse ;  /* 0x00008f0004057a23 */ /* 0x102fe20000010802 */
[----:B------:R-:W-:Y:S02]  /*40c0*/  MOV R4, R80 ;  /* 0x0000005000047202 */ /* 0x000fe40000000f00 */
[----:B------:R-:W-:Y:S05]  /*40d0*/  @P0 FSEL R4, R80, -INF , !P2 ;  /* 0xff80000050040808 */ /* 0x000fea0005000000 */
[----:B------:R1:W-:Y:S02]  /*40e0*/  MUFU.EX2 R149, R5 ;  /* 0x0000000500957308 */ /* 0x0003e40000000800 */
[----:B-1----:R-:W-:Y:S01]  /*40f0*/  FFMA.FTZ R5, R4, c[0x0][0x23c], -R2 ;  /* 0x00008f0004057a23 */ /* 0x002fe20000010802 */
[----:B----4-:R-:W-:Y:S02]  /*4100*/  MOV R4, R87 ;  /* 0x0000005700047202 */ /* 0x010fe40000000f00 */
[----:B------:R-:W-:Y:S05]  /*4110*/  @P0 FSEL R4, R87, -INF , !P1 ;  /* 0xff80000057040808 */ /* 0x000fea0004800000 */
[----:B------:R1:W4:Y:S01]  /*4120*/  MUFU.EX2 R99, R5 ;  /* 0x0000000500637308 */ /* 0x0003220000000800 */
[-C--:B------:R-:W-:Y:S01]  /*4130*/  @P0 ISETP.GE.AND P1, PT, R6, R193.reuse, PT ;  /* 0x000000c10600020c */ /* 0x080fe20003f26270 */
[--C-:B-1----:R-:W-:Y:S01]  /*4140*/  FFMA.FTZ R5, R4, c[0x0][0x23c], -R0.reuse ;  /* 0x00008f0004057a23 */ /* 0x102fe20000010800 */
[----:B------:R-:W-:Y:S02]  /*4150*/  MOV R4, R86 ;  /* 0x0000005600047202 */ /* 0x000fe40000000f00 */
[----:B------:R-:W-:Y:S05]  /*4160*/  @P0 FSEL R4, R86, -INF , !P2 ;  /* 0xff80000056040808 */ /* 0x000fea0005000000 */
[----:B------:R1:W-:Y:S01]  /*4170*/  MUFU.EX2 R156, R5 ;  /* 0x00000005009c7308 */ /* 0x0003e20000000800 */
[----:B------:R-:W-:Y:S02]  /*4180*/  @P0 ISETP.GE.AND P2, PT, R3, R193, PT ;  /* 0x000000c10300020c */ /* 0x000fe40003f46270 */
[----:B--2---:R-:W-:Y:S02]  /*4190*/  MOV R3, R78 ;  /* 0x0000004e00037202 */ /* 0x004fe40000000f00 */
[----:B------:R-:W-:Y:S01]  /*41a0*/  @P0 FSEL R3, R78, -INF , !P2 ;  /* 0xff8000004e030808 */ /* 0x000fe20005000000 */
[----:B-1----:R-:W-:Y:S01]  /*41b0*/  FFMA.FTZ R5, R4, c[0x0][0x23c], -R0 ;  /* 0x00008f0004057a23 */ /* 0x002fe20000010800 */
[----:B------:R-:W-:Y:S02]  /*41c0*/  MOV R4, R79 ;  /* 0x0000004f00047202 */ /* 0x000fe40000000f00 */
[----:B------:R-:W-:Y:S01]  /*41d0*/  @P0 FSEL R4, R79, -INF , !P1 ;  /* 0xff8000004f040808 */ /* 0x000fe20004800000 */
[----:B------:R3:W-:Y:S04]  /*41e0*/  MUFU.EX2 R153, R5 ;  /* 0x0000000500997308 */ /* 0x0007e80000000800 */
[--C-:B------:R-:W-:Y:S02]  /*41f0*/  FFMA.FTZ R4, R4, c[0x0][0x23c], -R2.reuse ;  /* 0x00008f0004047a23 */ /* 0x100fe40000010802 */
[----:B------:R-:W-:Y:S01]  /*4200*/  FFMA.FTZ R2, R3, c[0x0][0x23c], -R2 ;  /* 0x00008f0003027a23 */ /* 0x000fe20000010802 */
[----:B------:R-:W-:Y:S02]  /*4210*/  MOV R3, R85 ;  /* 0x0000005500037202 */ /* 0x000fe40000000f00 */
[----:B------:R-:W-:Y:S01]  /*4220*/  @P0 FSEL R3, R85, -INF , !P1 ;  /* 0xff80000055030808 */ /* 0x000fe20004800000 */
[----:B------:R1:W-:Y:S01]  /*4230*/  MUFU.EX2 R95, R2 ;  /* 0x00000002005f7308 */ /* 0x0003e20000000800 */
[----:B------:R-:W-:Y:S03]  /*4240*/  IADD3 R76, P1, R230, R213, RZ ;  /* 0x000000d5e64c7210 */ /* 0x000fe60007f3e0ff */
[--C-:B------:R-:W-:Y:S01]  /*4250*/  FFMA.FTZ R3, R3, c[0x0][0x23c], -R0.reuse ;  /* 0x00008f0003037a23 */ /* 0x100fe20000010800 */
[----:B------:R-:W-:Y:S02]  /*4260*/  IADD3.X R77, R229, R212, RZ, P1, !PT ;  /* 0x000000d4e54d7210 */ /* 0x000fe40000ffe4ff */
[C---:B------:R-:W-:Y:S03]  /*4270*/  LEA R188, P1, R252.reuse, R188, 0x2 ;  /* 0x000000bcfcbc7211 */ /* 0x040fe600078210ff */
[----:B------:R2:W-:Y:S01]  /*4280*/  MUFU.EX2 R151, R3 ;  /* 0x0000000300977308 */ /* 0x0005e20000000800 */
[----:B------:R-:W-:Y:S02]  /*4290*/  LEA.HI.X.SX32 R189, R252, R189, 0x2, P1 ;  /* 0x000000bdfcbd7211 */ /* 0x000fe400008f16ff */
[----:B---3--:R-:W-:Y:S07]  /*42a0*/  F2FP.BF16.PACK_AB R5, R152, R154 ;  /* 0x0000009a9805723e */ /* 0x008fee00000010ff */
[----:B------:R4:W3:Y:S01]  /*42b0*/  MUFU.EX2 R96, R4 ;  /* 0x0000000400607308 */ /* 0x0008e20000000800 */
[----:B-1----:R-:W-:Y:S02]  /*42c0*/  MOV R2, R84 ;  /* 0x0000005400027202 */ /* 0x002fe40000000f00 */
[----:B------:R-:W-:Y:S05]  /*42d0*/  @P0 FSEL R2, R84, -INF , !P2 ;  /* 0xff80000054020808 */ /* 0x000fea0005000000 */
[----:B------:R-:W-:Y:S01]  /*42e0*/  FFMA.FTZ R0, R2, c[0x0][0x23c], -R0 ;  /* 0x00008f0002007a23 */ /* 0x000fe20000010800 */
[----:B------:R-:W-:Y:S02]  /*42f0*/  F2FP.BF16.PACK_AB R2, R155, R157 ;  /* 0x0000009d9b02723e */ /* 0x000fe400000010ff */
[----:B--2---:R-:W-:Y:S01]  /*4300*/  F2FP.BF16.PACK_AB R3, R148, R94 ;  /* 0x0000005e9403723e */ /* 0x004fe200000010ff */
[----:B------:R1:W2:Y:S02]  /*4310*/  MUFU.EX2 R150, R0 ;  /* 0x0000000000967308 */ /* 0x0002a40000000800 */
[----:B------:R3:W-:Y:S06]  /*4320*/  STS [R204+0x20400], R2 ;  /* 0x02040002cc007388 */ /* 0x0007ec0000000800 */
[----:B------:R2:W-:Y:S01]  /*4330*/  STS [R204+0x20000], R3 ;  /* 0x02000003cc007388 */ /* 0x0005e20000000800 */
[----:B----4-:R-:W-:Y:S05]  /*4340*/  F2FP.BF16.PACK_AB R4, R99, R149 ;  /* 0x000000956304723e */ /* 0x010fea00000010ff */
[----:B------:R-:W-:Y:S01]  /*4350*/  STS [R207+0x20400], R5 ;  /* 0x02040005cf007388 */ /* 0x000fe20000000800 */
[----:B-1----:R-:W-:Y:S02]  /*4360*/  F2FP.BF16.PACK_AB R0, R97, R98 ;  /* 0x000000626100723e */ /* 0x002fe400000010ff */
[----:B---3--:R-:W-:Y:S03]  /*4370*/  F2FP.BF16.PACK_AB R2, R95, R96 ;  /* 0x000000605f02723e */ /* 0x008fe600000010ff */
[----:B------:R1:W-:Y:S01]  /*4380*/  STS [R207+0x20000], R0 ;  /* 0x02000000cf007388 */ /* 0x0003e20000000800 */
[----:B--2---:R-:W-:Y:S05]  /*4390*/  F2FP.BF16.PACK_AB R3, R153, R156 ;  /* 0x0000009c9903723e */ /* 0x004fea00000010ff */
[----:B------:R-:W-:Y:S06]  /*43a0*/  STS [R205+0x20000], R4 ;  /* 0x02000004cd007388 */ /* 0x000fec0000000800 */
[----:B------:R2:W-:Y:S06]  /*43b0*/  STS [R205+0x20400], R3 ;  /* 0x02040003cd007388 */ /* 0x0005ec0000000800 */
[----:B------:R3:W-:Y:S01]  /*43c0*/  STS [R206+0x20000], R2 ;  /* 0x02000002ce007388 */ /* 0x0007e20000000800 */
[----:B-1----:R-:W-:Y:S05]  /*43d0*/  F2FP.BF16.PACK_AB R0, R150, R151 ;  /* 0x000000979600723e */ /* 0x002fea00000010ff */
[----:B------:R1:W-:Y:S06]  /*43e0*/  STS [R206+0x20400], R0 ;  /* 0x02040000ce007388 */ /* 0x0003ec0000000800 */
[----:B------:R-:W-:Y:S01]  /*43f0*/  LDSM.16.M88.4 R16, [R176+0xc000] ;  /* 0x00c00000b010783b */ /* 0x000fe20000000200 */
[----:B--2---:R-:W-:Y:S04]  /*4400*/  FFMA.FTZ R3, -R83, R83, 1 ;  /* 0x3f80000053037423 */ /* 0x004fe80000010153 */
[----:B------:R-:W-:Y:S01]  /*4410*/  FMUL.FTZ R3, R3, c[0x0][0x2ec] ;  /* 0x0000bb0003037a20 */ /* 0x000fe20000410000 */
[----:B------:R-:W2:Y:S06]  /*4420*/  LDSM.16.M88.4 R8, [R169+0x18000] ;  /* 0x01800000a908783b */ /* 0x000eac0000000200 */
[----:B------:R-:W4:Y:S06]  /*4430*/  LDSM.16.M88.4 R68, [R169+0x18800] ;  /* 0x01880000a944783b */ /* 0x000f2c0000000200 */
[----:B---3--:R-:W3:Y:S06]  /*4440*/  LDG.E R2, [R76.64] ;  /* 0x000000064c027981 */ /* 0x008eec000c1e1900 */
[----:B------:R-:W-:Y:S06]  /*4450*/  LDSM.16.M88.4 R72, [R177+0xc000] ;  /* 0x00c00000b148783b */ /* 0x000fec0000000200 */
[----:B-1----:R1:W3:Y:S01]  /*4460*/  LDG.E R0, [R76.64+0x20] ;  /* 0x000020064c007981 */ /* 0x0022e2000c1e1900 */
[C---:B--2---:R-:W-:Y:S08]  /*4470*/  HMMA.16816.F32.BF16 R4, R16.reuse, R8, RZ ;  /* 0x000000081004723c */ /* 0x044ff000000418ff */
[C---:B------:R-:W-:Y:S08]  /*4480*/  HMMA.16816.F32.BF16 R8, R16.reuse, R10, RZ ;  /* 0x0000000a1008723c */ /* 0x040ff000000418ff */
[C---:B----4-:R-:W-:Y:S08]  /*4490*/  HMMA.16816.F32.BF16 R12, R16.reuse, R68, RZ ;  /* 0x00000044100c723c */ /* 0x050ff000000418ff */
[----:B------:R-:W-:Y:S01]  /*44a0*/  HMMA.16816.F32.BF16 R16, R16, R70, RZ ;  /* 0x000000461010723c */ /* 0x000fe200000418ff */
[----:B------:R-:W2:Y:S07]  /*44b0*/  LDSM.16.M88.4 R68, [R170+0x18000] ;  /* 0x01800000aa44783b */ /* 0x000eae0000000200 */
[C---:B--2---:R-:W-:Y:S08]  /*44c0*/  HMMA.16816.F32.BF16 R4, R72.reuse, R68, R4 ;  /* 0x000000444804723c */ /* 0x044ff00000041804 */
[C---:B------:R-:W-:Y:S01]  /*44d0*/  HMMA.16816.F32.BF16 R8, R72.reuse, R70, R8 ;  /* 0x000000464808723c */ /* 0x040fe20000041808 */
[----:B------:R-:W2:Y:S07]  /*44e0*/  LDSM.16.M88.4 R68, [R170+0x18800] ;  /* 0x01880000aa44783b */ /* 0x000eae0000000200 */
[C---:B--2---:R-:W-:Y:S08]  /*44f0*/  HMMA.16816.F32.BF16 R12, R72.reuse, R68, R12 ;  /* 0x00000044480c723c */ /* 0x044ff0000004180c */
[----:B------:R-:W-:Y:S01]  /*4500*/  HMMA.16816.F32.BF16 R16, R72, R70, R16 ;  /* 0x000000464810723c */ /* 0x000fe20000041810 */
[----:B------:R-:W-:Y:S06]  /*4510*/  LDSM.16.M88.4 R68, [R179+0xc000] ;  /* 0x00c00000b344783b */ /* 0x000fec0000000200 */
[----:B------:R-:W2:Y:S02]  /*4520*/  LDSM.16.M88.4 R72, [R172+0x18000] ;  /* 0x01800000ac48783b */ /* 0x000ea40000000200 */
        /* <DEDUP_REMOVED lines=65> */
[----:B------:R-:W2:Y:S11]  /*4940*/  LDSM.16.M88.4 R72, [R171+0x1c800] ;  /* 0x01c80000ab48783b */ /* 0x000eb60000000200 */
[----:B------:R-:W-:Y:S04]  /*4950*/  @!UPT UIADD3 URZ, URZ, URZ, URZ ;  /* 0x0000003f3f3ff290 */ /* 0x000fe8000fffe03f */
[C---:B---3--:R-:W-:Y:S02]  /*4960*/  FADD.FTZ R4, -R2.reuse, R4 ;  /* 0x0000000402047221 */ /* 0x048fe40000010100 */
[----:B------:R-:W-:Y:S02]  /*4970*/  FADD.FTZ R5, -R2, R5 ;  /* 0x0000000502057221 */ /* 0x000fe40000010100 */
[----:B-1----:R-:W-:Y:S02]  /*4980*/  FMUL.FTZ R76, R94, R4 ;  /* 0x000000045e4c7220 */ /* 0x002fe40000410000 */
[----:B------:R-:W-:Y:S04]  /*4990*/  FFMA.FTZ R4, -R88, R88, 1 ;  /* 0x3f80000058047423 */ /* 0x000fe80000010158 */
[----:B------:R-:W-:Y:S01]  /*49a0*/  FMUL.FTZ R4, R4, c[0x0][0x2ec] ;  /* 0x0000bb0004047a20 */ /* 0x000fe20000410000 */
[C---:B--2---:R-:W-:Y:S07]  /*49b0*/  HMMA.16816.F32.BF16 R12, R68.reuse, R72, R12 ;  /* 0x00000048440c723c */ /* 0x044fee000004180c */
[----:B------:R-:W-:Y:S01]  /*49c0*/  FFMA.FTZ R73, -R81, R81, 1 ;  /* 0x3f80000051497423 */ /* 0x000fe20000010151 */
[----:B------:R-:W-:Y:S04]  /*49d0*/  HMMA.16816.F32.BF16 R16, R68, R74, R16 ;  /* 0x0000004a4410723c */ /* 0x000fe80000041810 */
[----:B------:R-:W-:Y:S02]  /*49e0*/  FFMA.FTZ R72, -R80, R80, 1 ;  /* 0x3f80000050487423 */ /* 0x000fe40000010150 */
[----:B------:R-:W-:Y:S02]  /*49f0*/  FMUL.FTZ R73, R73, c[0x0][0x2ec] ;  /* 0x0000bb0049497a20 */ /* 0x000fe40000410000 */
[----:B------:R-:W-:Y:S04]  /*4a00*/  FMUL.FTZ R74, R148, R5 ;  /* 0x00000005944a7220 */ /* 0x000fe80000410000 */
[----:B------:R-:W-:Y:S02]  /*4a10*/  FADD.FTZ R5, -R2, R8 ;  /* 0x0000000802057221 */ /* 0x000fe40000010100 */
[----:B------:R-:W-:Y:S02]  /*4a20*/  FMUL.FTZ R74, R74, R3 ;  /* 0x000000034a4a7220 */ /* 0x000fe40000410000 */
[----:B------:R-:W-:Y:S02]  /*4a30*/  FFMA.FTZ R69, -R89, R89, 1 ;  /* 0x3f80000059457423 */ /* 0x000fe40000010159 */
[C---:B------:R-:W-:Y:S02]  /*4a40*/  FADD.FTZ R12, -R2.reuse, R12 ;  /* 0x0000000c020c7221 */ /* 0x040fe40000010100 */
[C---:B------:R-:W-:Y:S02]  /*4a50*/  FADD.FTZ R3, -R2.reuse, R13 ;  /* 0x0000000d02037221 */ /* 0x040fe40000010100 */
[----:B------:R-:W-:Y:S02]  /*4a60*/  FADD.FTZ R8, -R2, R9 ;  /* 0x0000000902087221 */ /* 0x000fe40000010100 */
[----:B------:R-:W-:Y:S02]  /*4a70*/  FMUL.FTZ R5, R98, R5 ;  /* 0x0000000562057220 */ /* 0x000fe40000410000 */
[----:B------:R-:W-:Y:S02]  /*4a80*/  FMUL.FTZ R75, R76, R4 ;  /* 0x000000044c4b7220 */ /* 0x000fe40000410000 */
[C---:B------:R-:W-:Y:S02]  /*4a90*/  FADD.FTZ R4, -R2.reuse, R16 ;  /* 0x0000001002047221 */ /* 0x040fe40000010100 */
[----:B------:R-:W-:Y:S02]  /*4aa0*/  FADD.FTZ R17, -R2, R17 ;  /* 0x0000001102117221 */ /* 0x000fe40000010100 */
[----:B------:R-:W-:Y:S02]  /*4ab0*/  FMUL.FTZ R69, R69, c[0x0][0x2ec] ;  /* 0x0000bb0045457a20 */ /* 0x000fe40000410000 */
[----:B------:R-:W-:Y:S02]  /*4ac0*/  FMUL.FTZ R2, R149, R12 ;  /* 0x0000000c95027220 */ /* 0x000fe40000410000 */
[----:B------:R-:W-:Y:S02]  /*4ad0*/  FMUL.FTZ R3, R99, R3 ;  /* 0x0000000363037220 */ /* 0x000fe40000410000 */
[----:B------:R-:W-:Y:S02]  /*4ae0*/  FMUL.FTZ R72, R72, c[0x0][0x2ec] ;  /* 0x0000bb0048487a20 */ /* 0x000fe40000410000 */
[----:B------:R-:W-:Y:S02]  /*4af0*/  FMUL.FTZ R69, R5, R69 ;  /* 0x0000004505457220 */ /* 0x000fe40000410000 */
[----:B------:R-:W-:Y:S02]  /*4b00*/  FMUL.FTZ R5, R95, R17 ;  /* 0x000000115f057220 */ /* 0x000fe40000410000 */
[----:B------:R-:W-:Y:S02]  /*4b10*/  FFMA.FTZ R71, -R79, R79, 1 ;  /* 0x3f8000004f477423 */ /* 0x000fe4000001014f */
[----:B------:R-:W-:Y:S02]  /*4b20*/  FFMA.FTZ R70, -R78, R78, 1 ;  /* 0x3f8000004e467423 */ /* 0x000fe4000001014e */
[----:B------:R-:W-:Y:S02]  /*4b30*/  FMUL.FTZ R73, R2, R73 ;  /* 0x0000004902497220 */ /* 0x000fe40000410000 */
[----:B------:R-:W-:Y:S02]  /*4b40*/  FMUL.FTZ R72, R3, R72 ;  /* 0x0000004803487220 */ /* 0x000fe40000410000 */
[C---:B------:R-:W-:Y:S02]  /*4b50*/  FADD.FTZ R2, -R0.reuse, R6 ;  /* 0x0000000600027221 */ /* 0x040fe40000010100 */
[----:B------:R-:W-:Y:S02]  /*4b60*/  FADD.FTZ R3, -R0, R7 ;  /* 0x0000000700037221 */ /* 0x000fe40000010100 */
[----:B------:R-:W-:Y:S02]  /*4b70*/  FFMA.FTZ R17, -R93, R93, 1 ;  /* 0x3f8000005d117423 */ /* 0x000fe4000001015d */
[----:B------:R-:W-:Y:S02]  /*4b80*/  FFMA.FTZ R16, -R92, R92, 1 ;  /* 0x3f8000005c107423 */ /* 0x000fe4000001015c */
[----:B------:R-:W-:Y:S02]  /*4b90*/  FMUL.FTZ R4, R96, R4 ;  /* 0x0000000460047220 */ /* 0x000fe40000410000 */
[----:B------:R-:W-:Y:S02]  /*4ba0*/  FMUL.FTZ R71, R71, c[0x0][0x2ec] ;  /* 0x0000bb0047477a20 */ /* 0x000fe40000410000 */
[----:B------:R-:W-:Y:S02]  /*4bb0*/  FMUL.FTZ R70, R70, c[0x0][0x2ec] ;  /* 0x0000bb0046467a20 */ /* 0x000fe40000410000 */
[----:B------:R-:W-:Y:S02]  /*4bc0*/  FMUL.FTZ R2, R157, R2 ;  /* 0x000000029d027220 */ /* 0x000fe40000410000 */
[----:B------:R-:W-:Y:S02]  /*4bd0*/  FMUL.FTZ R3, R155, R3 ;  /* 0x000000039b037220 */ /* 0x000fe40000410000 */
[----:B------:R-:W-:Y:S02]  /*4be0*/  FMUL.FTZ R17, R17, c[0x0][0x2ec] ;  /* 0x0000bb0011117a20 */ /* 0x000fe40000410000 */
[----:B------:R-:W-:Y:S02]  /*4bf0*/  FMUL.FTZ R16, R16, c[0x0][0x2ec] ;  /* 0x0000bb0010107a20 */ /* 0x000fe40000410000 */
[----:B------:R-:W-:Y:S02]  /*4c00*/  FADD.FTZ R18, -R0, R18 ;  /* 0x0000001200127221 */ /* 0x000fe40000010100 */
[----:B------:R-:W-:Y:S02]  /*4c10*/  FFMA.FTZ R68, -R82, R82, 1 ;  /* 0x3f80000052447423 */ /* 0x000fe40000010152 */
[----:B------:R-:W-:Y:S02]  /*4c20*/  FMUL.FTZ R71, R4, R71 ;  /* 0x0000004704477220 */ /* 0x000fe40000410000 */
[----:B------:R-:W-:Y:S02]  /*4c30*/  FMUL.FTZ R70, R5, R70 ;  /* 0x0000004605467220 */ /* 0x000fe40000410000 */
[C---:B------:R-:W-:Y:S02]  /*4c40*/  FADD.FTZ R4, -R0.reuse, R10 ;  /* 0x0000000a00047221 */ /* 0x040fe40000010100 */
[----:B------:R-:W-:Y:S02]  /*4c50*/  FADD.FTZ R5, -R0, R11 ;  /* 0x0000000b00057221 */ /* 0x000fe40000010100 */
[----:B------:R-:W-:Y:S02]  /*4c60*/  FMUL.FTZ R17, R2, R17 ;  /* 0x0000001102117220 */ /* 0x000fe40000410000 */
[----:B------:R-:W-:Y:S02]  /*4c70*/  FMUL.FTZ R16, R3, R16 ;  /* 0x0000001003107220 */ /* 0x000fe40000410000 */
[C---:B------:R-:W-:Y:S02]  /*4c80*/  FADD.FTZ R3, -R0.reuse, R14 ;  /* 0x0000000e00037221 */ /* 0x040fe40000010100 */
[----:B------:R-:W-:Y:S02]  /*4c90*/  FADD.FTZ R6, -R0, R15 ;  /* 0x0000000f00067221 */ /* 0x000fe40000010100 */
[----:B------:R-:W-:Y:S02]  /*4ca0*/  FFMA.FTZ R13, -R91, R91, 1 ;  /* 0x3f8000005b0d7423 */ /* 0x000fe4000001015b */
[----:B------:R-:W-:Y:S02]  /*4cb0*/  FFMA.FTZ R12, -R90, R90, 1 ;  /* 0x3f8000005a0c7423 */ /* 0x000fe4000001015a */
[----:B------:R-:W-:Y:S02]  /*4cc0*/  FADD.FTZ R2, -R0, R19 ;  /* 0x0000001300027221 */ /* 0x000fe40000010100 */
[----:B------:R-:W-:Y:S02]  /*4cd0*/  FMUL.FTZ R0, R151, R18 ;  /* 0x0000001297007220 */ /* 0x000fe40000410000 */
[----:B------:R-:W-:Y:S02]  /*4ce0*/  FFMA.FTZ R15, -R87, R87, 1 ;  /* 0x3f800000570f7423 */ /* 0x000fe40000010157 */
[----:B------:R-:W-:Y:S02]  /*4cf0*/  FFMA.FTZ R14, -R86, R86, 1 ;  /* 0x3f800000560e7423 */ /* 0x000fe40000010156 */
[----:B------:R-:W-:Y:S02]  /*4d00*/  FFMA.FTZ R19, -R85, R85, 1 ;  /* 0x3f80000055137423 */ /* 0x000fe40000010155 */
[----:B------:R-:W-:Y:S02]  /*4d10*/  FFMA.FTZ R18, -R84, R84, 1 ;  /* 0x3f80000054127423 */ /* 0x000fe40000010154 */
[----:B------:R-:W-:Y:S02]  /*4d20*/  FMUL.FTZ R8, R97, R8 ;  /* 0x0000000861087220 */ /* 0x000fe40000410000 */
[----:B------:R-:W-:Y:S02]  /*4d30*/  FMUL.FTZ R68, R68, c[0x0][0x2ec] ;  /* 0x0000bb0044447a20 */ /* 0x000fe40000410000 */
[----:B------:R-:W-:Y:S02]  /*4d40*/  FMUL.FTZ R4, R154, R4 ;  /* 0x000000049a047220 */ /* 0x000fe40000410000 */
[----:B------:R-:W-:Y:S02]  /*4d50*/  FMUL.FTZ R5, R152, R5 ;  /* 0x0000000598057220 */ /* 0x000fe40000410000 */
[----:B------:R-:W-:Y:S02]  /*4d60*/  FMUL.FTZ R13, R13, c[0x0][0x2ec] ;  /* 0x0000bb000d0d7a20 */ /* 0x000fe40000410000 */
[----:B------:R-:W-:Y:S02]  /*4d70*/  FMUL.FTZ R12, R12, c[0x0][0x2ec] ;  /* 0x0000bb000c0c7a20 */ /* 0x000fe40000410000 */
[----:B------:R-:W-:Y:S02]  /*4d80*/  FMUL.FTZ R3, R156, R3 ;  /* 0x000000039c037220 */ /* 0x000fe40000410000 */
[----:B------:R-:W-:Y:S02]  /*4d90*/  FMUL.FTZ R6, R153, R6 ;  /* 0x0000000699067220 */ /* 0x000fe40000410000 */
        /* <DEDUP_REMOVED lines=88> */
.L_x_1113:
        /* <DEDUP_REMOVED lines=138> */
.L_x_1114:
        /* <DEDUP_REMOVED lines=458> */
.L_x_1116:
        /* <DEDUP_REMOVED lines=15> */
.L_x_1117:
        /* <DEDUP_REMOVED lines=46> */
.L_x_1119:
[----:B------:R-:W-:Y:S05]  /*7c30*/  BSYNC B0 ;  /* 0x0000000000007941 */ /* 0x000fea0003800000 */
.L_x_1118:
        /* <DEDUP_REMOVED lines=20> */
.L_x_1121:
[----:B------:R-:W-:Y:S05]  /*7d80*/  BSYNC B0 ;  /* 0x0000000000007941 */ /* 0x000fea0003800000 */
.L_x_1120:
        /* <DEDUP_REMOVED lines=25> */
.L_x_1123:
[----:B------:R-:W-:Y:S05]  /*7f20*/  BSYNC B0 ;  /* 0x0000000000007941 */ /* 0x000fea0003800000 */
.L_x_1122:
        /* <DEDUP_REMOVED lines=19> */
.L_x_1094:
        /* <DEDUP_REMOVED lines=19> */
.L_x_1125:
        /* <DEDUP_REMOVED lines=15> */
.L_x_1126:
        /* <DEDUP_REMOVED lines=31> */
.L_x_1128:
[----:B------:R-:W-:Y:S05]  /*8470*/  BSYNC B0 ;  /* 0x0000000000007941 */ /* 0x000fea0003800000 */
.L_x_1127:
        /* <DEDUP_REMOVED lines=19> */
.L_x_1130:
[----:B------:R-:W-:Y:S05]  /*85b0*/  BSYNC B0 ;  /* 0x0000000000007941 */ /* 0x000fea0003800000 */
.L_x_1129:
        /* <DEDUP_REMOVED lines=25> */
.L_x_1132:
[----:B------:R-:W-:Y:S05]  /*8750*/  BSYNC B0 ;  /* 0x0000000000007941 */ /* 0x000fea0003800000 */
.L_x_1131:
        /* <DEDUP_REMOVED lines=16> */
.L_x_1124:
[----:B------:R-:W-:Y:S05]  /*8860*/  BSYNC B1 ;  /* 0x0000000000017941 */ /* 0x000fea0003800000 */
.L_x_1089:
[----:B------:R-:W-:-:S04]  /*8870*/  IADD3 R234, R234, c[0x0][0xc], RZ ;  /* 0x00000300eaea7a10 */ /* 0x000fc80007ffe0ff */
[----:B------:R-:W-:-:S13]  /*8880*/  ISETP.GE.AND P0, PT, R234, UR4, PT ;  /* 0x00000004ea007c0c */ /* 0x000fda000bf06270 */
[----:B------:R-:W-:Y:S01]  /*8890*/  @P0 CALL.REL.NOINC `(.L_x_1133) ;  /* 0x0000001000000944 */ /* 0x000fe20003c00000 */
[----:B------:R-:W-:Y:S05]  /*88a0*/  BRA `(.L_x_1134) ;  /* 0xffff803000007947 */ /* 0x000fea000383ffff */
.L_x_1133:
[----:B------:R-:W-:Y:S05]  /*88b0*/  EXIT ;  /* 0x000000000000794d */ /* 0x000fea0003800000 */
.L_x_1135:
        /* <DEDUP_REMOVED lines=12> */
.L_x_1607:


//--------------------- .text._ZN5flash44flash_bwd_dq_dk_dv_loop_seqk_parallel_kernelI23Flash_bwd_kernel_traitsILi192ELi64ELi64ELi8ELi4ELi2ELi2ELb0ELb0EN7cutlass10bfloat16_tE19Flash_kernel_traitsILi192ELi64ELi64ELi8ES3_EELb1ELb0ELb1ELb0ELb0ELb0ELb0EEEvNS_16Flash_bwd_paramsE --------------------------
	.section	.text._ZN5flash44flash_bwd_dq_dk_dv_loop_seqk_parallel_kernelI23Flash_bwd_kernel_traitsILi192ELi64ELi64ELi8ELi4ELi2ELi2ELb0ELb0EN7cutlass10bfloat16_tE19Flash_kernel_traitsILi192ELi64ELi64ELi8ES3_EELb1ELb0ELb1ELb0ELb0ELb0ELb0EEEvNS_16Flash_bwd_paramsE,"ax",@progbits
	.sectioninfo	@"SHI_REGISTERS=255"
	.align	128
        .global         _ZN5flash44flash_bwd_dq_dk_dv_loop_seqk_parallel_kernelI23Flash_bwd_kernel_traitsILi192ELi64ELi64ELi8ELi4ELi2ELi2ELb0ELb0EN7cutlass10bfloat16_tE19Flash_kernel_traitsILi192ELi64ELi64ELi8ES3_EELb1ELb0ELb1ELb0ELb0ELb0ELb0EEEvNS_16Flash_bwd_paramsE
        .type           _ZN5flash44flash_bwd_dq_dk_dv_loop_seqk_parallel_kernelI23Flash_bwd_kernel_traitsILi192ELi64ELi64ELi8ELi4ELi2ELi2ELb0ELb0EN7cutlass10bfloat16_tE19Flash_kernel_traitsILi192ELi64ELi64ELi8ES3_EELb1ELb0ELb1ELb0ELb0ELb0ELb0EEEvNS_16Flash_bwd_paramsE,@function
        .size           _ZN5flash44flash_bwd_dq_dk_dv_loop_seqk_parallel_kernelI23Flash_bwd_kernel_traitsILi192ELi64ELi64ELi8ELi4ELi2ELi2ELb0ELb0EN7cutlass10bfloat16_tE19Flash_kernel_traitsILi192ELi64ELi64ELi8ES3_EELb1ELb0ELb1ELb0ELb0ELb0ELb0EEEvNS_16Flash_bwd_paramsE,(.L_x_1608 - _ZN5flash44flash_bwd_dq_dk_dv_loop_seqk_parallel_kernelI23Flash_bwd_kernel_traitsILi192ELi64ELi64ELi8ELi4ELi2ELi2ELb0ELb0EN7cutlass10bfloat16_tE19Flash_kernel_traitsILi192ELi64ELi64ELi8ES3_EELb1ELb0ELb1ELb0ELb0ELb0ELb0EEEvNS_16Flash_bwd_paramsE)
        .other          _ZN5flash44flash_bwd_dq_dk_dv_loop_seqk_parallel_kernelI23Flash_bwd_kernel_traitsILi192ELi64ELi64ELi8ELi4ELi2ELi2ELb0ELb0EN7cutlass10bfloat16_tE19Flash_kernel_traitsILi192ELi64ELi64ELi8ES3_EELb1ELb0ELb1ELb0ELb0ELb0ELb0EEEvNS_16Flash_bwd_paramsE,@"STO_CUDA_ENTRY STV_DEFAULT"
_ZN5flash44flash_bwd_dq_dk_dv_loop_seqk_parallel_kernelI23Flash_bwd_kernel_traitsILi192ELi64ELi64ELi8ELi4ELi2ELi2ELb0ELb0EN7cutlass10bfloat16_tE19Flash_kernel_traitsILi192ELi64ELi64ELi8ES3_EELb1ELb0ELb1ELb0ELb0ELb0ELb0EEEvNS_16Flash_bwd_paramsE:
.text._ZN5flash44flash_bwd_dq_dk_dv_loop_seqk_parallel_kernelI23Flash_bwd_kernel_traitsILi192ELi64ELi64ELi8ELi4ELi2ELi2ELb0ELb0EN7cutlass10bfloat16_tE19Flash_kernel_traitsILi192ELi64ELi64ELi8ES3_EELb1ELb0ELb1ELb0ELb0ELb0ELb0EEEvNS_16Flash_bwd_paramsE:
        /* <DEDUP_REMOVED lines=13> */
[----:B------:R-:W2:Y:S01]  /*00d0*/  S2R R211, SR_CTAID.Y ;  /* 0x0000000000d37919 */ /* 0x000ea20000002600 */
[----:B------:R-:W-:-:S03]  /*00e0*/  ULDC.U8 UR6, c[0x0][0x2d8] ;  /* 0x0000b60000067ab9 */ /* 0x000fc60000000000 */
[----:B------:R-:W3:Y:S01]  /*00f0*/  S2R R232, SR_CTAID.Z ;  /* 0x0000000000e87919 */ /* 0x000ee20000002700 */
[----:B-1----:R-:W-:-:S04]  /*0100*/  SHF.R.S32.HI R3, RZ, 0x1f, R2 ;  /* 0x0000001fff037819 */ /* 0x002fc80000011402 */
[CC--:B------:R-:W-:Y:S02]  /*0110*/  LEA.HI R12, R3.reuse, R2.reuse, RZ, 0x3 ;  /* 0x00000002030c7211 */ /* 0x0c0fe400078f18ff */
[CC--:B------:R-:W-:Y:S02]  /*0120*/  LEA.HI R5, R3.reuse, R2.reuse, RZ, 0x4 ;  /* 0x0000000203057211 */ /* 0x0c0fe400078f20ff */
[CC--:B------:R-:W-:Y:S02]  /*0130*/  LEA.HI R7, R3.reuse, R2.reuse, RZ, 0x5 ;  /* 0x0000000203077211 */ /* 0x0c0fe400078f28ff */
[----:B------:R-:W-:Y:S02]  /*0140*/  LEA.HI R4, R3, R2, RZ, 0x2 ;  /* 0x0000000203047211 */ /* 0x000fe400078f10ff */
[----:B------:R-:W-:Y:S02]  /*0150*/  LOP3.LUT R197, R12, 0xfffffff8, RZ, 0xc0, !PT ;  /* 0xfffffff80cc57812 */ /* 0x000fe400078ec0ff */
[----:B------:R-:W-:-:S02]  /*0160*/  SHF.R.S32.HI R0, RZ, 0x4, R5 ;  /* 0x00000004ff007819 */ /* 0x000fc40000011405 */
[----:B------:R-:W-:Y:S01]  /*0170*/  SHF.R.S32.HI R210, RZ, 0x3, R12 ;  /* 0x00000003ffd27819 */ /* 0x000fe2000001140c */
[----:B------:R-:W-:Y:S01]  /*0180*/  IMAD.IADD R197, R2, 0x1, -R197 ;  /* 0x0000000102c57824 */ /* 0x000fe200078e0ac5 */
[CC--:B------:R-:W-:Y:S02]  /*0190*/  LEA.HI R205, R3.reuse, R2.reuse, RZ, 0x7 ;  /* 0x0000000203cd7211 */ /* 0x0c0fe400078f38ff */
[----:B------:R-:W-:Y:S01]  /*01a0*/  LEA.HI R8, R3, R2, RZ, 0x6 ;  /* 0x0000000203087211 */ /* 0x000fe200078f30ff */
[----:B------:R-:W-:Y:S01]  /*01b0*/  IMAD.SHL.U32 R209, R210, 0x40, RZ ;  /* 0x00000040d2d17824 */ /* 0x000fe200078e00ff */
[----:B------:R-:W-:Y:S01]  /*01c0*/  LOP3.LUT R9, R7, 0xffffffe0, RZ, 0xc0, !PT ;  /* 0xffffffe007097812 */ /* 0x000fe200078ec0ff */
[----:B------:R-:W-:Y:S01]  /*01d0*/  IMAD.SHL.U32 R212, R197, 0x8, RZ ;  /* 0x00000008c5d47824 */ /* 0x000fe200078e00ff */
[C---:B------:R-:W-:Y:S02]  /*01e0*/  LOP3.LUT R13, R5.reuse, 0xfffffff0, RZ, 0xc0, !PT ;  /* 0xfffffff0050d7812 */ /* 0x040fe400078ec0ff */
[----:B------:R-:W-:Y:S01]  /*01f0*/  LOP3.LUT R3, R4, 0x7ffffffc, RZ, 0xc0, !PT ;  /* 0x7ffffffc04037812 */ /* 0x000fe200078ec0ff */
[C---:B------:R-:W-:Y:S01]  /*0200*/  IMAD.IADD R208, R2.reuse, 0x1, -R9 ;  /* 0x0000000102d07824 */ /* 0x040fe200078e0a09 */
[----:B------:R-:W-:Y:S01]  /*0210*/  LEA.HI R5, R5, R0, RZ, 0x1 ;  /* 0x0000000005057211 */ /* 0x000fe200078f08ff */
[C---:B------:R-:W-:Y:S01]  /*0220*/  IMAD.IADD R13, R2.reuse, 0x1, -R13 ;  /* 0x00000001020d7824 */ /* 0x040fe200078e0a0d */
[----:B------:R-:W-:Y:S01]  /*0230*/  LOP3.LUT R209, R209, 0x1c0, RZ, 0xc0, !PT ;  /* 0x000001c0d1d17812 */ /* 0x000fe200078ec0ff */
[----:B------:R-:W-:Y:S01]  /*0240*/  IMAD.IADD R2, R2, 0x1, -R3 ;  /* 0x0000000102027824 */ /* 0x000fe200078e0a03 */
[----:B------:R-:W-:-:S02]  /*0250*/  LOP3.LUT R5, R5, 0xfffffffe, RZ, 0xc0, !PT ;  /* 0xfffffffe05057812 */ /* 0x000fc400078ec0ff */
[--C-:B------:R-:W-:Y:S01]  /*0260*/  SHF.R.S32.HI R3, RZ, 0x2, R4.reuse ;  /* 0x00000002ff037819 */ /* 0x100fe20000011404 */
[----:B------:R-:W-:Y:S01]  /*0270*/  IMAD.SHL.U32 R2, R2, 0x2, RZ ;  /* 0x0000000202027824 */ /* 0x000fe200078e00ff */
[----:B------:R-:W-:Y:S01]  /*0280*/  SHF.R.S32.HI R4, RZ, 0x1f, R4 ;  /* 0x0000001fff047819 */ /* 0x000fe20000011404 */
[----:B------:R-:W-:Y:S01]  /*0290*/  IMAD.IADD R5, R0, 0x1, -R5 ;  /* 0x0000000100057824 */ /* 0x000fe200078e0a05 */
[----:B------:R-:W-:Y:S02]  /*02a0*/  LOP3.LUT R0, R209, 0x38, R212, 0xf8, !PT ;  /* 0x00000038d1007812 */ /* 0x000fe400078ef8d4 */
[----:B------:R-:W-:Y:S01]  /*02b0*/  LEA.HI R4, R4, R3, RZ, 0x3 ;  /* 0x0000000304047211 */ /* 0x000fe200078f18ff */
[----:B------:R-:W-:Y:S01]  /*02c0*/  IMAD.SHL.U32 R199, R5, 0x20, RZ ;  /* 0x0000002005c77824 */ /* 0x000fe200078e00ff */
[----:B------:R-:W-:Y:S02]  /*02d0*/  SHF.R.S32.HI R6, RZ, 0x5, R7 ;  /* 0x00000005ff067819 */ /* 0x000fe40000011407 */
[----:B------:R-:W-:-:S02]  /*02e0*/  SHF.R.U32.HI R209, RZ, 0x3, R209 ;  /* 0x00000003ffd17819 */ /* 0x000fc400000116d1 */
[----:B------:R-:W-:Y:S02]  /*02f0*/  SHF.R.S32.HI R207, RZ, 0x1f, R7 ;  /* 0x0000001fffcf7819 */ /* 0x000fe40000011407 */
[----:B------:R-:W-:Y:S02]  /*0300*/  LOP3.LUT R4, R4, 0xfffffff8, RZ, 0xc0, !PT ;  /* 0xfffffff804047812 */ /* 0x000fe400078ec0ff */
[-C--:B------:R-:W-:Y:S02]  /*0310*/  LEA.HI R7, R7, R6.reuse, RZ, 0x1 ;  /* 0x0000000607077211 */ /* 0x080fe400078f08ff */
[----:B------:R-:W-:Y:S01]  /*0320*/  LOP3.LUT R209, R0, R209, RZ, 0x3c, !PT ;  /* 0x000000d100d17212 */ /* 0x000fe200078e3cff */
[----:B------:R-:W-:Y:S01]  /*0330*/  IMAD.IADD R4, R3, 0x1, -R4 ;  /* 0x0000000103047824 */ /* 0x000fe200078e0a04 */
[----:B------:R-:W-:Y:S02]  /*0340*/  SHF.R.S32.HI R0, RZ, 0x1f, R13 ;  /* 0x0000001fff007819 */ /* 0x000fe4000001140d */
[----:B------:R-:W-:Y:S01]  /*0350*/  LEA.HI R207, R207, R6, RZ, 0x2 ;  /* 0x00000006cfcf7211 */ /* 0x000fe200078f10ff */
[----:B------:R-:W-:Y:S01]  /*0360*/  IMAD.SHL.U32 R220, R4, 0x40, RZ ;  /* 0x0000004004dc7824 */ /* 0x000fe200078e00ff */
[----:B------:R-:W-:-:S02]  /*0370*/  LOP3.LUT R7, R7, 0xfffffffe, RZ, 0xc0, !PT ;  /* 0xfffffffe07077812 */ /* 0x000fc400078ec0ff */
[----:B------:R-:W-:Y:S02]  /*0380*/  LEA.HI R0, R0, R13, RZ, 0x3 ;  /* 0x0000000d00007211 */ /* 0x000fe400078f18ff */
[----:B------:R-:W-:Y:S01]  /*0390*/  LOP3.LUT R207, R207, 0xfffffffc, RZ, 0xc0, !PT ;  /* 0xfffffffccfcf7812 */ /* 0x000fe200078ec0ff */
[----:B------:R-:W-:Y:S01]  /*03a0*/  IMAD.IADD R7, R6, 0x1, -R7 ;  /* 0x0000000106077824 */ /* 0x000fe200078e0a07 */
[C---:B------:R-:W-:Y:S02]  /*03b0*/  LOP3.LUT P4, RZ, R197.reuse, 0x4, RZ, 0xc0, !PT ;  /* 0x00000004c5ff7812 */ /* 0x040fe4000788c0ff */
[C---:B------:R-:W-:Y:S01]  /*03c0*/  LOP3.LUT P3, RZ, R197.reuse, 0x2, RZ, 0xc0, !PT ;  /* 0x00000002c5ff7812 */ /* 0x040fe2000786c0ff */
[----:B------:R-:W-:Y:S01]  /*03d0*/  IMAD.SHL.U32 R197, R197, 0x40, RZ ;  /* 0x00000040c5c57824 */ /* 0x000fe200078e00ff */
[----:B------:R-:W-:Y:S01]  /*03e0*/  LOP3.LUT R206, R0, 0xfffffff8, RZ, 0xc0, !PT ;  /* 0xfffffff800ce7812 */ /* 0x000fe200078ec0ff */
[----:B------:R-:W-:Y:S01]  /*03f0*/  IMAD.IADD R207, R6, 0x1, -R207 ;  /* 0x0000000106cf7824 */ /* 0x000fe200078e0acf */
[----:B------:R-:W-:Y:S01]  /*0400*/  LOP3.LUT R3, R4, 0x1, RZ, 0xc0, !PT ;  /* 0x0000000104037812 */ /* 0x000fe200078ec0ff */
[----:B------:R-:W-:Y:S01]  /*0410*/  IMAD.SHL.U32 R6, R7, 0x10, RZ ;  /* 0x0000001007067824 */ /* 0x000fe200078e00ff */
        /* <DEDUP_REMOVED lines=8> */
[----:B------:R-:W-:Y:S01]  /*04a0*/  R2P PR, R4, 0x6 ;  /* 0x0000000604007804 */ /* 0x000fe20000000000 */
[----:B------:R-:W-:Y:S01]  /*04b0*/  IMAD.SHL.U32 R4, R206, 0x40, RZ ;  /* 0x00000040ce047824 */ /* 0x000fe200078e00ff */
[----:B------:R-:W-:Y:S01]  /*04c0*/  LOP3.LUT R9, R197, 0x10, R6, 0xf8, !PT ;  /* 0x00000010c5097812 */ /* 0x000fe200078ef806 */
[----:B------:R-:W-:Y:S01]  /*04d0*/  IMAD.SHL.U32 R6, R5, 0x200, RZ ;  /* 0x0000020005067824 */ /* 0x000fe200078e00ff */
[--C-:B------:R-:W-:Y:S01]  /*04e0*/  LOP3.LUT R10, R197, 0x8, R12.reuse, 0xf8, !PT ;  /* 0x00000008c50a7812 */ /* 0x100fe200078ef80c */
[----:B------:R-:W-:Y:S01]  /*04f0*/  IMAD.SHL.U32 R204, R205, 0x20, RZ ;  /* 0x00000020cdcc7824 */ /* 0x000fe200078e00ff */
[----:B------:R-:W-:Y:S01]  /*0500*/  SHF.R.U32.HI R197, RZ, 0x3, R197 ;  /* 0x00000003ffc57819 */ /* 0x000fe200000116c5 */
[----:B------:R-:W-:Y:S01]  /*0510*/  IMAD.SHL.U32 R5, R5, 0x8, RZ ;  /* 0x0000000805057824 */ /* 0x000fe200078e00ff */
[----:B------:R-:W-:Y:S01]  /*0520*/  LOP3.LUT R9, R9, 0x8, R12, 0xf8, !PT ;  /* 0x0000000809097812 */ /* 0x000fe200078ef80c */
[----:B------:R-:W-:Y:S01]  /*0530*/  IMAD R11, R205, 0x800, R6 ;  /* 0x00000800cd0b7824 */ /* 0x000fe200078e0206 */
[----:B------:R-:W-:Y:S01]  /*0540*/  LOP3.LUT R220, R220, 0x1c0, RZ, 0xc0, !PT ;  /* 0x000001c0dcdc7812 */ /* 0x000fe200078ec0ff */
[----:B------:R-:W-:Y:S01]  /*0550*/  IMAD.SHL.U32 R215, R209, 0x2, RZ ;  /* 0x00000002d1d77824 */ /* 0x000fe200078e00ff */
[----:B------:R-:W-:-:S02]  /*0560*/  LOP3.LUT R8, R8, 0x18, RZ, 0xc0, !PT ;  /* 0x0000001808087812 */ /* 0x000fc400078ec0ff */
[----:B------:R-:W-:Y:S02]  /*0570*/  LOP3.LUT R4, R4, 0x1c0, RZ, 0xc0, !PT ;  /* 0x000001c004047812 */ /* 0x000fe400078ec0ff */
[----:B------:R-:W-:Y:S02]  /*0580*/  LOP3.LUT R10, R10, R197, RZ, 0x3c, !PT ;  /* 0x000000c50a0a7212 */ /* 0x000fe400078e3cff */
[----:B------:R-:W-:Y:S01]  /*0590*/  LOP3.LUT R197, R6, R9, R197, 0xf6, !PT ;  /* 0x0000000906c57212 */ /* 0x000fe200078ef6c5 */
[----:B------:R-:W-:Y:S01]  /*05a0*/  IMAD R9, R7, 0x400, R2 ;  /* 0x0000040007097824 */ /* 0x000fe200078e0202 */
[----:B------:R-:W-:Y:S01]  /*05b0*/  SHF.R.U32.HI R219, RZ, 0x3, R220 ;  /* 0x00000003ffdb7819 */ /* 0x000fe200000116dc */
[----:B------:R-:W-:Y:S01]  /*05c0*/  IMAD.IADD R3, R11, 0x1, R10 ;  /* 0x000000010b037824 */ /* 0x000fe200078e020a */
[----:B------:R-:W-:Y:S02]  /*05d0*/  LOP3.LUT R6, R220, 0x20, R204, 0xf8, !PT ;  /* 0x00000020dc067812 */ /* 0x000fe400078ef8cc */
[----:B------:R-:W-:Y:S01]  /*05e0*/  LOP3.LUT R199, R8, 0x20, R199, 0xf8, !PT ;  /* 0x0000002008c77812 */ /* 0x000fe200078ef8c7 */
[----:B------:R-:W-:Y:S01]  /*05f0*/  IMAD.SHL.U32 R198, R3, 0x2, RZ ;  /* 0x0000000203c67824 */ /* 0x000fe200078e00ff */
[----:B------:R-:W-:-:S02]  /*0600*/  SHF.R.U32.HI R196, RZ, 0x3, R4 ;  /* 0x00000003ffc47819 */ /* 0x000fc40000011604 */
[----:B------:R-:W-:Y:S02]  /*0610*/  LOP3.LUT R5, R4, 0x8, R5, 0xf8, !PT ;  /* 0x0000000804057812 */ /* 0x000fe400078ef805 */
[----:B------:R-:W-:Y:S02]  /*0620*/  LOP3.LUT R0, R0, 0xfffffe00, RZ, 0xc0, !PT ;  /* 0xfffffe0000007812 */ /* 0x000fe400078ec0ff */
[----:B------:R-:W-:Y:S02]  /*0630*/  LOP3.LUT R220, R219, R220, R8, 0x1e, !PT ;  /* 0x000000dcdbdc7212 */ /* 0x000fe400078e1e08 */
[----:B------:R-:W-:Y:S01]  /*0640*/  LOP3.LUT R219, R6, R219, RZ, 0x3c, !PT ;  /* 0x000000db06db7212 */ /* 0x000fe200078e3cff */
[----:B------:R-:W-:Y:S01]  /*0650*/  IMAD R6, R207, 0x400, R2 ;  /* 0x00000400cf067824 */ /* 0x000fe200078e0202 */
[----:B------:R-:W-:Y:S01]  /*0660*/  LOP3.LUT R199, R196, R199, R4, 0x1e, !PT ;  /* 0x000000c7c4c77212 */ /* 0x000fe200078e1e04 */
[--C-:B------:R-:W-:Y:S01]  /*0670*/  IMAD R7, R7, 0x400, R0.reuse ;  /* 0x0000040007077824 */ /* 0x100fe200078e0200 */
[----:B------:R-:W-:Y:S01]  /*0680*/  LOP3.LUT R196, R5, R196, RZ, 0x3c, !PT ;  /* 0x000000c405c47212 */ /* 0x000fe200078e3cff */
[----:B------:R-:W-:Y:S01]  /*0690*/  IMAD R5, R207, 0x400, R0 ;  /* 0x00000400cf057824 */ /* 0x000fe200078e0200 */
[----:B------:R-:W-:Y:S01]  /*06a0*/  LOP3.LUT R199, R199, R0, RZ, 0xfc, !PT ;  /* 0x00000000c7c77212 */ /* 0x000fe200078efcff */
[----:B------:R-:W-:Y:S01]  /*06b0*/  IMAD.IADD R219, R6, 0x1, R219 ;  /* 0x0000000106db7824 */ /* 0x000fe200078e02db */
[----:B------:R-:W-:Y:S01]  /*06c0*/  SEL R188, R188, 0xffffffe0, !P3 ;  /* 0xffffffe0bcbc7807 */ /* 0x000fe20005800000 */
[----:B------:R-:W-:Y:S01]  /*06d0*/  IMAD.IADD R200, R5, 0x1, R196 ;  /* 0x0000000105c87824 */ /* 0x000fe200078e02c4 */
[----:B------:R-:W-:Y:S01]  /*06e0*/  SHF.R.S32.HI R5, RZ, 0x1f, R208 ;  /* 0x0000001fff057819 */ /* 0x000fe200000114d0 */
[----:B------:R-:W-:Y:S01]  /*06f0*/  IMAD.MOV.U32 R0, RZ, RZ, 0x40 ;  /* 0x00000040ff007424 */ /* 0x000fe200078e00ff */
[----:B------:R-:W-:Y:S01]  /*0700*/  SEL R226, R226, 0x10, !P0 ;  /* 0x00000010e2e27807 */ /* 0x000fe20004000000 */
[----:B------:R-:W-:Y:S01]  /*0710*/  IMAD.SHL.U32 R219, R219, 0x2, RZ ;  /* 0x00000002dbdb7824 */ /* 0x000fe200078e00ff */
        /* <DEDUP_REMOVED lines=9> */
[----:B------:R-:W-:Y:S01]  /*07b0*/  IMAD.IADD R2, R0, 0x1, R188 ;  /* 0x0000000100027824 */ /* 0x000fe200078e02bc */
[----:B------:R-:W-:Y:S01]  /*07c0*/  @P1 IADD3 R221, R219, -0x20, RZ ;  /* 0xffffffe0dbdd1810 */ /* 0x000fe20007ffe0ff */
[----:B------:R-:W-:Y:S01]  /*07d0*/  IMAD R0, R197, 0x2, R0 ;  /* 0x00000002c5007824 */ /* 0x000fe200078e0200 */
[----:B------:R-:W-:Y:S01]  /*07e0*/  IADD3 R222, R220, 0x40, RZ ;  /* 0x00000040dcde7810 */ /* 0x000fe20007ffe0ff */
[----:B------:R-:W-:Y:S01]  /*07f0*/  IMAD.IADD R223, R219, 0x1, R226 ;  /* 0x00000001dbdf7824 */ /* 0x000fe200078e02e2 */
[C---:B------:R-:W-:Y:S01]  /*0800*/  IADD3 R217, R212.reuse, 0x40, RZ ;  /* 0x00000040d4d97810 */ /* 0x040fe20007ffe0ff */
[----:B------:R-:W-:Y:S01]  /*0810*/  IMAD R214, R207, 0x10, R214 ;  /* 0x00000010cfd67824 */ /* 0x000fe200078e02d6 */
[----:B------:R-:W-:Y:S01]  /*0820*/  IADD3 R216, R212, 0x80, RZ ;  /* 0x00000080d4d87810 */ /* 0x000fe20007ffe0ff */
[----:B------:R-:W-:Y:S01]  /*0830*/  IMAD.SHL.U32 R197, R197, 0x2, RZ ;  /* 0x00000002c5c57824 */ /* 0x000fe200078e00ff */
[----:B------:R-:W-:Y:S01]  /*0840*/  LEA R196, R196, 0x1e000, 0x1 ;  /* 0x0001e000c4c47811 */ /* 0x000fe200078e08ff */
[----:B------:R-:W-:Y:S01]  /*0850*/  IMAD.IADD R226, R226, 0x1, R221 ;  /* 0x00000001e2e27824 */ /* 0x000fe200078e02dd */
[----:B--23--:R-:W-:-:S02]  /*0860*/  @P2 IADD3 R222, R220, -0x40, RZ ;  /* 0xffffffc0dcde2810 */ /* 0x00cfc40007ffe0ff */
.L_x_1184:
[----:B-1----:R-:W1:Y:S01]  /*0870*/  LDC.U8 R4, c[0x0][0x312] ;  /* 0x0000c480ff047b82 */ /* 0x002e620000000000 */
[----:B------:R-:W-:Y:S01]  /*0880*/  ISETP.NE.U32.AND P3, PT, RZ, c[0x0][0x250], PT ;  /* 0x00009400ff007a0c */ /* 0x000fe20003f65070 */
[----:B--23--:R-:W-:Y:S01]  /*0890*/  IMAD.SHL.U32 R6, R211, 0x4, RZ ;  /* 0x00000004d3067824 */ /* 0x00cfe200078e00ff */
[----:B------:R-:W-:Y:S01]  /*08a0*/  ISETP.NE.U32.AND P2, PT, RZ, c[0x0][0x240], PT ;  /* 0x00009000ff007a0c */ /* 0x000fe20003f45070 */
[----:B------:R-:W-:Y:S01]  /*08b0*/  IMAD.MOV.U32 R36, RZ, RZ, -0x1 ;  /* 0xffffffffff247424 */ /* 0x000fe200078e00ff */
[----:B------:R-:W-:-:S02]  /*08c0*/  ISETP.NE.AND.EX P3, PT, RZ, c[0x0][0x254], PT, P3 ;  /* 0x00009500ff007a0c */ /* 0x000fc40003f65330 */
[----:B------:R-:W-:Y:S02]  /*08d0*/  SHF.R.S32.HI R18, RZ, 0x1f, R211 ;  /* 0x0000001fff127819 */ /* 0x000fe400000114d3 */
[----:B------:R-:W-:Y:S02]  /*08e0*/  ISETP.NE.AND.EX P2, PT, RZ, c[0x0][0x244], PT, P2 ;  /* 0x00009100ff007a0c */ /* 0x000fe40003f45320 */
[----:B------:R-:W-:Y:S02]  /*08f0*/  ISETP.EQ.U32.AND P5, PT, RZ, c[0x0][0x248], PT ;  /* 0x00009200ff007a0c */ /* 0x000fe40003fa2070 */
[----:B------:R-:W-:Y:S02]  /*0900*/  SHF.L.U64.HI R5, R211, 0x2, R18 ;  /* 0x00000002d3057819 */ /* 0x000fe40000010212 */
[----:B------:R-:W-:Y:S02]  /*0910*/  IADD3 R12, P0, R6, c[0x0][0x240], RZ ;  /* 0x00009000060c7a10 */ /* 0x000fe40007f1e0ff */
[----:B-1----:R-:W-:-:S02]  /*0920*/  ISETP.NE.AND P4, PT, R4, RZ, PT ;  /* 0x000000ff0400720c */ /* 0x002fc40003f85270 */
[C---:B------:R-:W-:Y:S02]  /*0930*/  IADD3.X R13, R5.reuse, c[0x0][0x244], RZ, P0, !PT ;  /* 0x00009100050d7a10 */ /* 0x040fe400007fe4ff */
[----:B------:R-:W-:Y:S02]  /*0940*/  ISETP.EQ.OR.EX P5, PT, RZ, c[0x0][0x24c], !P4, P5 ;  /* 0x00009300ff007a0c */ /* 0x000fe400067a2750 */
[C---:B------:R-:W-:Y:S01]  /*0950*/  @P3 IADD3 R10, P0, R6.reuse, c[0x0][0x250], RZ ;  /* 0x00009400060a3a10 */ /* 0x040fe20007f1e0ff */
[----:B------:R-:W-:Y:S01]  /*0960*/  IMAD.MOV.U32 R240, RZ, RZ, RZ ;  /* 0x000000fffff07224 */ /* 0x000fe200078e00ff */
[----:B------:R-:W-:Y:S01]  /*0970*/  IADD3 R8, P1, R6, c[0x0][0x248], RZ ;  /* 0x0000920006087a10 */ /* 0x000fe20007f3e0ff */
[----:B------:R-:W-:Y:S01]  /*0980*/  IMAD.MOV.U32 R241, RZ, RZ, -0x1 ;  /* 0xfffffffffff17424 */ /* 0x000fe200078e00ff */
[----:B------:R-:W2:Y:S01]  /*0990*/  @P2 LDG.E R36, [R12.64] ;  /* 0x000000080c242981 */ /* 0x000ea2000c1e1900 */
[C---:B------:R-:W-:Y:S02]  /*09a0*/  @P3 IADD3.X R11, R5.reuse, c[0x0][0x254], RZ, P0, !PT ;  /* 0x00009500050b3a10 */ /* 0x040fe400007fe4ff */
[----:B------:R-:W-:Y:S01]  /*09b0*/  IADD3.X R9, R5, c[0x0][0x24c], RZ, P1, !PT ;  /* 0x0000930005097a10 */ /* 0x000fe20000ffe4ff */
[----:B------:R-:W2:Y:S04]  /*09c0*/  @P2 LDG.E R7, [R12.64+0x4] ;  /* 0x000004080c072981 */ /* 0x000ea8000c1e1900 */
[----:B-----5:R1:W5:Y:S04]  /*09d0*/  @P3 LDG.E R240, [R10.64] ;  /* 0x000000080af03981 */ /* 0x020368000c1e1900 */
[----:B------:R1:W5:Y:S01]  /*09e0*/  @!P5 LDG.E R241, [R8.64] ;  /* 0x0000000808f1d981 */ /* 0x000362000c1e1900 */
[----:B------:R-:W-:Y:S01]  /*09f0*/  ISETP.NE.U32.AND P0, PT, RZ, c[0x0][0x248], PT ;  /* 0x00009200ff007a0c */ /* 0x000fe20003f05070 */
[----:B------:R-:W-:-:S03]  /*0a00*/  IMAD.MOV.U32 R4, RZ, RZ, c[0x0][0x218] ;  /* 0x00008600ff047624 */ /* 0x000fc600078e00ff */
[----:B------:R-:W-:Y:S01]  /*0a10*/  ISETP.NE.AND.EX P0, PT, RZ, c[0x0][0x24c], PT, P0 ;  /* 0x00009300ff007a0c */ /* 0x000fe20003f05300 */
[----:B--2---:R-:W-:Y:S02]  /*0a20*/  @P2 IMAD.IADD R242, R7, 0x1, -R36 ;  /* 0x0000000107f22824 */ /* 0x004fe400078e0a24 */
[----:B------:R-:W-:-:S10]  /*0a30*/  @!P2 IMAD.MOV.U32 R242, RZ, RZ, c[0x0][0x214] ;  /* 0x00008500fff2a624 */ /* 0x000fd400078e00ff */
[----:B------:R-:W-:Y:S05]  /*0a40*/  @!P0 BRA `(.L_x_1136) ;  /* 0x0000003000008947 */ /* 0x000fea0003800000 */
[----:B-1----:R-:W2:Y:S02]  /*0a50*/  @P4 LDG.E R4, [R8.64+0x4] ;  /* 0x0000040808044981 */ /* 0x002ea4000c1e1900 */
[----:B--2--5:R-:W-:-:S06]  /*0a60*/  @P4 IADD3 R4, R4, -R241, RZ ;  /* 0x800000f104044210 */ /* 0x024fcc0007ffe0ff */
[----:B------:R1:W5:Y:S02]  /*0a70*/  @!P4 LDG.E R4, [R8.64] ;  /* 0x000000080804c981 */ /* 0x000364000c1e1900 */
.L_x_1136:
        /* <DEDUP_REMOVED lines=28> */
[----:B------:R-:W-:Y:S02]  /*0c40*/  ISETP.NE.AND P1, PT, R36, -0x1, PT ;  /* 0xffffffff2400780c */ /* 0x000fe40003f25270 */
[----:B------:R-:W-:Y:S01]  /*0c50*/  SHF.R.S32.HI R4, RZ, 0x6, R4 ;  /* 0x00000006ff047819 */ /* 0x000fe20000011404 */
[C---:B------:R-:W-:Y:S01]  /*0c60*/  @P0 IMAD.WIDE.U32 R10, R9.reuse, c[0x0][0x198], RZ ;  /* 0x00006600090a0a25 */ /* 0x040fe200078e00ff */
        /* <DEDUP_REMOVED lines=18> */
.L_x_1138:
        /* <DEDUP_REMOVED lines=13> */
.L_x_1139:
[----:B------:R-:W-:Y:S01]  /*0e60*/  IABS R6, c[0x0][0x1c8] ;  /* 0x0000720000067a13 */ /* 0x000fe20000000000 */
[----:B------:R-:W1:Y:S01]  /*0e70*/  LDC.U8 R19, c[0x0][0x328] ;  /* 0x0000ca00ff137b82 */ /* 0x000e620000000000 */
[----:B------:R-:W-:Y:S01]  /*0e80*/  IABS R5, R232 ;  /* 0x000000e800057213 */ /* 0x000fe20000000000 */
[C---:B------:R-:W-:Y:S01]  /*0e90*/  IMAD.WIDE.U32 R26, R211.reuse, c[0x0][0x224], RZ ;  /* 0x00008900d31a7a25 */ /* 0x040fe200078e00ff */
[----:B------:R-:W2:Y:S01]  /*0ea0*/  I2F.RP R7, R6 ;  /* 0x0000000600077306 */ /* 0x000ea20000209400 */
[----:B------:R-:W-:Y:S02]  /*0eb0*/  MOV R28, c[0x0][0x22c] ;  /* 0x00008b00001c7a02 */ /* 0x000fe40000000f00 */
[----:B------:R-:W-:Y:S01]  /*0ec0*/  @P1 IMAD.WIDE.U32 R30, R36, c[0x0][0x370], RZ ;  /* 0x0000dc00241e1a25 */ /* 0x000fe200078e00ff */
[----:B------:R-:W-:Y:S02]  /*0ed0*/  LOP3.LUT R16, R232, c[0x0][0x1c8], RZ, 0x3c, !PT ;  /* 0x00007200e8107a12 */ /* 0x000fe400078e3cff */
[C---:B------:R-:W-:Y:S01]  /*0ee0*/  SHF.L.U32 R34, R211.reuse, 0x7, RZ ;  /* 0x00000007d3227819 */ /* 0x040fe200000006ff */
[----:B------:R-:W-:Y:S01]  /*0ef0*/  @!P1 IMAD.WIDE.U32 R24, R211, c[0x0][0x368], RZ ;  /* 0x0000da00d3189a25 */ /* 0x000fe200078e00ff */
[----:B------:R-:W-:-:S02]  /*0f00*/  ISETP.GE.AND P4, PT, R16, RZ, PT ;  /* 0x000000ff1000720c */ /* 0x000fc40003f86270 */
[----:B------:R-:W-:Y:S01]  /*0f10*/  SHF.L.U64.HI R16, R211, 0x7, R18 ;  /* 0x00000007d3107819 */ /* 0x000fe20000010212 */
[----:B------:R-:W-:Y:S01]  /*0f20*/  @P1 IMAD R29, R36, c[0x0][0x374], R31 ;  /* 0x0000dd00241d1a24 */ /* 0x000fe200078e021f */
[----:B------:R-:W-:Y:S01]  /*0f30*/  SEL R34, R34, RZ, P2 ;  /* 0x000000ff22227207 */ /* 0x000fe20001000000 */
[----:B------:R-:W-:Y:S01]  /*0f40*/  IMAD R32, R232, c[0x0][0x22c], RZ ;  /* 0x00008b00e8207a24 */ /* 0x000fe200078e02ff */
[----:B------:R-:W-:Y:S01]  /*0f50*/  SEL R16, R16, RZ, P2 ;  /* 0x000000ff10107207 */ /* 0x000fe20001000000 */
[----:B--2---:R-:W2:Y:S01]  /*0f60*/  MUFU.RCP R20, R7 ;  /* 0x0000000700147308 */ /* 0x004ea20000001000 */
[----:B------:R-:W-:Y:S02]  /*0f70*/  @!P1 MOV R30, R24 ;  /* 0x00000018001e9202 */ /* 0x000fe40000000f00 */
[----:B------:R-:W-:Y:S02]  /*0f80*/  IADD3 R34, P2, R17, R34, RZ ;  /* 0x0000002211227210 */ /* 0x000fe40007f5e0ff */
[----:B-1----:R-:W-:-:S02]  /*0f90*/  ISETP.NE.AND P3, PT, R19, RZ, PT ;  /* 0x000000ff1300720c */ /* 0x002fc40003f65270 */
[----:B------:R-:W-:Y:S02]  /*0fa0*/  IADD3.X R16, R23, R16, RZ, P2, !PT ;  /* 0x0000001017107210 */ /* 0x000fe400017fe4ff */
[----:B--2---:R-:W-:-:S09]  /*0fb0*/  IADD3 R20, R20, 0xffffffe, RZ ;  /* 0x0ffffffe14147810 */ /* 0x004fd20007ffe0ff */
[----:B------:R-:W-:Y:S01]  /*0fc0*/  @P3 IMAD R19, R211, c[0x0][0x214], RZ ;  /* 0x00008500d3133a24 */ /* 0x000fe200078e02ff */
[----:B------:R-:W1:Y:S04]  /*0fd0*/  F2I.FTZ.U32.TRUNC.NTZ R21, R20 ;  /* 0x0000001400157305 */ /* 0x000e68000021f000 */
[----:B------:R-:W-:Y:S02]  /*0fe0*/  @P3 SEL R19, R19, R36, !P1 ;  /* 0x0000002413133207 */ /* 0x000fe40004800000 */
[----:B-1----:R-:W-:Y:S01]  /*0ff0*/  IADD3 R4, RZ, -R21, RZ ;  /* 0x80000015ff047210 */ /* 0x002fe20007ffe0ff */
[----:B------:R-:W-:-:S04]  /*1000*/  IMAD.MOV.U32 R20, RZ, RZ, RZ ;  /* 0x000000ffff147224 */ /* 0x000fc800078e00ff */
[----:B------:R-:W-:Y:S01]  /*1010*/  IMAD R8, R4, R6, RZ ;  /* 0x0000000604087224 */ /* 0x000fe200078e02ff */
[----:B------:R-:W-:-:S03]  /*1020*/  MOV R4, c[0x0][0x224] ;  /* 0x0000890000047a02 */ /* 0x000fc60000000f00 */
[----:B------:R-:W-:Y:S01]  /*1030*/  IMAD.HI.U32 R8, R21, R8, R20 ;  /* 0x0000000815087227 */ /* 0x000fe200078e0014 */
[----:B------:R-:W-:-:S03]  /*1040*/  SHF.R.S32.HI R4, RZ, 0x1f, R4 ;  /* 0x0000001fff047819 */ /* 0x000fc60000011404 */
[----:B------:R-:W-:Y:S02]  /*1050*/  @!P1 IMAD R20, R18, c[0x0][0x368], RZ ;  /* 0x0000da0012149a24 */ /* 0x000fe400078e02ff */
[----:B------:R-:W-:-:S04]  /*1060*/  IMAD.HI.U32 R8, R8, R5, RZ ;  /* 0x0000000508087227 */ /* 0x000fc800078e00ff */
[----:B------:R-:W-:Y:S02]  /*1070*/  IMAD.MOV R7, RZ, RZ, -R8 ;  /* 0x000000ffff077224 */ /* 0x000fe400078e0a08 */
[----:B------:R-:W-:Y:S02]  /*1080*/  @!P1 IMAD R13, R211, c[0x0][0x36c], R20 ;  /* 0x0000db00d30d9a24 */ /* 0x000fe400078e0214 */
[----:B------:R-:W-:Y:S02]  /*1090*/  IMAD R7, R6, R7, R5 ;  /* 0x0000000706077224 */ /* 0x000fe400078e0205 */
[----:B------:R-:W-:Y:S02]  /*10a0*/  IMAD R5, R4, R211, RZ ;  /* 0x000000d304057224 */ /* 0x000fe400078e02ff */
[----:B------:R-:W1:Y:S01]  /*10b0*/  S2R R4, SR_CTAID.X ;  /* 0x0000000000047919 */ /* 0x000e620000002500 */
[----:B------:R-:W-:Y:S01]  /*10c0*/  ISETP.GT.U32.AND P5, PT, R6, R7, PT ;  /* 0x000000070600720c */ /* 0x000fe20003fa4070 */
[----:B------:R-:W-:-:S02]  /*10d0*/  IMAD R5, R18, c[0x0][0x224], R5 ;  /* 0x0000890012057a24 */ /* 0x000fc400078e0205 */
[----:B------:R-:W-:-:S04]  /*10e0*/  IMAD.WIDE R20, R28, c[0x0][0x1c0], RZ ;  /* 0x000070001c147a25 */ /* 0x000fc800078e02ff */
[----:B------:R-:W-:Y:S02]  /*10f0*/  IMAD.IADD R22, R27, 0x1, R5 ;  /* 0x000000011b167824 */ /* 0x000fe400078e0205 */
[----:B------:R-:W2:Y:S01]  /*1100*/  LDC.U8 R5, c[0x0][0x3d0] ;  /* 0x0000f400ff057b82 */ /* 0x000ea20000000000 */
[----:B------:R-:W-:Y:S02]  /*1110*/  @!P1 IMAD.IADD R29, R25, 0x1, R13 ;  /* 0x00000001191d9824 */ /* 0x000fe400078e020d */
[----:B------:R-:W-:Y:S01]  /*1120*/  IMAD R13, R21, R26, RZ ;  /* 0x0000001a150d7224 */ /* 0x000fe200078e02ff */
[----:B------:R-:W-:Y:S01]  /*1130*/  @!P5 IADD3 R8, R8, 0x1, RZ ;  /* 0x000000010808d810 */ /* 0x000fe20007ffe0ff */
[----:B------:R-:W-:Y:S01]  /*1140*/  @!P5 IMAD.IADD R7, R7, 0x1, -R6 ;  /* 0x000000010707d824 */ /* 0x000fe200078e0a06 */
[----:B------:R-:W-:Y:S01]  /*1150*/  ISETP.NE.AND P5, PT, RZ, c[0x0][0x1c8], PT ;  /* 0x00007200ff007a0c */ /* 0x000fe20003fa5270 */
[C---:B------:R-:W-:Y:S02]  /*1160*/  IMAD R13, R20.reuse, R22, R13 ;  /* 0x00000016140d7224 */ /* 0x040fe400078e020d */
[----:B------:R-:W-:Y:S01]  /*1170*/  IMAD.WIDE.U32 R26, R20, R26, RZ ;  /* 0x0000001a141a7225 */ /* 0x000fe200078e00ff */
[----:B------:R-:W-:-:S03]  /*1180*/  ISETP.GE.U32.AND P6, PT, R7, R6, PT ;  /* 0x000000060700720c */ /* 0x000fc60003fc6070 */
[----:B------:R-:W-:Y:S01]  /*1190*/  IMAD.WIDE.U32 R24, R20, R36, RZ ;  /* 0x0000002414187225 */ /* 0x000fe200078e00ff */
[----:B------:R-:W-:-:S03]  /*11a0*/  IADD3 R13, R27, R13, RZ ;  /* 0x0000000d1b0d7210 */ /* 0x000fc60007ffe0ff */
[C---:B------:R-:W-:Y:S02]  /*11b0*/  IMAD R6, R21.reuse, R36, RZ ;  /* 0x0000002415067224 */ /* 0x040fe400078e02ff */
[----:B------:R-:W-:Y:S01]  /*11c0*/  IMAD R7, R21, R34, RZ ;  /* 0x0000002215077224 */ /* 0x000fe200078e02ff */
[----:B------:R-:W-:Y:S01]  /*11d0*/  SEL R21, R26, R24, !P1 ;  /* 0x000000181a157207 */ /* 0x000fe20004800000 */
[----:B------:R-:W-:Y:S01]  /*11e0*/  @P1 IMAD.IADD R13, R25, 0x1, R6 ;  /* 0x00000001190d1824 */ /* 0x000fe200078e0206 */
[----:B------:R-:W-:Y:S01]  /*11f0*/  SHF.R.S32.HI R6, RZ, 0x1f, R227 ;  /* 0x0000001fff067819 */ /* 0x000fe200000114e3 */
[----:B-1----:R-:W-:Y:S01]  /*1200*/  IMAD.WIDE.U32 R24, R4, c[0x0][0x3d8], RZ ;  /* 0x0000f60004187a25 */ /* 0x002fe200078e00ff */
[----:B------:R-:W-:Y:S02]  /*1210*/  @P6 IADD3 R8, R8, 0x1, RZ ;  /* 0x0000000108086810 */ /* 0x000fe40007ffe0ff */
[----:B--2---:R-:W-:Y:S01]  /*1220*/  ISETP.NE.AND P2, PT, R5, RZ, PT ;  /* 0x000000ff0500720c */ /* 0x004fe20003f45270 */
[----:B------:R-:W-:Y:S01]  /*1230*/  IMAD.WIDE.U32 R34, R20, R34, RZ ;  /* 0x0000002214227225 */ /* 0x000fe200078e00ff */
[----:B------:R-:W-:-:S02]  /*1240*/  @!P4 IADD3 R8, -R8, RZ, RZ ;  /* 0x000000ff0808c210 */ /* 0x000fc40007ffe1ff */
[----:B------:R-:W-:Y:S01]  /*1250*/  @!P5 LOP3.LUT R8, RZ, c[0x0][0x1c8], RZ, 0x33, !PT ;  /* 0x00007200ff08da12 */ /* 0x000fe200078e33ff */
[----:B------:R-:W-:Y:S01]  /*1260*/  IMAD R7, R20, R16, R7 ;  /* 0x0000001014077224 */ /* 0x000fe200078e0207 */
[----:B------:R-:W-:Y:S01]  /*1270*/  SEL R24, R24, RZ, P2 ;  /* 0x000000ff18187207 */ /* 0x000fe20001000000 */
[----:B------:R-:W-:Y:S01]  /*1280*/  IMAD R16, R4, c[0x0][0x3dc], R25 ;  /* 0x0000f70004107a24 */ /* 0x000fe200078e0219 */
[----:B------:R-:W-:Y:S01]  /*1290*/  SHF.R.S32.HI R26, RZ, 0x1f, R32 ;  /* 0x0000001fff1a7819 */ /* 0x000fe20000011420 */
[--C-:B------:R-:W-:Y:S01]  /*12a0*/  @!P3 IMAD R5, R211, c[0x0][0x1c0], R232.reuse ;  /* 0x00007000d305ba24 */ /* 0x100fe200078e02e8 */
[----:B------:R-:W-:Y:S01]  /*12b0*/  IADD3 R20, R35, R7, RZ ;  /* 0x0000000723147210 */ /* 0x000fe20007ffe0ff */
[----:B------:R-:W-:Y:S01]  /*12c0*/  @P3 IMAD R4, R232, c[0x0][0x234], R19 ;  /* 0x00008d00e8043a24 */ /* 0x000fe200078e0213 */
[----:B------:R-:W-:Y:S01]  /*12d0*/  SEL R16, R16, RZ, P2 ;  /* 0x000000ff10107207 */ /* 0x000fe20001000000 */
[----:B------:R-:W-:Y:S01]  /*12e0*/  @!P3 IMAD R4, R5, c[0x0][0x214], RZ ;  /* 0x000085000504ba24 */ /* 0x000fe200078e02ff */
        /* <DEDUP_REMOVED lines=10> */
.L_x_1140:
[----:B------:R-:W-:-:S04]  /*1390*/  IMAD R36, R211, c[0x0][0x1c0], R232 ;  /* 0x00007000d3247a24 */ /* 0x000fc800078e02e8 */
[----:B------:R-:W-:Y:S02]  /*13a0*/  IMAD R36, R36, c[0x0][0x224], RZ ;  /* 0x0000890024247a24 */ /* 0x000fe400078e02ff */
.L_x_1141:
[----:B------:R-:W1:Y:S01]  /*13b0*/  S2R R22, SR_TID.X ;  /* 0x0000000000167919 */ /* 0x000e620000002100 */
[----:B------:R-:W-:Y:S01]  /*13c0*/  IADD3 R30, P4, R212, R30, RZ ;  /* 0x0000001ed41e7210 */ /* 0x000fe20007f9e0ff */
[----:B------:R-:W-:Y:S01]  /*13d0*/  IMAD R28, R28, c[0x0][0x1c0], RZ ;  /* 0x000070001c1c7a24 */ /* 0x000fe200078e02ff */
[----:B------:R-:W-:Y:S01]  /*13e0*/  SHF.R.S32.HI R213, RZ, 0x1f, R212 ;  /* 0x0000001fffd57819 */ /* 0x000fe200000114d4 */
[----:B------:R-:W-:Y:S01]  /*13f0*/  IMAD.IADD R225, R227, 0x1, R242 ;  /* 0x00000001e3e17824 */ /* 0x000fe200078e02f2 */
[----:B------:R-:W-:Y:S01]  /*1400*/  BSSY B1, `(.L_x_1137) ;  /* 0x000079d000017945 */ /* 0x000fe20003800000 */
[----:B------:R-:W-:Y:S02]  /*1410*/  IMAD.SHL.U32 R27, R28, 0x40, RZ ;  /* 0x000000401c1b7824 */ /* 0x000fe400078e00ff */
[----:B------:R-:W-:Y:S02]  /*1420*/  IMAD.X R31, R213, 0x1, R29, P4 ;  /* 0x00000001d51f7824 */ /* 0x000fe400020e061d */
[C---:B------:R-:W-:Y:S01]  /*1430*/  IMAD.IADD R229, R17.reuse, 0x1, R36 ;  /* 0x0000000111e57824 */ /* 0x040fe200078e0224 */
[----:B------:R-:W-:Y:S01]  /*1440*/  IADD3 R25, P3, P1, R34, R27, R32 ;  /* 0x0000001b22197210 */ /* 0x000fe2000797e020 */
[----:B------:R-:W-:Y:S01]  /*1450*/  IMAD.WIDE.U32 R30, R17, c[0x0][0x370], R30 ;  /* 0x0000dc00111e7a25 */ /* 0x000fe200078e001e */
[----:B------:R-:W-:-:S03]  /*1460*/  SHF.R.S32.HI R27, RZ, 0x1f, R27 ;  /* 0x0000001fff1b7819 */ /* 0x000fc6000001141b */
[----:B------:R-:W-:Y:S01]  /*1470*/  IMAD.IADD R249, R17, 0x1, R4 ;  /* 0x0000000111f97824 */ /* 0x000fe200078e0204 */
[----:B------:R-:W-:Y:S01]  /*1480*/  SHF.R.S32.HI R4, RZ, 0x1f, R210 ;  /* 0x0000001fff047819 */ /* 0x000fe200000114d2 */
[----:B------:R-:W-:Y:S01]  /*1490*/  IMAD.MOV.U32 R248, RZ, RZ, 0x4 ;  /* 0x00000004fff87424 */ /* 0x000fe200078e00ff */
[----:B------:R-:W-:Y:S02]  /*14a0*/  IADD3.X R20, R20, R27, R26, P3, P1 ;  /* 0x0000001b14147210 */ /* 0x000fe40001fe241a */
[----:B------:R-:W-:Y:S01]  /*14b0*/  IADD3 R21, P3, P1, R24, R25, R21 ;  /* 0x0000001918157210 */ /* 0x000fe2000797e015 */
[----:B------:R-:W-:Y:S01]  /*14c0*/  IMAD.WIDE R228, R229, R248, c[0x0][0x3c8] ;  /* 0x0000f200e5e47625 */ /* 0x000fe200078e02f8 */
[----:B-1----:R-:W-:-:S03]  /*14d0*/  SHF.R.S32.HI R19, RZ, 0x1f, R22 ;  /* 0x0000001fff137819 */ /* 0x002fc60000011416 */
[----:B------:R-:W-:Y:S01]  /*14e0*/  IMAD.WIDE R248, R249, R248, c[0x0][0x200] ;  /* 0x00008000f9f87625 */ /* 0x000fe200078e02f8 */
[----:B------:R-:W-:-:S03]  /*14f0*/  LEA.HI R19, R19, R22, RZ, 0x5 ;  /* 0x0000001613137211 */ /* 0x000fc600078f28ff */
[----:B------:R-:W-:Y:S01]  /*1500*/  IMAD R22, R23, c[0x0][0x370], RZ ;  /* 0x0000dc0017167a24 */ /* 0x000fe200078e02ff */
[----:B------:R-:W-:-:S03]  /*1510*/  SHF.R.S32.HI R19, RZ, 0x5, R19 ;  /* 0x00000005ff137819 */ /* 0x000fc60000011413 */
[----:B------:R-:W-:Y:S01]  /*1520*/  IMAD R22, R17, c[0x0][0x374], R22 ;  /* 0x0000dd0011167a24 */ /* 0x000fe200078e0216 */
[----:B------:R-:W-:Y:S01]  /*1530*/  IADD3 R17, P4, R210, R17, RZ ;  /* 0x00000011d2117210 */ /* 0x000fe20007f9e0ff */
[----:B------:R-:W-:-:S03]  /*1540*/  IMAD R24, R19, R28, R208 ;  /* 0x0000001c13187224 */ /* 0x000fc600078e02d0 */
[----:B------:R-:W-:Y:S01]  /*1550*/  IADD3 R31, R31, R22, RZ ;  /* 0x000000161f1f7210 */ /* 0x000fe20007ffe0ff */
[----:B------:R-:W-:Y:S01]  /*1560*/  IMAD.X R23, R4, 0x1, R23, P4 ;  /* 0x0000000104177824 */ /* 0x000fe200020e0617 */
[----:B------:R-:W-:-:S03]  /*1570*/  IADD3 R22, R225, -c[0x0][0x2e8], -R238 ;  /* 0x8000ba00e1167a10 */ /* 0x000fc60007ffe8ee */
[----:B------:R-:W-:Y:S01]  /*1580*/  IMAD R26, R23, c[0x0][0x190], RZ ;  /* 0x00006400171a7a24 */ /* 0x000fe200078e02ff */
[----:B------:R-:W-:Y:S01]  /*1590*/  SHF.R.S32.HI R25, RZ, 0x1f, R22 ;  /* 0x0000001fff197819 */ /* 0x000fe20000011416 */
[----:B------:R-:W-:Y:S02]  /*15a0*/  IMAD R23, R5, c[0x0][0x378], RZ ;  /* 0x0000de0005177a24 */ /* 0x000fe400078e02ff */
[----:B------:R-:W-:Y:S01]  /*15b0*/  IMAD R19, R17, c[0x0][0x194], R26 ;  /* 0x0000650011137a24 */ /* 0x000fe200078e021a */
[----:B------:R-:W-:Y:S01]  /*15c0*/  LEA.HI R25, R25, R22, RZ, 0x6 ;  /* 0x0000001619197211 */ /* 0x000fe200078f30ff */
[----:B------:R-:W-:-:S03]  /*15d0*/  IMAD.WIDE.U32 R26, R17, c[0x0][0x190], R212 ;  /* 0x00006400111a7a25 */ /* 0x000fc600078e00d4 */
[----:B------:R-:W-:Y:S01]  /*15e0*/  SHF.R.S32.HI R25, RZ, 0x6, R25 ;  /* 0x00000006ff197819 */ /* 0x000fe20000011419 */
[----:B------:R-:W-:Y:S01]  /*15f0*/  IMAD R17, R232, c[0x0][0x37c], R23 ;  /* 0x0000df00e8117a24 */ /* 0x000fe200078e0217 */
[----:B------:R-:W-:Y:S01]  /*1600*/  IADD3.X R23, R16, R20, R13, P3, P1 ;  /* 0x0000001410177210 */ /* 0x000fe20001fe240d */
[----:B------:R-:W-:Y:S01]  /*1610*/  IMAD.WIDE.U32 R30, R232, c[0x0][0x378], R30 ;  /* 0x0000de00e81e7a25 */ /* 0x000fe200078e001e */
[----:B------:R-:W-:Y:S02]  /*1620*/  IADD3 R20, P3, R15, R26, RZ ;  /* 0x0000001a0f147210 */ /* 0x000fe40007f7e0ff */
[----:B------:R-:W-:Y:S01]  /*1630*/  IMNMX R224, RZ, R25, !PT ;  /* 0x00000019ffe07217 */ /* 0x000fe20007800200 */
[----:B------:R-:W-:Y:S01]  /*1640*/  IMAD.IADD R31, R31, 0x1, R17 ;  /* 0x000000011f1f7824 */ /* 0x000fe200078e0211 */
[----:B------:R-:W-:Y:S01]  /*1650*/  IADD3 R13, P1, R24, R21, RZ ;  /* 0x00000015180d7210 */ /* 0x000fe20007f3e0ff */
[----:B------:R-:W-:Y:S01]  /*1660*/  IMAD R17, R5, c[0x0][0x1a8], RZ ;  /* 0x00006a0005117a24 */ /* 0x000fe200078e02ff */
[----:B------:R-:W-:Y:S01]  /*1670*/  IADD3.X R21, R14, R27, R19, P3, !PT ;  /* 0x0000001b0e157210 */ /* 0x000fe20001ffe413 */
[----:B------:R-:W-:Y:S01]  /*1680*/  IMAD R15, R4, c[0x0][0x370], RZ ;  /* 0x0000dc00040f7a24 */ /* 0x000fe200078e02ff */
[----:B------:R-:W-:Y:S01]  /*1690*/  ISETP.GT.AND P5, PT, R239, R224, PT ;  /* 0x000000e0ef00720c */ /* 0x000fe20003fa4270 */
[----:B------:R-:W-:Y:S01]  /*16a0*/  IMAD R17, R232, c[0x0][0x1ac], R17 ;  /* 0x00006b00e8117a24 */ /* 0x000fe200078e0211 */
[----:B------:R-:W-:Y:S01]  /*16b0*/  LEA.HI.X.SX32 R24, R24, R23, 0x1, P1 ;  /* 0x0000001718187211 */ /* 0x000fe200008f0eff */
[----:B------:R-:W-:Y:S01]  /*16c0*/  IMAD.WIDE.U32 R22, R232, c[0x0][0x1a8], R20 ;  /* 0x00006a00e8167a25 */ /* 0x000fe200078e0014 */
[----:B------:R-:W-:-:S02]  /*16d0*/  LEA R250, P1, R13, c[0x0][0x350], 0x2 ;  /* 0x0000d4000dfa7a11 */ /* 0x000fc400078210ff */
[----:B------:R-:W-:Y:S01]  /*16e0*/  IADD3 R239, R239, -0x1, RZ ;  /* 0xffffffffefef7810 */ /* 0x000fe20007ffe0ff */
[C---:B------:R-:W-:Y:S01]  /*16f0*/  IMAD R15, R210.reuse, c[0x0][0x374], R15 ;  /* 0x0000dd00d20f7a24 */ /* 0x040fe200078e020f */
[----:B------:R-:W-:Y:S01]  /*1700*/  IADD3 R14, R23, R17, RZ ;  /* 0x00000011170e7210 */ /* 0x000fe20007ffe0ff */
[----:B------:R-:W-:Y:S01]  /*1710*/  IMAD.WIDE.U32 R20, R210, c[0x0][0x370], R30 ;  /* 0x0000dc00d2147a25 */ /* 0x000fe200078e001e */
[----:B------:R-:W-:Y:S02]  /*1720*/  LEA R246, P4, R22, c[0x0][0x160], 0x1 ;  /* 0x0000580016f67a11 */ /* 0x000fe400078808ff */
[----:B------:R-:W-:Y:S01]  /*1730*/  LEA.HI.X R251, R13, c[0x0][0x354], R24, 0x2, P1 ;  /* 0x0000d5000dfb7a11 */ /* 0x000fe200008f1418 */
[----:B------:R-:W-:Y:S01]  /*1740*/  IMAD.IADD R16, R21, 0x1, R15 ;  /* 0x0000000115107824 */ /* 0x000fe200078e020f */
[----:B------:R-:W-:Y:S02]  /*1750*/  LEA R244, P3, R20, c[0x0][0x330], 0x1 ;  /* 0x0000cc0014f47a11 */ /* 0x000fe400078608ff */
[----:B------:R-:W-:-:S02]  /*1760*/  LEA.HI.X R247, R22, c[0x0][0x164], R14, 0x1, P4 ;  /* 0x0000590016f77a11 */ /* 0x000fc400020f0c0e */
        /* <DEDUP_REMOVED lines=15> */
.L_x_1143:
        /* <DEDUP_REMOVED lines=15> */
.L_x_1144:
        /* <DEDUP_REMOVED lines=27> */
.L_x_1146:
[----:B------:R-:W-:Y:S05]  /*1b00*/  BSYNC B0 ;  /* 0x0000000000007941 */ /* 0x000fea0003800000 */
.L_x_1145:
[----:B------:R-:W-:Y:S01]  /*1b10*/  IADD3 R10, R210, 0x20, RZ ;  /* 0x00000020d20a7810 */ /* 0x000fe20007ffe0ff */
[----:B------:R-:W-:Y:S03]  /*1b20*/  BSSY B0, `(.L_x_1147) ;  /* 0x0000013000007945 */ /* 0x000fe60003800000 */
[----:B------:R-:W-:-:S13]  /*1b30*/  ISETP.GE.AND P3, PT, R10, R11, PT ;  /* 0x0000000b0a00720c */ /* 0x000fda0003f66270 */
[----:B------:R-:W-:Y:S05]  /*1b40*/  @P3 BRA `(.L_x_1148) ;  /* 0x0000010000003947 */ /* 0x000fea0003800000 */
[----:B------:R-:W-:Y:S01]  /*1b50*/  IADD3 R11, P0, R210, 0x20, RZ ;  /* 0x00000020d20b7810 */ /* 0x000fe20007f1e0ff */
[----:B-1----:R-:W-:Y:S01]  /*1b60*/  IMAD.MOV.U32 R12, RZ, RZ, R14 ;  /* 0x000000ffff0c7224 */ /* 0x002fe200078e000e */
        /* <DEDUP_REMOVED lines=14> */
.L_x_1148:
[----:B------:R-:W-:Y:S05]  /*1c50*/  BSYNC B0 ;  /* 0x0000000000007941 */ /* 0x000fea0003800000 */
.L_x_1147:
        /* <DEDUP_REMOVED lines=20> */
[----:B-1----:R-:W-:-:S04]  /*1da0*/  LEA R12, P4, R10, c[0x0][0x348], 0x1 ;  /* 0x0000d2000a0c7a11 */ /* 0x002fc800078808ff */
[----:B------:R-:W-:-:S05]  /*1db0*/  LEA.HI.X R13, R10, c[0x0][0x34c], R6, 0x1, P4 ;  /* 0x0000d3000a0d7a11 */ /* 0x000fca00020f0c06 */
[----:B------:R1:W-:Y:S04]  /*1dc0*/  @!P2 STG.E.128 [R12.64], RZ ;  /* 0x000000ff0c00a986 */ /* 0x0003e8000c101d08 */
[----:B------:R1:W-:Y:S04]  /*1dd0*/  @!P1 STG.E.128 [R12.64+0x80], RZ ;  /* 0x000080ff0c009986 */ /* 0x0003e8000c101d08 */
[----:B------:R1:W-:Y:S02]  /*1de0*/  @!P0 STG.E.128 [R12.64+0x100], RZ ;  /* 0x000100ff0c008986 */ /* 0x0003e4000c101d08 */
.L_x_1150:
[----:B------:R-:W-:Y:S05]  /*1df0*/  BSYNC B0 ;  /* 0x0000000000007941 */ /* 0x000fea0003800000 */
.L_x_1149:
[----:B------:R-:W-:Y:S05]  /*1e00*/  @P3 BRA `(.L_x_1151) ;  /* 0x00006fc000003947 */ /* 0x000fea0003800000 */
[----:B------:R-:W-:Y:S02]  /*1e10*/  IADD3 R6, P0, R210, 0x20, RZ ;  /* 0x00000020d2067810 */ /* 0x000fe40007f1e0ff */
[----:B------:R-:W-:-:S03]  /*1e20*/  ISETP.GE.AND P1, PT, R212, c[0x0][0x220], PT ;  /* 0x00008800d4007a0c */ /* 0x000fc60003f26270 */
[----:B------:R-:W-:Y:S01]  /*1e30*/  IMAD.X R4, RZ, RZ, R4, P0 ;  /* 0x000000ffff047224 */ /* 0x000fe200000e0604 */
[----:B------:R-:W-:-:S03]  /*1e40*/  ISETP.GE.AND P0, PT, R217, c[0x0][0x220], PT ;  /* 0x00008800d9007a0c */ /* 0x000fc60003f06270 */
[----:B------:R-:W-:Y:S02]  /*1e50*/  IMAD R7, R4, c[0x0][0x3a8], RZ ;  /* 0x0000ea0004077a24 */ /* 0x000fe400078e02ff */
[----:B------:R-:W-:Y:S02]  /*1e60*/  IMAD.MOV.U32 R4, RZ, RZ, R8 ;  /* 0x000000ffff047224 */ /* 0x000fe400078e0008 */
[C---:B------:R-:W-:Y:S02]  /*1e70*/  IMAD R7, R6.reuse, c[0x0][0x3ac], R7 ;  /* 0x0000eb0006077a24 */ /* 0x040fe400078e0207 */
[----:B------:R-:W-:-:S04]  /*1e80*/  IMAD.WIDE.U32 R4, R6, c[0x0][0x3a8], R4 ;  /* 0x0000ea0006047a25 */ /* 0x000fc800078e0004 */
[----:B------:R-:W-:Y:S01]  /*1e90*/  IMAD.IADD R7, R5, 0x1, R7 ;  /* 0x0000000105077824 */ /* 0x000fe200078e0207 */
[----:B------:R-:W-:-:S04]  /*1ea0*/  LEA R6, P2, R4, c[0x0][0x348], 0x1 ;  /* 0x0000d20004067a11 */ /* 0x000fc800078408ff */
[----:B------:R-:W-:-:S05]  /*1eb0*/  LEA.HI.X R7, R4, c[0x0][0x34c], R7, 0x1, P2 ;  /* 0x0000d30004077a11 */ /* 0x000fca00010f0c07 */
[----:B------:R2:W-:Y:S04]  /*1ec0*/  @!P1 STG.E.128 [R6.64], RZ ;  /* 0x000000ff06009986 */ /* 0x0005e8000c101d08 */
[----:B------:R2:W-:Y:S01]  /*1ed0*/  @!P0 STG.E.128 [R6.64+0x80], RZ ;  /* 0x000080ff06008986 */ /* 0x0005e2000c101d08 */
[----:B------:R-:W-:-:S13]  /*1ee0*/  ISETP.GE.AND P0, PT, R216, c[0x0][0x220], PT ;  /* 0x00008800d8007a0c */ /* 0x000fda0003f06270 */
[----:B------:R-:W-:Y:S05]  /*1ef0*/  @P0 BRA `(.L_x_1151) ;  /* 0x00006ed000000947 */ /* 0x000fea0003800000 */
[----:B------:R3:W-:Y:S01]  /*1f00*/  STG.E.128 [R6.64+0x100], RZ ;  /* 0x000100ff06007986 */ /* 0x0007e2000c101d08 */
[----:B------:R-:W-:Y:S05]  /*1f10*/  BRA `(.L_x_1151) ;  /* 0x00006eb000007947 */ /* 0x000fea0003800000 */
.L_x_1142:
        /* <DEDUP_REMOVED lines=31> */
.L_x_1153:
[----:B------:R-:W-:Y:S05]  /*2110*/  BSYNC B0 ;  /* 0x0000000000007941 */ /* 0x000fea0003800000 */
.L_x_1152:
        /* <DEDUP_REMOVED lines=16> */
[----:B------:R-:W-:Y:S01]  /*2220*/  @!P3 IMAD.MOV.U32 R17, RZ, RZ, c[0x0][0x374] ;  /* 0x0000dd00ff11b624 */ /* 0x000fe200078e00ff */
[----:B------:R-:W-:Y:S02]  /*2230*/  @!P2 LEA R20, P6, R15, c[0x0][0x330], 0x1 ;  /* 0x0000cc000f14aa11 */ /* 0x000fe400078c08ff */
[----:B------:R-:W-:Y:S02]  /*2240*/  @!P3 LEA R18, P1, R19, R244, 0x6 ;  /* 0x000000f41312b211 */ /* 0x000fe400078230ff */
[----:B------:R-:W-:Y:S02]  /*2250*/  @!P2 LEA.HI.X R21, R15, c[0x0][0x334], R16, 0x1, P6 ;  /* 0x0000cd000f15aa11 */ /* 0x000fe400030f0c10 */
[----:B------:R-:W-:Y:S02]  /*2260*/  @!P3 LEA.HI.X R19, R19, R245, R17, 0x6, P1 ;  /* 0x000000f51313b211 */ /* 0x000fe400008f3411 */
[----:B------:R-:W-:-:S03]  /*2270*/  ISETP.GE.AND P1, PT, R216, c[0x0][0x220], PT ;  /* 0x00008800d8007a0c */ /* 0x000fc60003f26270 */
        /* <DEDUP_REMOVED lines=17> */
.L_x_1155:
[----:B------:R-:W-:Y:S05]  /*2390*/  BSYNC B0 ;  /* 0x0000000000007941 */ /* 0x000fea0003800000 */
.L_x_1154:
        /* <DEDUP_REMOVED lines=18> */
.L_x_1157:
        /* <DEDUP_REMOVED lines=28> */
.L_x_1158:
[----:B------:R-:W-:Y:S05]  /*2680*/  BSYNC B0 ;  /* 0x0000000000007941 */ /* 0x000fea0003800000 */
.L_x_1156:
        /* <DEDUP_REMOVED lines=17> */
.L_x_1160:
        /* <DEDUP_REMOVED lines=38> */
.L_x_1161:
[----:B------:R-:W-:Y:S05]  /*2a00*/  BSYNC B0 ;  /* 0x0000000000007941 */ /* 0x000fea0003800000 */
.L_x_1159:
[CC--:B------:R-:W-:Y:S01]  /*2a10*/  ISETP.GE.AND P2, PT, R214.reuse, R13.reuse, PT ;  /* 0x0000000dd600720c */ /* 0x0c0fe20003f46270 */
[C---:B-1----:R-:W-:Y:S01]  /*2a20*/  IMAD.WIDE R18, R214.reuse, 0x4, R248 ;  /* 0x00000004d6127825 */ /* 0x042fe200078e02f8 */
[----:B------:R-:W-:Y:S02]  /*2a30*/  MOV R235, 0x7f800000 ;  /* 0x7f80000000eb7802 */ /* 0x000fe40000000f00 */
[----:B------:R-:W-:Y:S02]  /*2a40*/  IADD3 R14, R214, 0x8, RZ ;  /* 0x00000008d60e7810 */ /* 0x000fe40007ffe0ff */
[----:B------:R-:W-:Y:S02]  /*2a50*/  MOV R236, 0x7f800000 ;  /* 0x7f80000000ec7802 */ /* 0x000fe40000000f00 */
[----:B------:R-:W-:-:S05]  /*2a60*/  ISETP.GE.AND P1, PT, R14, R13, PT ;  /* 0x0000000d0e00720c */ /* 0x000fca0003f26270 */
[----:B------:R1:W5:Y:S01]  /*2a70*/  @!P2 LDG.E R235, [R18.64] ;  /* 0x0000000812eba981 */ /* 0x000362000c1e1900 */
[----:B------:R-:W-:-:S05]  /*2a80*/  IMAD R13, R218, -0x40, R238 ;  /* 0xffffffc0da0d7824 */ /* 0x000fca00078e02ee */
[----:B------:R-:W-:Y:S01]  /*2a90*/  ISETP.GE.AND P6, PT, R210, R13, PT ;  /* 0x0000000dd200720c */ /* 0x000fe20003fc6270 */
[----:B------:R-:W-:Y:S01]  /*2aa0*/  IMAD R14, R6, c[0x0][0x198], RZ ;  /* 0x00006600060e7a24 */ /* 0x000fe200078e02ff */
[----:B------:R1:W5:Y:S01]  /*2ab0*/  @!P1 LDG.E R236, [R18.64+0x20] ;  /* 0x0000200812ec9981 */ /* 0x000362000c1e1900 */
[C---:B------:R-:W-:Y:S01]  /*2ac0*/  IMAD.WIDE.U32 R16, R227.reuse, c[0x0][0x198], R212 ;  /* 0x00006600e3107a25 */ /* 0x040fe200078e00d4 */
[----:B------:R-:W-:Y:S03]  /*2ad0*/  BSSY B0, `(.L_x_1162) ;  /* 0x000002a000007945 */ /* 0x000fe60003800000 */
[----:B------:R-:W-:Y:S01]  /*2ae0*/  IMAD R14, R227, c[0x0][0x19c], R14 ;  /* 0x00006700e30e7a24 */ /* 0x000fe200078e020e */
[----:B------:R-:W-:Y:S01]  /*2af0*/  IADD3 R16, P1, R10, R16, RZ ;  /* 0x000000100a107210 */ /* 0x000fe20007f3e0ff */
[----:B------:R-:W-:-:S03]  /*2b00*/  IMAD R15, R7, c[0x0][0x1b0], RZ ;  /* 0x00006c00070f7a24 */ /* 0x000fc600078e02ff */
[----:B------:R-:W-:Y:S01]  /*2b10*/  IADD3.X R17, R9, R17, R14, P1, !PT ;  /* 0x0000001109117210 */ /* 0x000fe20000ffe40e */
[----:B------:R1:W-:Y:S01]  /*2b20*/  @P6 STS.128 [R215+0x12000], RZ ;  /* 0x012000ffd7006388 */ /* 0x0003e20000000c00 */
[----:B------:R-:W-:-:S03]  /*2b30*/  IMAD R15, R8, c[0x0][0x1b4], R15 ;  /* 0x00006d00080f7a24 */ /* 0x000fc600078e020f */
[----:B------:R1:W-:Y:S01]  /*2b40*/  @P6 STS.128 [R215+0x14000], RZ ;  /* 0x014000ffd7006388 */ /* 0x0003e20000000c00 */
[----:B------:R-:W-:-:S03]  /*2b50*/  IMAD.WIDE.U32 R16, R8, c[0x0][0x1b0], R16 ;  /* 0x00006c0008107a25 */ /* 0x000fc600078e0010 */
[----:B------:R1:W-:Y:S02]  /*2b60*/  @P6 STS.128 [R215+0x16000], RZ ;  /* 0x016000ffd7006388 */ /* 0x0003e40000000c00 */
        /* <DEDUP_REMOVED lines=8> */
[----:B-1----:R-:W-:-:S04]  /*2bf0*/  IMAD.WIDE.U32 R18, R210, c[0x0][0x198], R14 ;  /* 0x00006600d2127a25 */ /* 0x002fc800078e000e */
        /* <DEDUP_REMOVED lines=23> */
.L_x_1163:
[----:B------:R-:W-:Y:S05]  /*2d70*/  BSYNC B0 ;  /* 0x0000000000007941 */ /* 0x000fea0003800000 */
.L_x_1162:
        /* <DEDUP_REMOVED lines=19> */
[----:B-1----:R-:W-:-:S03]  /*2eb0*/  @!P3 LEA R18, P2, R14, c[0x0][0x168], 0x1 ;  /* 0x00005a000e12ba11 */ /* 0x002fc600078408ff */
        /* <DEDUP_REMOVED lines=18> */
.L_x_1165:
[----:B------:R-:W-:Y:S05]  /*2fe0*/  BSYNC B0 ;  /* 0x0000000000007941 */ /* 0x000fea0003800000 */
.L_x_1164:
        /* <DEDUP_REMOVED lines=44> */
.L_x_1167:
[----:B------:R-:W-:Y:S05]  /*32b0*/  BSYNC B0 ;  /* 0x0000000000007941 */ /* 0x000fea0003800000 */
.L_x_1166:
        /* <DEDUP_REMOVED lines=16> */
[C---:B-1----:R-:W-:Y:S01]  /*33c0*/  @!P4 LEA R12, P3, R6.reuse, c[0x0][0x170], 0x1 ;  /* 0x00005c00060cca11 */ /* 0x042fe200078608ff */
        /* <DEDUP_REMOVED lines=19> */
.L_x_1169:
[----:B------:R-:W-:Y:S05]  /*3500*/  BSYNC B0 ;  /* 0x0000000000007941 */ /* 0x000fea0003800000 */
.L_x_1168:
[----:B-1----:R-:W-:Y:S01]  /*3510*/  IMAD.MOV.U32 R8, RZ, RZ, c[0x0][0x308] ;  /* 0x0000c200ff087624 */ /* 0x002fe200078e00ff */
[----:B------:R-:W0:Y:S01]  /*3520*/  LDGDEPBAR ;  /* 0x00000000000079af */ /* 0x000e220000000000 */
[----:B------:R-:W-:-:S05]  /*3530*/  IMAD.MOV.U32 R9, RZ, RZ, c[0x0][0x30c] ;  /* 0x0000c300ff097624 */ /* 0x000fca00078e00ff */
[----:B--2---:R-:W2:Y:S04]  /*3540*/  LDG.E.64 R6, [R8.64+0x8] ;  /* 0x0000080808067981 */ /* 0x004ea8000c1e1b00 */
[----:B------:R1:W5:Y:S01]  /*3550*/  LDG.E.64 R202, [R8.64] ;  /* 0x0000000808ca7981 */ /* 0x000362000c1e1b00 */
[----:B------:R-:W-:Y:S01]  /*3560*/  IMAD R5, R211, c[0x0][0x1c0], R232 ;  /* 0x00007000d3057a24 */ /* 0x000fe200078e02e8 */
[----:B------:R-:W-:Y:S01]  /*3570*/  SHF.R.S32.HI R231, RZ, 0x1f, R208 ;  /* 0x0000001fffe77819 */ /* 0x000fe200000114d0 */
[----:B------:R-:W-:Y:S01]  /*3580*/  IMAD.MOV.U32 R192, RZ, RZ, 0x40 ;  /* 0x00000040ffc07424 */ /* 0x000fe200078e00ff */
[----:B------:R-:W-:Y:S01]  /*3590*/  IADD3 R195, R200, 0x3000, RZ ;  /* 0x00003000c8c37810 */ /* 0x000fe20007ffe0ff */
[----:B------:R-:W-:Y:S01]  /*35a0*/  IMAD.SHL.U32 R5, R5, 0x20, RZ ;  /* 0x0000002005057824 */ /* 0x000fe200078e00ff */
[----:B------:R-:W-:Y:S01]  /*35b0*/  IADD3 R194, R199, 0x3000, RZ ;  /* 0x00003000c7c27810 */ /* 0x000fe20007ffe0ff */
[----:B------:R-:W-:Y:S01]  /*35c0*/  IMAD.MOV.U32 R234, RZ, RZ, c[0x0][0x2e4] ;  /* 0x0000b900ffea7624 */ /* 0x000fe200078e00ff */
[----:B------:R-:W-:Y:S01]  /*35d0*/  SEL R195, R195, R200, !P0 ;  /* 0x000000c8c3c37207 */ /* 0x000fe20004000000 */
[----:B------:R-:W-:Y:S01]  /*35e0*/  IMAD.MOV.U32 R233, RZ, RZ, R237 ;  /* 0x000000ffffe97224 */ /* 0x000fe200078e00ed */
[----:B------:R-:W-:Y:S01]  /*35f0*/  SHF.R.S32.HI R4, RZ, 0x1f, R5 ;  /* 0x0000001fff047819 */ /* 0x000fe20000011405 */
        /* <DEDUP_REMOVED lines=51> */
[----:B------:R-:W-:-:S02]  /*3930*/  IMAD.SHL.U32 R195, R195, 0x2, RZ ;  /* 0x00000002c3c37824 */ /* 0x000fc400078e00ff */
[----:B------:R-:W-:Y:S01]  /*3940*/  IMAD.SHL.U32 R194, R194, 0x2, RZ ;  /* 0x00000002c2c27824 */ /* 0x000fe200078e00ff */
[----:B--2---:R-:W-:-:S04]  /*3950*/  IADD3 R230, P2, P1, R5, R6, R208 ;  /* 0x0000000605e67210 */ /* 0x004fc8000795e0d0 */
[----:B------:R-:W-:Y:S02]  /*3960*/  IADD3.X R231, R4, R7, R231, P2, P1 ;  /* 0x0000000704e77210 */ /* 0x000fe400017e24e7 */
[----:B------:R-:W-:-:S05]  /*3970*/  R2P PR, R206, 0x6 ;  /* 0x00000006ce007804 */ /* 0x000fca0000000000 */
[----:B------:R-:W-:Y:S02]  /*3980*/  SEL R193, R193, 0xffffffe0, !P1 ;  /* 0xffffffe0c1c17807 */ /* 0x000fe40004800000 */
[----:B------:R-:W-:-:S03]  /*3990*/  SEL R192, R192, 0xffffffc0, !P2 ;  /* 0xffffffc0c0c07807 */ /* 0x000fc60005000000 */
[C---:B------:R-:W-:Y:S02]  /*39a0*/  IMAD.IADD R191, R196.reuse, 0x1, R193 ;  /* 0x00000001c4bf7824 */ /* 0x040fe400078e02c1 */
[----:B------:R-:W-:Y:S02]  /*39b0*/  IMAD.IADD R189, R196, 0x1, R192 ;  /* 0x00000001c4bd7824 */ /* 0x000fe400078e02c0 */
[----:B-1----:R-:W-:Y:S02]  /*39c0*/  IMAD.IADD R190, R192, 0x1, R191 ;  /* 0x00000001c0be7824 */ /* 0x002fe400078e02bf */
.L_x_1174:
[----:B------:R-:W0:Y:S01]  /*39d0*/  LDGDEPBAR ;  /* 0x00000000000079af */ /* 0x000e220000000000 */
[C---:B------:R-:W-:Y:S01]  /*39e0*/  IMAD.IADD R95, R195.reuse, 0x1, R193 ;  /* 0x00000001c35f7824 */ /* 0x040fe200078e02c1 */
[C---:B------:R-:W-:Y:S01]  /*39f0*/  LEA R96, P0, R214.reuse, R228, 0x2 ;  /* 0x000000e4d6607211 */ /* 0x040fe200078010ff */
[----:B------:R-:W-:Y:S02]  /*3a00*/  IMAD.IADD R93, R195, 0x1, R192 ;  /* 0x00000001c35d7824 */ /* 0x000fe400078e02c0 */
[----:B------:R-:W-:Y:S01]  /*3a10*/  IMAD.SHL.U32 R94, R239, 0x40, RZ ;  /* 0x00000040ef5e7824 */ /* 0x000fe200078e00ff */
[----:B------:R-:W-:Y:S02]  /*3a20*/  IADD3 R92, R95, R192, RZ ;  /* 0x000000c05f5c7210 */ /* 0x000fe40007ffe0ff */
[----:B------:R-:W-:Y:S02]  /*3a30*/  LEA.HI.X.SX32 R97, R214, R229, 0x2, P0 ;  /* 0x000000e5d6617211 */ /* 0x000fe400000f16ff */
        /* <DEDUP_REMOVED lines=14> */
[----:B--2---:R-:W-:Y:S04]  /*3b20*/  MOV R97, c[0x0][0x2e4] ;  /* 0x0000b90000617a02 */ /* 0x004fe80000000f00 */
        /* <DEDUP_REMOVED lines=84> */
.L_x_1170:
[--C-:B------:R-:W-:Y:S01]  /*4070*/  IADD3 R20, R238, 0x1, -R242.reuse ;  /* 0x00000001ee147810 */ /* 0x100fe20007ffe8f2 */
[----:B------:R-:W1:Y:S01]  /*4080*/  S2R R25, SR_TID.X ;  /* 0x0000000000197919 */ /* 0x000e620000002100 */
[-C--:B------:R-:W-:Y:S01]  /*4090*/  IADD3 R22, -R97, R238.reuse, -R242 ;  /* 0x000000ee61167210 */ /* 0x080fe20007ffe9f2 */
[----:B------:R-:W-:Y:S01]  /*40a0*/  IMAD.IADD R29, R214, 0x1, R94 ;  /* 0x00000001d61d7824 */ /* 0x000fe200078e025e */
[----:B------:R-:W-:Y:S01]  /*40b0*/  IADD3 R20, R20, c[0x0][0x2e8], RZ ;  /* 0x0000ba0014147a10 */ /* 0x000fe20007ffe0ff */
[----:B------:R-:W-:Y:S02]  /*40c0*/  IMAD.MOV.U32 R234, RZ, RZ, R97 ;  /* 0x000000ffffea7224 */ /* 0x000fe400078e0061 */
[C---:B------:R-:W-:Y:S01]  /*40d0*/  IMAD.IADD R31, R29.reuse, 0x1, R22 ;  /* 0x000000011d1f7824 */ /* 0x040fe200078e0216 */
[C---:B------:R-:W-:Y:S01]  /*40e0*/  IADD3 R23, R29.reuse, 0x8, RZ ;  /* 0x000000081d177810 */ /* 0x040fe20007ffe0ff */
[----:B------:R-:W-:Y:S03]  /*40f0*/  IMAD.IADD R29, R29, 0x1, R20 ;  /* 0x000000011d1d7824 */ /* 0x000fe600078e0214 */
[----:B------:R-:W-:Y:S01]  /*4100*/  IMNMX R31, RZ, R31, !PT ;  /* 0x0000001fff1f7217 */ /* 0x000fe20007800200 */
[--C-:B------:R-:W-:Y:S01]  /*4110*/  IMAD.IADD R21, R22, 0x1, R23.reuse ;  /* 0x0000000116157824 */ /* 0x100fe200078e0217 */
[-C--:B------:R-:W-:Y:S01]  /*4120*/  IMNMX R29, R29, R238.reuse, PT ;  /* 0x000000ee1d1d7217 */ /* 0x080fe20003800200 */
[----:B------:R-:W-:Y:S03]  /*4130*/  IMAD.IADD R23, R20, 0x1, R23 ;  /* 0x0000000114177824 */ /* 0x000fe600078e0217 */
[----:B------:R-:W-:Y:S02]  /*4140*/  IMNMX R21, RZ, R21, !PT ;  /* 0x00000015ff157217 */ /* 0x000fe40007800200 */
[----:B------:R-:W-:Y:S01]  /*4150*/  IMNMX R20, R23, R238, PT ;  /* 0x000000ee17147217 */ /* 0x000fe20003800200 */
[----:B-1----:R-:W-:Y:S05]  /*4160*/  IMAD.SHL.U32 R25, R25, 0x2, RZ ;  /* 0x0000000219197824 */ /* 0x002fea00078e00ff */
[----:B------:R-:W-:Y:S05]  /*4170*/  LOP3.LUT R25, R204, 0x6, R25, 0xf8, !PT ;  /* 0x00000006cc197812 */ /* 0x000fea00078ef819 */
[----:B------:R-:W-:Y:S05]  /*4180*/  IMAD R22, R218, 0x40, R25 ;  /* 0x00000040da167824 */ /* 0x000fea00078e0219 */
[C---:B------:R-:W-:Y:S02]  /*4190*/  ISETP.GE.AND P1, PT, R22.reuse, R31, PT ;  /* 0x0000001f1600720c */ /* 0x040fe40003f26270 */
[C---:B------:R-:W-:Y:S02]  /*41a0*/  ISETP.GE.AND P0, PT, R22.reuse, R21, PT ;  /* 0x000000151600720c */ /* 0x040fe40003f06270 */
[C---:B------:R-:W-:Y:S02]  /*41b0*/  IADD3 R28, R22.reuse, 0x1, RZ ;  /* 0x00000001161c7810 */ /* 0x040fe40007ffe0ff */
[C---:B------:R-:W-:Y:S02]  /*41c0*/  IADD3 R27, R22.reuse, 0x8, RZ ;  /* 0x00000008161b7810 */ /* 0x040fe40007ffe0ff */
[C---:B------:R-:W-:Y:S02]  /*41d0*/  IADD3 R26, R22.reuse, 0x9, RZ ;  /* 0x00000009161a7810 */ /* 0x040fe40007ffe0ff */
[C---:B------:R-:W-:Y:S02]  /*41e0*/  IADD3 R25, R22.reuse, 0x10, RZ ;  /* 0x0000001016197810 */ /* 0x040fe40007ffe0ff */
[C---:B------:R-:W-:Y:S02]  /*41f0*/  IADD3 R24, R22.reuse, 0x11, RZ ;  /* 0x0000001116187810 */ /* 0x040fe40007ffe0ff */
[C---:B------:R-:W-:Y:S02]  /*4200*/  IADD3 R23, R22.reuse, 0x18, RZ ;  /* 0x0000001816177810 */ /* 0x040fe40007ffe0ff */
[C---:B------:R-:W-:Y:S02]  /*4210*/  ISETP.GE.OR P1, PT, R22.reuse, R29, !P1 ;  /* 0x0000001d1600720c */ /* 0x040fe40004f26670 */
[CC--:B------:R-:W-:Y:S02]  /*4220*/  ISETP.GE.OR P0, PT, R22.reuse, R20.reuse, !P0 ;  /* 0x000000141600720c */ /* 0x0c0fe40004706670 */
[----:B------:R-:W-:Y:S02]  /*4230*/  IADD3 R22, R22, 0x19, RZ ;  /* 0x0000001916167810 */ /* 0x000fe40007ffe0ff */
[-C--:B------:R-:W-:Y:S02]  /*4240*/  ISETP.GE.AND P6, PT, R28, R31.reuse, PT ;  /* 0x0000001f1c00720c */ /* 0x080fe40003fc6270 */
[-C--:B------:R-:W-:Y:S02]  /*4250*/  ISETP.GE.AND P5, PT, R27, R31.reuse, PT ;  /* 0x0000001f1b00720c */ /* 0x080fe40003fa6270 */
[-C--:B------:R-:W-:Y:S02]  /*4260*/  ISETP.GE.AND P4, PT, R26, R31.reuse, PT ;  /* 0x0000001f1a00720c */ /* 0x080fe40003f86270 */
[-C--:B------:R-:W-:Y:S02]  /*4270*/  ISETP.GE.AND P3, PT, R25, R31.reuse, PT ;  /* 0x0000001f1900720c */ /* 0x080fe40003f66270 */
        /* <DEDUP_REMOVED lines=40> */
.L_x_1171:
[----:B------:R-:W-:Y:S01]  /*4500*/  IMAD.WIDE.U32 R24, R230, -0x2daee0ad, RZ ;  /* 0xd2511f53e6187825 */ /* 0x000fe200078e00ff */
[----:B------:R-:W-:Y:S02]  /*4510*/  IADD3 R26, R203, -0x4498517b, RZ ;  /* 0xbb67ae85cb1a7810 */ /* 0x000fe40007ffe0ff */
[----:B------:R-:W-:Y:S01]  /*4520*/  FSETP.NEU.FTZ.AND P0, PT, R235, -INF , PT ;  /* 0xff800000eb00780b */ /* 0x000fe20003f1d000 */
[----:B------:R-:W-:Y:S02]  /*4530*/  IMAD R28, R218, 0x2, R205 ;  /* 0x00000002da1c7824 */ /* 0x000fe400078e02cd */
[----:B------:R-:W-:Y:S02]  /*4540*/  IMAD R30, R239, 0x4, R207 ;  /* 0x00000004ef1e7824 */ /* 0x000fe400078e02cf */
[----:B------:R-:W-:Y:S01]  /*4550*/  FMUL.FTZ R20, R235, 1.4426950216293334961 ;  /* 0x3fb8aa3beb147820 */ /* 0x000fe20000410000 */
[----:B------:R-:W-:Y:S01]  /*4560*/  LOP3.LUT R28, R25, R203, R28, 0x96, !PT ;  /* 0x000000cb191c7212 */ /* 0x000fe200078e961c */
[----:B------:R-:W-:Y:S01]  /*4570*/  IMAD.WIDE.U32 R30, R30, -0x326172a9, RZ ;  /* 0xcd9e8d571e1e7825 */ /* 0x000fe200078e00ff */
[----:B------:R-:W-:Y:S02]  /*4580*/  IADD3 R25, R202, -0x61c88647, RZ ;  /* 0x9e3779b9ca197810 */ /* 0x000fe40007ffe0ff */
[----:B------:R-:W-:Y:S01]  /*4590*/  FSEL R20, R20, RZ, P0 ;  /* 0x000000ff14147208 */ /* 0x000fe20000000000 */
[----:B------:R-:W-:Y:S01]  /*45a0*/  IMAD.WIDE.U32 R28, R28, -0x326172a9, RZ ;  /* 0xcd9e8d571c1c7825 */ /* 0x000fe200078e00ff */
[----:B------:R-:W-:Y:S02]  /*45b0*/  LOP3.LUT R22, R31, R231, R202, 0x96, !PT ;  /* 0x000000e71f167212 */ /* 0x000fe400078e96ca */
[----:B------:R-:W-:Y:S01]  /*45c0*/  FSETP.NEU.FTZ.AND P0, PT, R236, -INF , PT ;  /* 0xff800000ec00780b */ /* 0x000fe20003f1d000 */
[----:B------:R-:W-:Y:S01]  /*45d0*/  FFMA.FTZ R166, R16, c[0x0][0x23c], -R20 ;  /* 0x00008f0010a67a23 */ /* 0x000fe20000010814 */
[----:B------:R-:W-:Y:S01]  /*45e0*/  LOP3.LUT R30, R29, R30, R25, 0x96, !PT ;  /* 0x0000001e1d1e7212 */ /* 0x000fe200078e9619 */
[----:B------:R-:W-:Y:S04]  /*45f0*/  IMAD.WIDE.U32 R22, R22, -0x2daee0ad, RZ ;  /* 0xd2511f5316167825 */ /* 0x000fe800078e00ff */
[----:B------:R-:W-:Y:S01]  /*4600*/  IMAD.WIDE.U32 R30, R30, -0x2daee0ad, RZ ;  /* 0xd2511f531e1e7825 */ /* 0x000fe200078e00ff */
[----:B------:R-:W-:Y:S01]  /*4610*/  LOP3.LUT R26, R23, R24, R26, 0x96, !PT ;  /* 0x00000018171a7212 */ /* 0x000fe200078e961a */
[----:B------:R-:W-:Y:S01]  /*4620*/  MUFU.EX2 R166, R166 ;  /* 0x000000a600a67308 */ /* 0x000fe20000000800 */
[----:B------:R-:W-:Y:S01]  /*4630*/  IADD3 R23, R203, 0x76cf5d0a, RZ ;  /* 0x76cf5d0acb177810 */ /* 0x000fe20007ffe0ff */
[----:B------:R-:W-:Y:S01]  /*4640*/  FMUL.FTZ R21, R236, 1.4426950216293334961 ;  /* 0x3fb8aa3bec157820 */ /* 0x000fe20000410000 */
[----:B------:R-:W-:Y:S01]  /*4650*/  IADD3 R24, R202, 0x3c6ef372, RZ ;  /* 0x3c6ef372ca187810 */ /* 0x000fe20007ffe0ff */
[----:B------:R-:W-:Y:S01]  /*4660*/  IMAD.WIDE.U32 R26, R26, -0x326172a9, RZ ;  /* 0xcd9e8d571a1a7825 */ /* 0x000fe200078e00ff */
[----:B------:R-:W-:Y:S02]  /*4670*/  LOP3.LUT R22, R31, R22, R23, 0x96, !PT ;  /* 0x000000161f167212 */ /* 0x000fe400078e9617 */
[----:B------:R-:W-:Y:S01]  /*4680*/  FSEL R21, R21, RZ, P0 ;  /* 0x000000ff15157208 */ /* 0x000fe20000000000 */
[----:B------:R-:W-:Y:S01]  /*4690*/  FFMA.FTZ R167, R8, c[0x0][0x23c], -R20 ;  /* 0x00008f0008a77a23 */ /* 0x000fe20000010814 */
[----:B------:R-:W-:Y:S01]  /*46a0*/  LOP3.LUT R24, R27, R28, R24, 0x96, !PT ;  /* 0x0000001c1b187212 */ /* 0x000fe200078e9618 */
[----:B------:R-:W-:Y:S01]  /*46b0*/  IMAD.WIDE.U32 R22, R22, -0x326172a9, RZ ;  /* 0xcd9e8d5716167825 */ /* 0x000fe200078e00ff */
[----:B------:R-:W-:Y:S02]  /*46c0*/  IADD3 R27, R202, -0x255992d5, RZ ;  /* 0xdaa66d2bca1b7810 */ /* 0x000fe40007ffe0ff */
[----:B------:R-:W-:Y:S01]  /*46d0*/  IADD3 R28, R203, 0x32370b8f, RZ ;  /* 0x32370b8fcb1c7810 */ /* 0x000fe20007ffe0ff */
[----:B------:R-:W-:Y:S01]  /*46e0*/  IMAD.WIDE.U32 R24, R24, -0x2daee0ad, RZ ;  /* 0xd2511f5318187825 */ /* 0x000fe200078e00ff */
[----:B------:R-:W-:Y:S01]  /*46f0*/  LOP3.LUT R26, R23, R26, R27, 0x96, !PT ;  /* 0x0000001a171a7212 */ /* 0x000fe200078e961b */
[----:B------:R-:W-:Y:S01]  /*4700*/  MUFU.EX2 R167, R167 ;  /* 0x000000a700a77308 */ /* 0x000fe20000000800 */
[----:B------:R-:W-:Y:S01]  /*4710*/  IADD3 R23, R202, 0x78dde6e4, RZ ;  /* 0x78dde6e4ca177810 */ /* 0x000fe20007ffe0ff */
[----:B------:R-:W-:Y:S01]  /*4720*/  FFMA.FTZ R170, R4, c[0x0][0x23c], -R20 ;  /* 0x00008f0004aa7a23 */ /* 0x000fe20000010814 */
[----:B------:R-:W-:Y:S01]  /*4730*/  LOP3.LUT R28, R25, R30, R28, 0x96, !PT ;  /* 0x0000001e191c7212 */ /* 0x000fe200078e961c */
[----:B------:R-:W-:Y:S01]  /*4740*/  IMAD.WIDE.U32 R26, R26, -0x2daee0ad, RZ ;  /* 0xd2511f531a1a7825 */ /* 0x000fe200078e00ff */
[----:B------:R-:W-:Y:S03]  /*4750*/  IADD3 R25, R203, -0x126145ec, RZ ;  /* 0xed9eba14cb197810 */ /* 0x000fe60007ffe0ff */
[----:B------:R-:W-:Y:S01]  /*4760*/  IMAD.WIDE.U32 R28, R28, -0x326172a9, RZ ;  /* 0xcd9e8d571c1c7825 */ /* 0x000fe200078e00ff */
[----:B------:R-:W-:Y:S01]  /*4770*/  LOP3.LUT R24, R27, R24, R25, 0x96, !PT ;  /* 0x000000181b187212 */ /* 0x000fe200078e9619 */
[----:B------:R-:W-:Y:S01]  /*4780*/  MUFU.EX2 R170, R170 ;  /* 0x000000aa00aa7308 */ /* 0x000fe20000000800 */
[----:B------:R-:W-:Y:S01]  /*4790*/  IADD3 R27, R202, -0x4ab325aa, RZ ;  /* 0xb54cda56ca1b7810 */ /* 0x000fe20007ffe0ff */
[----:B------:R-:W-:Y:S01]  /*47a0*/  FFMA.FTZ R169, R7, c[0x0][0x23c], -R21 ;  /* 0x00008f0007a97a23 */ /* 0x000fe20000010815 */
[----:B------:R-:W-:Y:S01]  /*47b0*/  LOP3.LUT R23, R29, R22, R23, 0x96, !PT ;  /* 0x000000161d177212 */ /* 0x000fe200078e9617 */
[----:B------:R-:W-:Y:S01]  /*47c0*/  IMAD.WIDE.U32 R24, R24, -0x326172a9, RZ ;  /* 0xcd9e8d5718187825 */ /* 0x000fe200078e00ff */
[----:B------:R-:W-:Y:S03]  /*47d0*/  IADD3 R22, R202, 0x1715609d, RZ ;  /* 0x1715609dca167810 */ /* 0x000fe60007ffe0ff */
[----:B------:R-:W-:Y:S01]  /*47e0*/  FFMA.FTZ R172, R6, c[0x0][0x23c], -R21 ;  /* 0x00008f0006ac7a23 */ /* 0x000fe20000010815 */
[----:B------:R-:W-:Y:S01]  /*47f0*/  LOP3.LUT R25, R25, R28, R22, 0x96, !PT ;  /* 0x0000001c19197212 */ /* 0x000fe200078e9616 */
[----:B------:R-:W-:Y:S01]  /*4800*/  IMAD.WIDE.U32 R28, R23, -0x2daee0ad, RZ ;  /* 0xd2511f53171c7825 */ /* 0x000fe200078e00ff */
[C---:B------:R-:W-:Y:S01]  /*4810*/  IADD3 R22, R203.reuse, -0x56f99767, RZ ;  /* 0xa9066899cb167810 */ /* 0x040fe20007ffe0ff */
[----:B------:R-:W-:Y:S01]  /*4820*/  MUFU.EX2 R169, R169 ;  /* 0x000000a900a97308 */ /* 0x000fe20000000800 */
[----:B------:R-:W-:Y:S01]  /*4830*/  IADD3 R23, R203, 0x646e171e, RZ ;  /* 0x646e171ecb177810 */ /* 0x000fe20007ffe0ff */
[----:B------:R-:W-:Y:S01]  /*4840*/  IMAD.WIDE.U32 R30, R25, -0x2daee0ad, RZ ;  /* 0xd2511f53191e7825 */ /* 0x000fe200078e00ff */
[----:B------:R-:W-:Y:S03]  /*4850*/  LOP3.LUT R22, R29, R26, R22, 0x96, !PT ;  /* 0x0000001a1d167212 */ /* 0x000fe600078e9616 */
[--C-:B------:R-:W-:Y:S01]  /*4860*/  FFMA.FTZ R171, R5, c[0x0][0x23c], -R20.reuse ;  /* 0x00008f0005ab7a23 */ /* 0x100fe20000010814 */
[----:B------:R-:W-:Y:S01]  /*4870*/  LOP3.LUT R23, R31, R28, R23, 0x96, !PT ;  /* 0x0000001c1f177212 */ /* 0x000fe200078e9617 */
[----:B------:R-:W-:Y:S01]  /*4880*/  IMAD.WIDE.U32 R32, R22, -0x326172a9, RZ ;  /* 0xcd9e8d5716207825 */ /* 0x000fe200078e00ff */
[C---:B------:R-:W-:Y:S01]  /*4890*/  LOP3.LUT R28, R30.reuse, 0xff, RZ, 0xc0, !PT ;  /* 0x000000ff1e1c7812 */ /* 0x040fe200078ec0ff */
[----:B------:R-:W-:Y:S01]  /*48a0*/  MUFU.EX2 R172, R172 ;  /* 0x000000ac00ac7308 */ /* 0x000fe20000000800 */
[----:B------:R-:W-:Y:S01]  /*48b0*/  LOP3.LUT R22, R30, 0xffff, RZ, 0xc0, !PT ;  /* 0x0000ffff1e167812 */ /* 0x000fe200078ec0ff */
[----:B------:R-:W-:Y:S01]  /*48c0*/  FFMA.FTZ R174, R9, c[0x0][0x23c], -R20 ;  /* 0x00008f0009ae7a23 */ /* 0x000fe20000010814 */
[----:B------:R-:W-:Y:S01]  /*48d0*/  ISETP.LE.U32.AND P2, PT, R28, UR6, PT ;  /* 0x000000061c007c0c */ /* 0x000fe2000bf43070 */
[----:B------:R-:W-:Y:S01]  /*48e0*/  FFMA.FTZ R173, R10, c[0x0][0x23c], -R21 ;  /* 0x00008f000aad7a23 */ /* 0x000fe20000010815 */
[----:B------:R-:W-:Y:S01]  /*48f0*/  LOP3.LUT R27, R33, R24, R27, 0x96, !PT ;  /* 0x00000018211b7212 */ /* 0x000fe200078e961b */
[--C-:B------:R-:W-:Y:S01]  /*4900*/  FFMA.FTZ R168, R11, c[0x0][0x23c], -R21.reuse ;  /* 0x00008f000ba87a23 */ /* 0x100fe20000010815 */
[----:B------:R-:W-:Y:S01]  /*4910*/  SHF.R.U32.HI R26, RZ, 0x18, R30 ;  /* 0x00000018ff1a7819 */ /* 0x000fe2000001161e */
[----:B------:R-:W-:Y:S01]  /*4920*/  FFMA.FTZ R181, R12, c[0x0][0x23c], -R20 ;  /* 0x00008f000cb57a23 */ /* 0x000fe20000010814 */
[----:B------:R-:W-:Y:S01]  /*4930*/  SHF.R.U32.HI R25, RZ, 0x10, R30 ;  /* 0x00000010ff197819 */ /* 0x000fe2000001161e */
[----:B------:R-:W-:Y:S01]  /*4940*/  MUFU.EX2 R171, R171 ;  /* 0x000000ab00ab7308 */ /* 0x000fe20000000800 */
[----:B------:R-:W-:Y:S01]  /*4950*/  SHF.R.U32.HI R30, RZ, 0x18, R32 ;  /* 0x00000018ff1e7819 */ /* 0x000fe20000011620 */
[--C-:B------:R-:W-:Y:S01]  /*4960*/  FFMA.FTZ R180, R13, c[0x0][0x23c], -R20.reuse ;  /* 0x00008f000db47a23 */ /* 0x100fe20000010814 */
[----:B------:R-:W-:Y:S01]  /*4970*/  LOP3.LUT R29, R32, 0xff, RZ, 0xc0, !PT ;  /* 0x000000ff201d7812 */ /* 0x000fe200078ec0ff */
[--C-:B------:R-:W-:Y:S01]  /*4980*/  FFMA.FTZ R177, R15, c[0x0][0x23c], -R21.reuse ;  /* 0x00008f000fb17a23 */ /* 0x100fe20000010815 */
[----:B------:R-:W-:Y:S01]  /*4990*/  ISETP.LE.U32.AND P1, PT, R30, UR6, PT ;  /* 0x000000061e007c0c */ /* 0x000fe2000bf23070 */
[--C-:B------:R-:W-:Y:S01]  /*49a0*/  FFMA.FTZ R178, R14, c[0x0][0x23c], -R21.reuse ;  /* 0x00008f000eb27a23 */ /* 0x100fe20000010815 */
[----:B------:R-:W-:Y:S01]  /*49b0*/  LOP3.LUT R30, R27, 0xff, RZ, 0xc0, !PT ;  /* 0x000000ff1b1e7812 */ /* 0x000fe200078ec0ff */
[----:B------:R-:W-:Y:S01]  /*49c0*/  FFMA.FTZ R20, R17, c[0x0][0x23c], -R20 ;  /* 0x00008f0011147a23 */ /* 0x000fe20000010814 */
[----:B------:R-:W-:Y:S01]  /*49d0*/  ISETP.LE.U32.AND P0, PT, R26, UR6, PT ;  /* 0x000000061a007c0c */ /* 0x000fe2000bf03070 */
[----:B------:R-:W-:Y:S01]  /*49e0*/  MUFU.EX2 R174, R174 ;  /* 0x000000ae00ae7308 */ /* 0x000fe20000000800 */
[----:B------:R-:W-:Y:S01]  /*49f0*/  ISETP.LE.U32.AND P6, PT, R29, UR6, PT ;  /* 0x000000061d007c0c */ /* 0x000fe2000bfc3070 */
[--C-:B------:R-:W-:Y:S01]  /*4a00*/  FFMA.FTZ R175, R19, c[0x0][0x23c], -R21.reuse ;  /* 0x00008f0013af7a23 */ /* 0x100fe20000010815 */
[----:B------:R-:W-:Y:S01]  /*4a10*/  LOP3.LUT R29, R23, 0xff, RZ, 0xc0, !PT ;  /* 0x000000ff171d7812 */ /* 0x000fe200078ec0ff */
[----:B------:R-:W-:Y:S01]  /*4a20*/  FFMA.FTZ R21, R18, c[0x0][0x23c], -R21 ;  /* 0x00008f0012157a23 */ /* 0x000fe20000010815 */
[----:B------:R-:W-:Y:S01]  /*4a30*/  SHF.R.U32.HI R26, RZ, 0x18, R23 ;  /* 0x00000018ff1a7819 */ /* 0x000fe20000011617 */
[----:B------:R-:W-:Y:S01]  /*4a40*/  IMAD.SHL.U32 R162, R200, 0x2, RZ ;  /* 0x00000002c8a27824 */ /* 0x000fe200078e00ff */
[----:B------:R-:W-:Y:S01]  /*4a50*/  ISETP.LE.U32.AND P5, PT, R29, UR6, PT ;  /* 0x000000061d007c0c */ /* 0x000fe2000bfa3070 */
[----:B------:R-:W-:Y:S01]  /*4a60*/  IMAD.MOV.U32 R252, RZ, RZ, c[0x0][0x22c] ;  /* 0x00008b00fffc7624 */ /* 0x000fe200078e00ff */
[--C-:B------:R-:W-:Y:S01]  /*4a70*/  SHF.R.U32.HI R29, RZ, 0x18, R27.reuse ;  /* 0x00000018ff1d7819 */ /* 0x100fe2000001161b */
[----:B------:R-:W-:Y:S01]  /*4a80*/  MUFU.EX2 R173, R173 ;  /* 0x000000ad00ad7308 */ /* 0x000fe20000000800 */
[----:B------:R-:W-:Y:S01]  /*4a90*/  ISETP.LE.U32.AND P3, PT, R26, UR6, PT ;  /* 0x000000061a007c0c */ /* 0x000fe2000bf63070 */
[--C-:B------:R-:W-:Y:S01]  /*4aa0*/  IMAD.IADD R163, R193, 0x1, R162.reuse ;  /* 0x00000001c1a37824 */ /* 0x100fe200078e02a2 */
[----:B------:R-:W-:Y:S01]  /*4ab0*/  SHF.R.U32.HI R26, RZ, 0x10, R27 ;  /* 0x00000010ff1a7819 */ /* 0x000fe2000001161b */
[C---:B------:R-:W-:Y:S01]  /*4ac0*/  IMAD.IADD R161, R192.reuse, 0x1, R162 ;  /* 0x00000001c0a17824 */ /* 0x040fe200078e02a2 */
[----:B------:R-:W-:Y:S01]  /*4ad0*/  LOP3.LUT R27, R27, 0xffff, RZ, 0xc0, !PT ;  /* 0x0000ffff1b1b7812 */ /* 0x000fe200078ec0ff */
[----:B------:R-:W-:Y:S01]  /*4ae0*/  IMAD.IADD R160, R192, 0x1, R163 ;  /* 0x00000001c0a07824 */ /* 0x000fe200078e02a3 */
[----:B------:R-:W-:Y:S01]  /*4af0*/  ISETP.LE.U32.AND P4, PT, R29, UR6, PT ;  /* 0x000000061d007c0c */ /* 0x000fe2000bf83070 */
[----:B------:R-:W-:Y:S01]  /*4b00*/  IMAD R252, R252, c[0x0][0x1c0], RZ ;  /* 0x00007000fcfc7a24 */ /* 0x000fe200078e02ff */
[----:B------:R-:W-:Y:S01]  /*4b10*/  SHF.R.U32.HI R27, RZ, 0x8, R27 ;  /* 0x00000008ff1b7819 */ /* 0x000fe2000001161b */
[----:B------:R-:W-:Y:S01]  /*4b20*/  MUFU.EX2 R168, R168 ;  /* 0x000000a800a87308 */ /* 0x000fe20000000800 */
[----:B------:R-:W-:Y:S02]  /*4b30*/  LOP3.LUT R28, R32, 0xffff, RZ, 0xc0, !PT ;  /* 0x0000ffff201c7812 */ /* 0x000fe400078ec0ff */
[----:B------:R-:W-:Y:S02]  /*4b40*/  LOP3.LUT R26, R26, 0xff, RZ, 0xc0, !PT ;  /* 0x000000ff1a1a7812 */ /* 0x000fe400078ec0ff */
[----:B------:R-:W-:Y:S02]  /*4b50*/  LOP3.LUT R27, R27, 0xffff, RZ, 0xc0, !PT ;  /* 0x0000ffff1b1b7812 */ /* 0x000fe400078ec0ff */
[----:B------:R-:W-:Y:S02]  /*4b60*/  SHF.R.U32.HI R28, RZ, 0x8, R28 ;  /* 0x00000008ff1c7819 */ /* 0x000fe4000001161c */
[----:B------:R-:W-:Y:S01]  /*4b70*/  SHF.R.U32.HI R24, RZ, 0x10, R32 ;  /* 0x00000010ff187819 */ /* 0x000fe20000011620 */
[----:B------:R-:W-:Y:S01]  /*4b80*/  MUFU.EX2 R181, R181 ;  /* 0x000000b500b57308 */ /* 0x000fe20000000800 */
[----:B------:R-:W-:Y:S02]  /*4b90*/  LOP3.LUT R28, R28, 0xffff, RZ, 0xc0, !PT ;  /* 0x0000ffff1c1c7812 */ /* 0x000fe400078ec0ff */
[----:B------:R-:W-:Y:S02]  /*4ba0*/  LOP3.LUT R24, R24, 0xff, RZ, 0xc0, !PT ;  /* 0x000000ff18187812 */ /* 0x000fe400078ec0ff */
[----:B------:R-:W-:Y:S02]  /*4bb0*/  SHF.R.U32.HI R22, RZ, 0x8, R22 ;  /* 0x00000008ff167819 */ /* 0x000fe40000011616 */
[----:B------:R-:W-:Y:S02]  /*4bc0*/  LOP3.LUT R25, R25, 0xff, RZ, 0xc0, !PT ;  /* 0x000000ff19197812 */ /* 0x000fe400078ec0ff */
[----:B------:R-:W-:Y:S01]  /*4bd0*/  LOP3.LUT R22, R22, 0xffff, RZ, 0xc0, !PT ;  /* 0x0000ffff16167812 */ /* 0x000fe200078ec0ff */
[----:B------:R-:W-:Y:S10]  /*4be0*/  MUFU.EX2 R177, R177 ;  /* 0x000000b100b17308 */ /* 0x000ff40000000800 */
[----:B------:R-:W-:Y:S10]  /*4bf0*/  MUFU.EX2 R180, R180 ;  /* 0x000000b400b47308 */ /* 0x000ff40000000800 */
[----:B------:R-:W-:Y:S10]  /*4c00*/  MUFU.EX2 R178, R178 ;  /* 0x000000b200b27308 */ /* 0x000ff40000000800 */
[----:B------:R-:W-:Y:S10]  /*4c10*/  MUFU.EX2 R179, R20 ;  /* 0x0000001400b37308 */ /* 0x000ff40000000800 */
[----:B------:R-:W-:Y:S10]  /*4c20*/  MUFU.EX2 R176, R21 ;  /* 0x0000001500b07308 */ /* 0x000ff40000000800 */
[----:B------:R-:W1:Y:S02]  /*4c30*/  MUFU.EX2 R175, R175 ;  /* 0x000000af00af7308 */ /* 0x000e640000000800 */
[----:B-1----:R-:W-:Y:S02]  /*4c40*/  @!P0 FADD.FTZ R175, -R175, -RZ ;  /* 0x800000ffafaf8221 */ /* 0x002fe40000010100 */
[----:B------:R-:W-:Y:S01]  /*4c50*/  @!P2 FADD.FTZ R166, -R166, -RZ ;  /* 0x800000ffa6a6a221 */ /* 0x000fe20000010100 */
[----:B------:R-:W-:Y:S01]  /*4c60*/  ISETP.LE.U32.AND P2, PT, R30, UR6, PT ;  /* 0x000000061e007c0c */ /* 0x000fe2000bf43070 */
[----:B------:R-:W-:Y:S01]  /*4c70*/  @!P6 FADD.FTZ R167, -R167, -RZ ;  /* 0x800000ffa7a7e221 */ /* 0x000fe20000010100 */
[----:B------:R-:W-:Y:S01]  /*4c80*/  ISETP.LE.U32.AND P6, PT, R26, UR6, PT ;  /* 0x000000061a007c0c */ /* 0x000fe2000bfc3070 */
[----:B------:R-:W-:Y:S01]  /*4c90*/  @!P4 FADD.FTZ R169, -R169, -RZ ;  /* 0x800000ffa9a9c221 */ /* 0x000fe20000010100 */
[----:B------:R-:W-:Y:S01]  /*4ca0*/  ISETP.LE.U32.AND P4, PT, R28, UR6, PT ;  /* 0x000000061c007c0c */ /* 0x000fe2000bf83070 */
[----:B------:R-:W-:Y:S01]  /*4cb0*/  @!P1 FADD.FTZ R168, -R168, -RZ ;  /* 0x800000ffa8a89221 */ /* 0x000fe20000010100 */
[----:B------:R-:W-:Y:S01]  /*4cc0*/  ISETP.LE.U32.AND P1, PT, R25, UR6, PT ;  /* 0x0000000619007c0c */ /* 0x000fe2000bf23070 */
[----:B------:R-:W-:Y:S02]  /*4cd0*/  @!P5 FADD.FTZ R181, -R181, -RZ ;  /* 0x800000ffb5b5d221 */ /* 0x000fe40000010100 */
[----:B------:R-:W-:Y:S04]  /*4ce0*/  @!P3 FADD.FTZ R177, -R177, -RZ ;  /* 0x800000ffb1b1b221 */ /* 0x000fe80000010100 */
[----:B------:R-:W-:Y:S01]  /*4cf0*/  @!P2 FADD.FTZ R170, -R170, -RZ ;  /* 0x800000ffaaaaa221 */ /* 0x000fe20000010100 */
[----:B------:R-:W-:Y:S01]  /*4d00*/  ISETP.LE.U32.AND P2, PT, R27, UR6, PT ;  /* 0x000000061b007c0c */ /* 0x000fe2000bf43070 */
[----:B------:R-:W-:Y:S01]  /*4d10*/  @!P6 FADD.FTZ R172, -R172, -RZ ;  /* 0x800000ffacace221 */ /* 0x000fe20000010100 */
[----:B------:R-:W-:Y:S01]  /*4d20*/  ISETP.LE.U32.AND P6, PT, R24, UR6, PT ;  /* 0x0000000618007c0c */ /* 0x000fe2000bfc3070 */
[----:B------:R-:W-:Y:S01]  /*4d30*/  @!P4 FADD.FTZ R174, -R174, -RZ ;  /* 0x800000ffaeaec221 */ /* 0x000fe20000010100 */
[----:B------:R-:W-:Y:S01]  /*4d40*/  SHF.R.U32.HI R24, RZ, 0x10, R23 ;  /* 0x00000010ff187819 */ /* 0x000fe20000011617 */
[----:B------:R-:W-:Y:S01]  /*4d50*/  @!P1 FADD.FTZ R176, -R176, -RZ ;  /* 0x800000ffb0b09221 */ /* 0x000fe20000010100 */
[----:B------:R-:W-:Y:S02]  /*4d60*/  LOP3.LUT R23, R23, 0xffff, RZ, 0xc0, !PT ;  /* 0x0000ffff17177812 */ /* 0x000fe400078ec0ff */
[----:B------:R-:W-:Y:S02]  /*4d70*/  LOP3.LUT R24, R24, 0xff, RZ, 0xc0, !PT ;  /* 0x000000ff18187812 */ /* 0x000fe400078ec0ff */
[----:B------:R-:W-:Y:S02]  /*4d80*/  SHF.R.U32.HI R23, RZ, 0x8, R23 ;  /* 0x00000008ff177819 */ /* 0x000fe40000011617 */
[----:B------:R-:W-:Y:S01]  /*4d90*/  ISETP.LE.U32.AND P4, PT, R24, UR6, PT ;  /* 0x0000000618007c0c */ /* 0x000fe2000bf83070 */
[----:B------:R-:W-:Y:S01]  /*4da0*/  @!P2 FADD.FTZ R171, -R171, -RZ ;  /* 0x800000ffababa221 */ /* 0x000fe20000010100 */
[----:B------:R-:W-:Y:S01]  /*4db0*/  LOP3.LUT R23, R23, 0xffff, RZ, 0xc0, !PT ;  /* 0x0000ffff17177812 */ /* 0x000fe200078ec0ff */
[----:B------:R-:W-:Y:S01]  /*4dc0*/  @!P6 FADD.FTZ R173, -R173, -RZ ;  /* 0x800000ffadade221 */ /* 0x000fe20000010100 */
[----:B------:R-:W-:Y:S02]  /*4dd0*/  ISETP.LE.U32.AND P2, PT, R22, UR6, PT ;  /* 0x0000000616007c0c */ /* 0x000fe4000bf43070 */
[----:B------:R-:W-:Y:S02]  /*4de0*/  F2FP.RELU.BF16.PACK_AB R24, R171, R170 ;  /* 0x000000aaab18723e */ /* 0x000fe400000018ff */
[----:B------:R-:W-:Y:S02]  /*4df0*/  ISETP.LE.U32.AND P6, PT, R23, UR6, PT ;  /* 0x0000000617007c0c */ /* 0x000fe4000bfc3070 */
[----:B------:R-:W-:Y:S01]  /*4e00*/  F2FP.RELU.BF16.PACK_AB R22, R169, R172 ;  /* 0x000000aca916723e */ /* 0x000fe200000018ff */
[----:B------:R1:W-:Y:S01]  /*4e10*/  STS [R219+0x20000], R24 ;  /* 0x02000018db007388 */ /* 0x0003e20000000800 */
[----:B------:R-:W-:Y:S01]  /*4e20*/  F2FP.RELU.BF16.PACK_AB R20, R174, R167 ;  /* 0x000000a7ae14723e */ /* 0x000fe200000018ff */
[----:B------:R-:W-:Y:S01]  /*4e30*/  @!P4 FADD.FTZ R178, -R178, -RZ ;  /* 0x800000ffb2b2c221 */ /* 0x000fe20000010100 */
[----:B------:R-:W-:Y:S01]  /*4e40*/  F2FP.RELU.BF16.PACK_AB R28, R168, R173 ;  /* 0x000000ada81c723e */ /* 0x000fe200000018ff */
[----:B------:R-:W-:Y:S01]  /*4e50*/  STS [R219+0x20400], R22 ;  /* 0x02040016db007388 */ /* 0x000fe20000000800 */
[----:B------:R-:W-:Y:S01]  /*4e60*/  F2FP.RELU.BF16.PACK_AB R29, R175, R176 ;  /* 0x000000b0af1d723e */ /* 0x000fe200000018ff */
[----:B------:R-:W-:Y:S01]  /*4e70*/  @!P2 FADD.FTZ R179, -R179, -RZ ;  /* 0x800000ffb3b3a221 */ /* 0x000fe20000010100 */
[----:B------:R-:W-:Y:S01]  /*4e80*/  FSETP.GE.FTZ.AND P1, PT, R172, RZ, PT ;  /* 0x000000ffac00720b */ /* 0x000fe20003f36000 */
[----:B------:R-:W-:Y:S01]  /*4e90*/  STS [R223+0x20000], R20 ;  /* 0x02000014df007388 */ /* 0x000fe20000000800 */
[----:B------:R-:W-:Y:S01]  /*4ea0*/  FSETP.GE.FTZ.AND P3, PT, R170, RZ, PT ;  /* 0x000000ffaa00720b */ /* 0x000fe20003f76000 */
[----:B------:R-:W-:Y:S01]  /*4eb0*/  @!P6 FADD.FTZ R180, -R180, -RZ ;  /* 0x800000ffb4b4e221 */ /* 0x000fe20000010100 */
[----:B------:R-:W-:Y:S01]  /*4ec0*/  F2FP.RELU.BF16.PACK_AB R31, R179, R166 ;  /* 0x000000a6b31f723e */ /* 0x000fe200000018ff */
[----:B------:R-:W-:Y:S01]  /*4ed0*/  STS [R223+0x20400], R28 ;  /* 0x0204001cdf007388 */ /* 0x000fe20000000800 */
[----:B------:R-:W-:Y:S02]  /*4ee0*/  FSETP.GE.FTZ.AND P2, PT, R171, RZ, PT ;  /* 0x000000ffab00720b */ /* 0x000fe40003f56000 */
[----:B------:R-:W-:Y:S02]  /*4ef0*/  F2FP.RELU.BF16.PACK_AB R26, R180, R181 ;  /* 0x000000b5b41a723e */ /* 0x000fe400000018ff */
[----:B------:R-:W-:Y:S02]  /*4f00*/  FSETP.GE.FTZ.AND P4, PT, R174, RZ, PT ;  /* 0x000000ffae00720b */ /* 0x000fe40003f96000 */
[----:B------:R-:W-:Y:S01]  /*4f10*/  ISETP.GT.AND P6, PT, R239, R224, PT ;  /* 0x000000e0ef00720c */ /* 0x000fe20003fc4270 */
[----:B------:R-:W-:Y:S01]  /*4f20*/  STS [R221+0x20000], R26 ;  /* 0x0200001add007388 */ /* 0x000fe20000000800 */
[----:B-1----:R-:W-:Y:S05]  /*4f30*/  F2FP.RELU.BF16.PACK_AB R24, R177, R178 ;  /* 0x000000b2b118723e */ /* 0x002fea00000018ff */
[----:B------:R-:W-:Y:S04]  /*4f40*/  STS [R221+0x20400], R24 ;  /* 0x02040018dd007388 */ /* 0x000fe80000000800 */
[----:B------:R-:W-:Y:S04]  /*4f50*/  STS [R226+0x20000], R31 ;  /* 0x0200001fe2007388 */ /* 0x000fe80000000800 */
[----:B------:R-:W-:Y:S04]  /*4f60*/  STS [R226+0x20400], R29 ;  /* 0x0204001de2007388 */ /* 0x000fe80000000800 */
[----:B------:R-:W-:Y:S08]  /*4f70*/  LDSM.16.M88.4 R84, [R162+0xc000] ;  /* 0x00c00000a254783b */ /* 0x000ff00000000200 */
[----:B------:R-:W1:Y:S08]  /*4f80*/  LDSM.16.M88.4 R88, [R198+0x18000] ;  /* 0x01800000c658783b */ /* 0x000e700000000200 */
[----:B------:R-:W2:Y:S08]  /*4f90*/  LDSM.16.M88.4 R92, [R198+0x18800] ;  /* 0x01880000c65c783b */ /* 0x000eb00000000200 */
[----:B------:R-:W-:Y:S08]  /*4fa0*/  LDSM.16.M88.4 R96, [R163+0xc000] ;  /* 0x00c00000a360783b */ /* 0x000ff00000000200 */
[----:B------:R-:W3:Y:S08]  /*4fb0*/  LDSM.16.M88.4 R148, [R188+0x18000] ;  /* 0x01800000bc94783b */ /* 0x000ef00000000200 */
[----:B------:R-:W-:Y:S01]  /*4fc0*/  LDSM.16.M88.4 R152, [R161+0xc000] ;  /* 0x00c00000a198783b */ /* 0x000fe20000000200 */
[C---:B-1----:R-:W-:Y:S07]  /*4fd0*/  HMMA.16816.F32.BF16 R20, R84.reuse, R88, RZ ;  /* 0x000000585414723c */ /* 0x042fee00000418ff */
[----:B------:R-:W-:Y:S01]  /*4fe0*/  LDSM.16.M88.4 R156, [R3+0x18000] ;  /* 0x01800000039c783b */ /* 0x000fe20000000200 */
[C---:B------:R-:W-:Y:S07]  /*4ff0*/  HMMA.16816.F32.BF16 R24, R84.reuse, R90, RZ ;  /* 0x0000005a5418723c */ /* 0x040fee00000418ff */
[----:B------:R-:W1:Y:S01]  /*5000*/  LDSM.16.M88.4 R88, [R188+0x18800] ;  /* 0x01880000bc58783b */ /* 0x000e620000000200 */
[C---:B--2---:R-:W-:Y:S08]  /*5010*/  HMMA.16816.F32.BF16 R28, R84.reuse, R92, RZ ;  /* 0x0000005c541c723c */ /* 0x044ff000000418ff */
[----:B------:R-:W-:Y:S01]  /*5020*/  HMMA.16816.F32.BF16 R32, R84, R94, RZ ;  /* 0x0000005e5420723c */ /* 0x000fe200000418ff */
[----:B------:R-:W2:Y:S07]  /*5030*/  LDSM.16.M88.4 R84, [R3+0x18800] ;  /* 0x018800000354783b */ /* 0x000eae0000000200 */
[C---:B---3--:R-:W-:Y:S01]  /*5040*/  HMMA.16816.F32.BF16 R20, R96.reuse, R148, R20 ;  /* 0x000000946014723c */ /* 0x048fe20000041814 */
[----:B------:R-:W-:Y:S07]  /*5050*/  LDSM.16.M88.4 R92, [R160+0xc000] ;  /* 0x00c00000a05c783b */ /* 0x000fee0000000200 */
[C---:B------:R-:W-:Y:S01]  /*5060*/  HMMA.16816.F32.BF16 R24, R96.reuse, R150, R24 ;  /* 0x000000966018723c */ /* 0x040fe20000041818 */
[----:B------:R-:W3:Y:S07]  /*5070*/  LDSM.16.M88.4 R148, [R2+0x18000] ;  /* 0x018000000294783b */ /* 0x000eee0000000200 */
[C---:B-1----:R-:W-:Y:S08]  /*5080*/  HMMA.16816.F32.BF16 R28, R96.reuse, R88, R28 ;  /* 0x00000058601c723c */ /* 0x042ff0000004181c */
[----:B------:R-:W-:Y:S01]  /*5090*/  HMMA.16816.F32.BF16 R32, R96, R90, R32 ;  /* 0x0000005a6020723c */ /* 0x000fe20000041820 */
[----:B------:R-:W1:Y:S07]  /*50a0*/  LDSM.16.M88.4 R88, [R2+0x18800] ;  /* 0x018800000258783b */ /* 0x000e6e0000000200 */
[C---:B------:R-:W-:Y:S01]  /*50b0*/  HMMA.16816.F32.BF16 R20, R152.reuse, R156, R20 ;  /* 0x0000009c9814723c */ /* 0x040fe20000041814 */
[----:B------:R-:W-:Y:S07]  /*50c0*/  LDSM.16.M88.4 R96, [R162+0xe000] ;  /* 0x00e00000a260783b */ /* 0x000fee0000000200 */
[C---:B------:R-:W-:Y:S01]  /*50d0*/  HMMA.16816.F32.BF16 R24, R152.reuse, R158, R24 ;  /* 0x0000009e9818723c */ /* 0x040fe20000041818 */
[----:B------:R-:W4:Y:S07]  /*50e0*/  LDSM.16.M88.4 R156, [R198+0x1a000] ;  /* 0x01a00000c69c783b */ /* 0x000f2e0000000200 */
[C---:B--2---:R-:W-:Y:S08]  /*50f0*/  HMMA.16816.F32.BF16 R28, R152.reuse, R84, R28 ;  /* 0x00000054981c723c */ /* 0x044ff0000004181c */
[----:B------:R-:W-:Y:S01]  /*5100*/  HMMA.16816.F32.BF16 R32, R152, R86, R32 ;  /* 0x000000569820723c */ /* 0x000fe20000041820 */
        /* <DEDUP_REMOVED lines=8> */
[C---:B----4-:R-:W-:Y:S01]  /*5190*/  HMMA.16816.F32.BF16 R20, R96.reuse, R156, R20 ;  /* 0x0000009c6014723c */ /* 0x050fe20000041814 */
        /* <DEDUP_REMOVED lines=41> */
[C---:B----4-:R-:W-:Y:S08]  /*5430*/  HMMA.16816.F32.BF16 R20, R96.reuse, R156, R20 ;  /* 0x0000009c6014723c */ /* 0x050ff00000041814 */
[C---:B------:R-:W-:Y:S08]  /*5440*/  HMMA.16816.F32.BF16 R24, R96.reuse, R158, R24 ;  /* 0x0000009e6018723c */ /* 0x040ff00000041818 */
[C---:B--2---:R-:W-:Y:S08]  /*5450*/  HMMA.16816.F32.BF16 R28, R96.reuse, R84, R28 ;  /* 0x00000054601c723c */ /* 0x044ff0000004181c */
[----:B------:R-:W-:Y:S07]  /*5460*/  HMMA.16816.F32.BF16 R32, R96, R86, R32 ;  /* 0x000000566020723c */ /* 0x000fee0000041820 */
[----:B------:R-:W-:Y:S01]  /*5470*/  IMAD.U32 R97, R252, -0x40, RZ ;  /* 0xffffffc0fc617824 */ /* 0x000fe200078e00ff */
[C---:B---3--:R-:W-:Y:S05]  /*5480*/  HMMA.16816.F32.BF16 R20, R148.reuse, R152, R20 ;  /* 0x000000989414723c */ /* 0x048fea0000041814 */
[C---:B------:R-:W-:Y:S03]  /*5490*/  LEA R250, P0, R97.reuse, R250, 0x2 ;  /* 0x000000fa61fa7211 */ /* 0x040fe600078010ff */
[C---:B------:R-:W-:Y:S04]  /*54a0*/  HMMA.16816.F32.BF16 R24, R148.reuse, R154, R24 ;  /* 0x0000009a9418723c */ /* 0x040fe80000041818 */
[----:B------:R-:W-:Y:S02]  /*54b0*/  LEA.HI.X.SX32 R251, R97, R251, 0x2, P0 ;  /* 0x000000fb61fb7211 */ /* 0x000fe400000f16ff */
[----:B------:R-:W-:Y:S02]  /*54c0*/  FSETP.GE.FTZ.AND P0, PT, R169, RZ, PT ;  /* 0x000000ffa900720b */ /* 0x000fe40003f16000 */
[C---:B-1----:R-:W-:Y:S08]  /*54d0*/  HMMA.16816.F32.BF16 R28, R148.reuse, R88, R28 ;  /* 0x00000058941c723c */ /* 0x042ff0000004181c */
[C---:B-----5:R-:W-:Y:S01]  /*54e0*/  FADD.FTZ R23, -R164.reuse, R23 ;  /* 0x00000017a4177221 */ /* 0x060fe20000010100 */
[----:B------:R-:W-:Y:S03]  /*54f0*/  HMMA.16816.F32.BF16 R32, R148, R90, R32 ;  /* 0x0000005a9420723c */ /* 0x000fe60000041820 */
[C---:B------:R-:W-:Y:S02]  /*5500*/  FADD.FTZ R96, -R165.reuse, R20 ;  /* 0x00000014a5607221 */ /* 0x040fe40000010100 */
[C---:B------:R-:W-:Y:S02]  /*5510*/  FADD.FTZ R20, -R165.reuse, R21 ;  /* 0x00000015a5147221 */ /* 0x040fe40000010100 */
[----:B------:R-:W-:Y:S01]  /*5520*/  FADD.FTZ R21, -R164, R22 ;  /* 0x00000016a4157221 */ /* 0x000fe20000010100 */
[-C--:B------:R-:W-:Y:S01]  /*5530*/  FSEL R97, R96, R165.reuse, P3 ;  /* 0x000000a560617208 */ /* 0x080fe20001800000 */
[----:B------:R-:W-:Y:S01]  /*5540*/  FADD.FTZ R24, -R165, R24 ;  /* 0x00000018a5187221 */ /* 0x000fe20000010100 */
[----:B------:R-:W-:Y:S02]  /*5550*/  FSETP.GE.FTZ.AND P3, PT, R181, RZ, PT ;  /* 0x000000ffb500720b */ /* 0x000fe40003f76000 */
[----:B------:R-:W-:Y:S01]  /*5560*/  FADD.FTZ R22, -R165, R25 ;  /* 0x00000019a5167221 */ /* 0x000fe20000010100 */
[-C--:B------:R-:W-:Y:S01]  /*5570*/  FSEL R21, R21, R164.reuse, P1 ;  /* 0x000000a415157208 */ /* 0x080fe20000800000 */
[C---:B------:R-:W-:Y:S01]  /*5580*/  FADD.FTZ R25, -R164.reuse, R26 ;  /* 0x0000001aa4197221 */ /* 0x040fe20000010100 */
[----:B------:R-:W-:Y:S01]  /*5590*/  FSEL R26, R23, R164, P0 ;  /* 0x000000a4171a7208 */ /* 0x000fe20000000000 */
[C---:B------:R-:W-:Y:S01]  /*55a0*/  FADD.FTZ R27, -R164.reuse, R27 ;  /* 0x0000001ba41b7221 */ /* 0x040fe20000010100 */
[----:B------:R-:W-:Y:S01]  /*55b0*/  FSETP.GE.FTZ.AND P0, PT, R167, RZ, PT ;  /* 0x000000ffa700720b */ /* 0x000fe20003f16000 */
[----:B------:R-:W-:Y:S01]  /*55c0*/  FADD.FTZ R96, -R165, R29 ;  /* 0x0000001da5607221 */ /* 0x000fe20000010100 */
[----:B------:R-:W-:Y:S01]  /*55d0*/  FSETP.GE.FTZ.AND P1, PT, R173, RZ, PT ;  /* 0x000000ffad00720b */ /* 0x000fe20003f36000 */
[----:B------:R-:W-:Y:S01]  /*55e0*/  FADD.FTZ R31, -R164, R31 ;  /* 0x0000001fa41f7221 */ /* 0x000fe20000010100 */
[-C--:B------:R-:W-:Y:S01]  /*55f0*/  FSEL R24, R24, R165.reuse, P0 ;  /* 0x000000a518187208 */ /* 0x080fe20000000000 */
[C---:B------:R-:W-:Y:S01]  /*5600*/  FADD.FTZ R28, -R165.reuse, R28 ;  /* 0x0000001ca51c7221 */ /* 0x040fe20000010100 */
[----:B------:R-:W-:Y:S01]  /*5610*/  FSETP.GE.FTZ.AND P0, PT, R168, RZ, PT ;  /* 0x000000ffa800720b */ /* 0x000fe20003f16000 */
[----:B------:R-:W-:Y:S01]  /*5620*/  FADD.FTZ R23, -R164, R30 ;  /* 0x0000001ea4177221 */ /* 0x000fe20000010100 */
[----:B------:R-:W-:Y:S01]  /*5630*/  FSEL R20, R20, R165, P2 ;  /* 0x000000a514147208 */ /* 0x000fe20001000000 */
[----:B------:R-:W-:Y:S01]  /*5640*/  FADD.FTZ R32, -R165, R32 ;  /* 0x00000020a5207221 */ /* 0x000fe20000010100 */
[----:B------:R-:W-:Y:S01]  /*5650*/  FSETP.GE.FTZ.AND P2, PT, R180, RZ, PT ;  /* 0x000000ffb400720b */ /* 0x000fe20003f56000 */
[----:B------:R-:W-:Y:S01]  /*5660*/  FMUL.FTZ R97, R170, R97 ;  /* 0x00000061aa617220 */ /* 0x000fe20000410000 */
[----:B------:R-:W-:Y:S01]  /*5670*/  FSEL R29, R22, R165, P4 ;  /* 0x000000a5161d7208 */ /* 0x000fe20002000000 */
[----:B------:R-:W-:Y:S01]  /*5680*/  FMUL.FTZ R20, R171, R20 ;  /* 0x00000014ab147220 */ /* 0x000fe20000410000 */
[-C--:B------:R-:W-:Y:S01]  /*5690*/  FSEL R22, R25, R164.reuse, P1 ;  /* 0x000000a419167208 */ /* 0x080fe20000800000 */
[----:B------:R-:W-:Y:S01]  /*56a0*/  FMUL.FTZ R21, R172, R21 ;  /* 0x00000015ac157220 */ /* 0x000fe20000410000 */
[----:B------:R-:W-:Y:S01]  /*56b0*/  FSEL R27, R27, R164, P0 ;  /* 0x000000a41b1b7208 */ /* 0x000fe20000000000 */
[----:B------:R-:W-:Y:S01]  /*56c0*/  FMUL.FTZ R26, R169, R26 ;  /* 0x0000001aa91a7220 */ /* 0x000fe20000410000 */
[----:B------:R-:W-:Y:S01]  /*56d0*/  FSETP.GE.FTZ.AND P1, PT, R179, RZ, PT ;  /* 0x000000ffb300720b */ /* 0x000fe20003f36000 */
[----:B------:R-:W-:Y:S01]  /*56e0*/  FMUL.FTZ R24, R167, R24 ;  /* 0x00000018a7187220 */ /* 0x000fe20000410000 */
[----:B------:R-:W-:Y:S01]  /*56f0*/  FSETP.GE.FTZ.AND P0, PT, R175, RZ, PT ;  /* 0x000000ffaf00720b */ /* 0x000fe20003f16000 */
[----:B------:R-:W-:Y:S01]  /*5700*/  FMUL.FTZ R29, R174, R29 ;  /* 0x0000001dae1d7220 */ /* 0x000fe20000410000 */
[----:B------:R-:W-:Y:S01]  /*5710*/  FSEL R25, R96, R165, P2 ;  /* 0x000000a560197208 */ /* 0x000fe20001000000 */
[----:B------:R-:W-:Y:S01]  /*5720*/  FMUL.FTZ R22, R173, R22 ;  /* 0x00000016ad167220 */ /* 0x000fe20000410000 */
[----:B------:R-:W-:Y:S01]  /*5730*/  FSETP.GE.FTZ.AND P2, PT, R177, RZ, PT ;  /* 0x000000ffb100720b */ /* 0x000fe20003f56000 */
[----:B------:R-:W-:Y:S01]  /*5740*/  FMUL.FTZ R27, R168, R27 ;  /* 0x0000001ba81b7220 */ /* 0x000fe20000410000 */
[----:B------:R-:W-:Y:S01]  /*5750*/  FSEL R28, R28, R165, P3 ;  /* 0x000000a51c1c7208 */ /* 0x000fe20001800000 */
[----:B------:R-:W-:Y:S01]  /*5760*/  FMUL.FTZ R25, R180, R25 ;  /* 0x00000019b4197220 */ /* 0x000fe20000410000 */
[----:B------:R-:W-:Y:S01]  /*5770*/  FSEL R30, R31, R164, P2 ;  /* 0x000000a41f1e7208 */ /* 0x000fe20001000000 */
[----:B------:R-:W-:Y:S01]  /*5780*/  FADD.FTZ R31, -R164, R34 ;  /* 0x00000022a41f7221 */ /* 0x000fe20000010100 */
[----:B------:R-:W-:Y:S01]  /*5790*/  FSETP.GE.FTZ.AND P3, PT, R178, RZ, PT ;  /* 0x000000ffb200720b */ /* 0x000fe20003f76000 */
[----:B------:R-:W-:Y:S01]  /*57a0*/  FMUL.FTZ R28, R181, R28 ;  /* 0x0000001cb51c7220 */ /* 0x000fe20000410000 */
[----:B------:R-:W-:Y:S01]  /*57b0*/  FSETP.GE.FTZ.AND P4, PT, R166, RZ, PT ;  /* 0x000000ffa600720b */ /* 0x000fe20003f96000 */
[----:B------:R-:W-:Y:S01]  /*57c0*/  FMUL.FTZ R30, R177, R30 ;  /* 0x0000001eb11e7220 */ /* 0x000fe20000410000 */
[----:B------:R-:W-:Y:S02]  /*57d0*/  FSETP.GE.FTZ.AND P2, PT, R176, RZ, PT ;  /* 0x000000ffb000720b */ /* 0x000fe40003f56000 */
[-C--:B------:R-:W-:Y:S02]  /*57e0*/  FSEL R23, R23, R164.reuse, P3 ;  /* 0x000000a417177208 */ /* 0x080fe40001800000 */
[----:B------:R-:W-:Y:S01]  /*57f0*/  FSEL R99, R32, R165, P4 ;  /* 0x000000a520637208 */ /* 0x000fe20002000000 */
[----:B------:R-:W-:Y:S01]  /*5800*/  @P1 FADD.FTZ R165, -R165, R33 ;  /* 0x00000021a5a51221 */ /* 0x000fe20000010100 */
[----:B------:R-:W-:Y:S01]  /*5810*/  FSEL R31, R31, R164, P2 ;  /* 0x000000a41f1f7208 */ /* 0x000fe20001000000 */
[----:B------:R-:W-:Y:S02]  /*5820*/  @P0 FADD.FTZ R164, -R164, R35 ;  /* 0x00000023a4a40221 */ /* 0x000fe40000010100 */
        /* <DEDUP_REMOVED lines=13> */
[C---:B------:R-:W-:Y:S02]  /*5900*/  LEA R10, P0, R7.reuse, R246, 0x1 ;  /* 0x000000f6070a7211 */ /* 0x040fe400078008ff */
[----:B------:R-:W-:Y:S01]  /*5910*/  ISETP.NE.U32.AND P5, PT, R4, 0x1, PT ;  /* 0x000000010400780c */ /* 0x000fe20003fa5070 */
[----:B------:R-:W-:Y:S01]  /*5920*/  IMAD.MOV.U32 R4, RZ, RZ, c[0x0][0x194] ;  /* 0x00006500ff047624 */ /* 0x000fe200078e00ff */
[----:B------:R-:W-:Y:S02]  /*5930*/  LEA.HI.X.SX32 R11, R7, R247, 0x1, P0 ;  /* 0x000000f7070b7211 */ /* 0x000fe400000f0eff */
[----:B------:R-:W-:Y:S02]  /*5940*/  SEL R6, R6, 0x6000, !P5 ;  /* 0x0000600006067807 */ /* 0x000fe40006800000 */
[C---:B------:R-:W-:Y:S02]  /*5950*/  @!P3 LEA R16, P5, R5.reuse, R10, 0x6 ;  /* 0x0000000a0510b211 */ /* 0x040fe400078a30ff */
[----:B------:R-:W-:Y:S01]  /*5960*/  LEA R9, P4, R5, R7, 0x5 ;  /* 0x0000000705097211 */ /* 0x000fe200078828ff */
[----:B------:R-:W-:Y:S01]  /*5970*/  IMAD.IADD R237, R237, 0x1, R6 ;  /* 0x00000001eded7824 */ /* 0x000fe200078e0206 */
[----:B------:R-:W-:Y:S01]  /*5980*/  @!P3 LEA.HI.X R17, R5, R11, R4, 0x6, P5 ;  /* 0x0000000b0511b211 */ /* 0x000fe200028f3404 */
[--C-:B------:R-:W-:Y:S01]  /*5990*/  IMAD.IADD R233, R233, 0x1, R6.reuse ;  /* 0x00000001e9e97824 */ /* 0x100fe200078e0206 */
[----:B------:R-:W-:Y:S01]  /*59a0*/  @!P1 LEA R14, P0, R9, R246, 0x1 ;  /* 0x000000f6090e9211 */ /* 0x000fe200078008ff */
[----:B------:R-:W-:Y:S01]  /*59b0*/  IMAD.IADD R195, R195, 0x1, R6 ;  /* 0x00000001c3c37824 */ /* 0x000fe200078e0206 */
[----:B------:R1:W-:Y:S01]  /*59c0*/  @P3 STS [R237], RZ ;  /* 0x000000ffed003388 */ /* 0x0003e20000000800 */
[----:B------:R-:W-:Y:S03]  /*59d0*/  SHF.R.S32.HI R8, RZ, 0x1f, R7 ;  /* 0x0000001fff087819 */ /* 0x000fe60000011407 */
[----:B------:R1:W-:Y:S01]  /*59e0*/  @P3 STS [R237+0x4], RZ ;  /* 0x000004ffed003388 */ /* 0x0003e20000000800 */
[----:B------:R-:W-:Y:S02]  /*59f0*/  LEA.HI.X R8, R5, R8, R4, 0x5, P4 ;  /* 0x0000000805087211 */ /* 0x000fe400020f2c04 */
[C---:B------:R-:W-:Y:S01]  /*5a00*/  @!P2 LEA R12, P4, R9.reuse, R246, 0x1 ;  /* 0x000000f6090ca211 */ /* 0x040fe200078808ff */
[----:B------:R1:W-:Y:S01]  /*5a10*/  @P3 STS [R237+0x8], RZ ;  /* 0x000008ffed003388 */ /* 0x0003e20000000800 */
[CC--:B------:R-:W-:Y:S01]  /*5a20*/  @!P1 LEA.HI.X R15, R9.reuse, R247.reuse, R8, 0x1, P0 ;  /* 0x000000f7090f9211 */ /* 0x0c0fe200000f0c08 */
        /* <DEDUP_REMOVED lines=49> */
.L_x_1172:
        /* <DEDUP_REMOVED lines=138> */
.L_x_1173:
        /* <DEDUP_REMOVED lines=9> */
[----:B------:R-:W-:Y:S04]  /*6670*/  LDSM.16.M88.4 R168, [R189] ;  /* 0x00000000bda8783b */ /* 0x000fe80000000200 */
[----:B------:R-:W-:Y:S01]  /*6680*/  LDSM.16.MT88.4 R172, [R201+0x13000] ;  /* 0x01300000c9ac783b */ /* 0x000fe20000004200 */
[-C--:B--2---:R-:W-:Y:S03]  /*6690*/  HMMA.16816.F32.BF16 R4, R148, R16.reuse, RZ ;  /* 0x000000109404723c */ /* 0x084fe600000418ff */
[----:B------:R-:W-:Y:S04]  /*66a0*/  LDSM.16.MT88.4 R176, [R201+0x15000] ;  /* 0x01500000c9b0783b */ /* 0x000fe80000004200 */
[----:B------:R-:W-:Y:S01]  /*66b0*/  LDSM.16.MT88.4 R180, [R201+0x15800] ;  /* 0x01580000c9b4783b */ /* 0x000fe20000004200 */
[C---:B-1-3--:R-:W-:Y:S03]  /*66c0*/  HMMA.16816.F32.BF16 R8, R92.reuse, R16, RZ ;  /* 0x000000105c08723c */ /* 0x04afe600000418ff */
[----:B------:R-:W-:Y:S05]  /*66d0*/  LDSM.16.MT88.4 R184, [R201+0x17800] ;  /* 0x01780000c9b8783b */ /* 0x000fea0000004200 */
        /* <DEDUP_REMOVED lines=15> */
[----:B------:R-:W2:Y:S07]  /*67d0*/  LDSM.16.M88.4 R156, [R189+0x1000] ;  /* 0x00100000bd9c783b */ /* 0x000eae0000000200 */
[-C--:B------:R-:W-:Y:S08]  /*67e0*/  HMMA.16816.F32.BF16 R20, R152, R164.reuse, R20 ;  /* 0x000000a49814723c */ /* 0x080ff00000041814 */
[C---:B------:R-:W-:Y:S08]  /*67f0*/  HMMA.16816.F32.BF16 R24, R160.reuse, R164, R24 ;  /* 0x000000a4a018723c */ /* 0x040ff00000041818 */
[-C--:B------:R-:W-:Y:S08]  /*6800*/  HMMA.16816.F32.BF16 R28, R160, R166.reuse, R28 ;  /* 0x000000a6a01c723c */ /* 0x080ff0000004181c */
[C---:B------:R-:W-:Y:S01]  /*6810*/  HMMA.16816.F32.BF16 R32, R152.reuse, R166, R32 ;  /* 0x000000a69820723c */ /* 0x040fe20000041820 */
[----:B------:R-:W3:Y:S07]  /*6820*/  LDSM.16.MT88.4 R164, [R201+0x17000] ;  /* 0x01700000c9a4783b */ /* 0x000eee0000004200 */
[-C--:B-1----:R-:W-:Y:S08]  /*6830*/  HMMA.16816.F32.BF16 R84, R152, R148.reuse, R84 ;  /* 0x000000949854723c */ /* 0x082ff00000041854 */
[C---:B------:R-:W-:Y:S08]  /*6840*/  HMMA.16816.F32.BF16 R88, R160.reuse, R148, R88 ;  /* 0x00000094a058723c */ /* 0x040ff00000041858 */
[-C--:B------:R-:W-:Y:S01]  /*6850*/  HMMA.16816.F32.BF16 R92, R160, R150.reuse, R92 ;  /* 0x00000096a05c723c */ /* 0x080fe2000004185c */
[----:B------:R-:W-:Y:S07]  /*6860*/  LDSM.16.M88.4 R160, [R190+0x1000] ;  /* 0x00100000bea0783b */ /* 0x000fee0000000200 */
[----:B------:R-:W-:Y:S01]  /*6870*/  HMMA.16816.F32.BF16 R96, R152, R150, R96 ;  /* 0x000000969860723c */ /* 0x000fe20000041860 */
[----:B------:R-:W-:Y:S04]  /*6880*/  LDSM.16.M88.4 R148, [R190] ;  /* 0x00000000be94783b */ /* 0x000fe80000000200 */
[----:B------:R-:W1:Y:S03]  /*6890*/  LDSM.16.MT88.4 R152, [R201+0x13800] ;  /* 0x01380000c998783b */ /* 0x000e660000004200 */
[-C--:B------:R-:W-:Y:S08]  /*68a0*/  HMMA.16816.F32.BF16 R4, R168, R172.reuse, R4 ;  /* 0x000000aca804723c */ /* 0x080ff00000041804 */
[C---:B--2---:R-:W-:Y:S08]  /*68b0*/  HMMA.16816.F32.BF16 R8, R156.reuse, R172, R8 ;  /* 0x000000ac9c08723c */ /* 0x044ff00000041808 */
        /* <DEDUP_REMOVED lines=9> */
[----:B------:R-:W-:Y:S08]  /*6950*/  HMMA.16816.F32.BF16 R96, R168, R166, R96 ;  /* 0x000000a6a860723c */ /* 0x000ff00000041860 */
[-C--:B-1----:R-:W-:Y:S08]  /*6960*/  HMMA.16816.F32.BF16 R4, R148, R152.reuse, R4 ;  /* 0x000000989404723c */ /* 0x082ff00000041804 */
[C---:B------:R-:W-:Y:S07]  /*6970*/  HMMA.16816.F32.BF16 R8, R160.reuse, R152, R8 ;  /* 0x00000098a008723c */ /* 0x040fee0000041808 */
[----:B------:R-:W-:Y:S01]  /*6980*/  @P6 IADD3 R152, P0, R248, -0x100, RZ ;  /* 0xffffff00f8986810 */ /* 0x000fe20007f1e0ff */
[-C--:B------:R-:W-:Y:S04]  /*6990*/  HMMA.16816.F32.BF16 R12, R160, R154.reuse, R12 ;  /* 0x0000009aa00c723c */ /* 0x080fe8000004180c */
[----:B------:R-:W-:Y:S01]  /*69a0*/  @P6 IADD3.X R153, R249, -0x1, RZ, P0, !PT ;  /* 0xfffffffff9996810 */ /* 0x000fe200007fe4ff */
[----:B------:R-:W-:Y:S03]  /*69b0*/  @P6 IMAD.MOV.U32 R248, RZ, RZ, R152 ;  /* 0x000000fffff86224 */ /* 0x000fe600078e0098 */
[C---:B------:R-:W-:Y:S04]  /*69c0*/  HMMA.16816.F32.BF16 R16, R148.reuse, R154, R16 ;  /* 0x0000009a9410723c */ /* 0x040fe80000041810 */
[----:B------:R-:W-:Y:S02]  /*69d0*/  @P6 IMAD.MOV.U32 R249, RZ, RZ, R153 ;  /* 0x000000fffff96224 */ /* 0x000fe400078e0099 */
[----:B------:R-:W-:Y:S02]  /*69e0*/  IMAD.SHL.U32 R153, R252, 0x10, RZ ;  /* 0x00000010fc997824 */ /* 0x000fe400078e00ff */
[-C--:B------:R-:W-:Y:S04]  /*69f0*/  HMMA.16816.F32.BF16 R20, R148, R180.reuse, R20 ;  /* 0x000000b49414723c */ /* 0x080fe80000041814 */
[----:B------:R-:W-:Y:S01]  /*6a00*/  @P6 IMAD.WIDE R156, R214, 0x4, R248 ;  /* 0x00000004d69c6825 */ /* 0x000fe200078e02f8 */
[CC--:B------:R-:W-:Y:S03]  /*6a10*/  LEA R168, P1, R153.reuse, R250.reuse, 0x2 ;  /* 0x000000fa99a87211 */ /* 0x0c0fe600078210ff */
[C---:B------:R-:W-:Y:S01]  /*6a20*/  HMMA.16816.F32.BF16 R24, R160.reuse, R180, R24 ;  /* 0x000000b4a018723c */ /* 0x040fe20000041818 */
[----:B------:R1:W5:Y:S03]  /*6a30*/  @P6 LDG.E R235, [R156.64] ;  /* 0x000000089ceb6981 */ /* 0x000366000c1e1900 */
[-C--:B------:R-:W-:Y:S01]  /*6a40*/  LEA.HI.X.SX32 R169, R153, R251.reuse, 0x2, P1 ;  /* 0x000000fb99a97211 */ /* 0x080fe200008f16ff */
[----:B------:R1:W5:Y:S01]  /*6a50*/  @P6 LDG.E R236, [R156.64+0x20] ;  /* 0x000020089cec6981 */ /* 0x000362000c1e1900 */
[C---:B------:R-:W-:Y:S02]  /*6a60*/  IMAD.SHL.U32 R155, R252.reuse, 0x8, RZ ;  /* 0x00000008fc9b7824 */ /* 0x040fe400078e00ff */
[-C--:B------:R-:W-:Y:S01]  /*6a70*/  HMMA.16816.F32.BF16 R28, R160, R182.reuse, R28 ;  /* 0x000000b6a01c723c */ /* 0x080fe2000004181c */
[----:B------:R-:W-:Y:S03]  /*6a80*/  RED.E.ADD.F32.FTZ.RN.STRONG.GPU [R250.64], R4 ;  /* 0x00000004fa00798e */ /* 0x000fe6000c10e788 */
[CC--:B------:R-:W-:Y:S04]  /*6a90*/  LEA R158, P0, R155.reuse, R250.reuse, 0x2 ;  /* 0x000000fa9b9e7211 */ /* 0x0c0fe800078010ff */
[C---:B------:R-:W-:Y:S04]  /*6aa0*/  HMMA.16816.F32.BF16 R32, R148.reuse, R182, R32 ;  /* 0x000000b69420723c */ /* 0x040fe80000041820 */
[-C--:B------:R-:W-:Y:S04]  /*6ab0*/  LEA.HI.X.SX32 R159, R155, R251.reuse, 0x2, P0 ;  /* 0x000000fb9b9f7211 */ /* 0x080fe800000f16ff */
[-C--:B------:R-:W-:Y:S01]  /*6ac0*/  HMMA.16816.F32.BF16 R84, R148, R184.reuse, R84 ;  /* 0x000000b89454723c */ /* 0x080fe20000041854 */
[----:B------:R2:W-:Y:S04]  /*6ad0*/  RED.E.ADD.F32.FTZ.RN.STRONG.GPU [R158.64], R5 ;  /* 0x000000059e00798e */ /* 0x0005e8000c10e788 */
[----:B------:R-:W-:Y:S01]  /*6ae0*/  RED.E.ADD.F32.FTZ.RN.STRONG.GPU [R168.64], R6 ;  /* 0x00000006a800798e */ /* 0x000fe2000c10e788 */
[C---:B-1----:R-:W-:Y:S02]  /*6af0*/  IMAD R157, R252.reuse, 0x28, RZ ;  /* 0x00000028fc9d7824 */ /* 0x042fe400078e02ff */
[C---:B------:R-:W-:Y:S08]  /*6b00*/  HMMA.16816.F32.BF16 R88, R160.reuse, R184, R88 ;  /* 0x000000b8a058723c */ /* 0x040ff00000041858 */
[-C--:B------:R-:W-:Y:S07]  /*6b10*/  HMMA.16816.F32.BF16 R92, R160, R186.reuse, R92 ;  /* 0x000000baa05c723c */ /* 0x080fee000004185c */
[C---:B------:R-:W-:Y:S01]  /*6b20*/  IMAD R161, R252.reuse, 0x18, RZ ;  /* 0x00000018fca17824 */ /* 0x040fe200078e02ff */
[----:B------:R-:W-:Y:S04]  /*6b30*/  HMMA.16816.F32.BF16 R96, R148, R186, R96 ;  /* 0x000000ba9460723c */ /* 0x000fe80000041860 */
[-C--:B------:R-:W-:Y:S01]  /*6b40*/  LEA R166, P0, R161, R250.reuse, 0x2 ;  /* 0x000000faa1a67211 */ /* 0x080fe200078010ff */
[C---:B------:R-:W-:Y:S01]  /*6b50*/  IMAD.SHL.U32 R163, R252.reuse, 0x20, RZ ;  /* 0x00000020fca37824 */ /* 0x040fe200078e00ff */
[----:B--2---:R-:W-:Y:S02]  /*6b60*/  IADD3 R5, R153, 0x20, RZ ;  /* 0x0000002099057810 */ /* 0x004fe40007ffe0ff */
[-C--:B------:R-:W-:Y:S01]  /*6b70*/  LEA.HI.X.SX32 R167, R161, R251.reuse, 0x2, P0 ;  /* 0x000000fba1a77211 */ /* 0x080fe200000f16ff */
[C---:B------:R-:W-:Y:S03]  /*6b80*/  IMAD R161, R252.reuse, 0x30, RZ ;  /* 0x00000030fca17824 */ /* 0x040fe600078e02ff */
[-C--:B------:R-:W-:Y:S01]  /*6b90*/  LEA R164, P1, R163, R250.reuse, 0x2 ;  /* 0x000000faa3a47211 */ /* 0x080fe200078210ff */
[----:B------:R1:W-:Y:S01]  /*6ba0*/  RED.E.ADD.F32.FTZ.RN.STRONG.GPU [R166.64], R7 ;  /* 0x00000007a600798e */ /* 0x0003e2000c10e788 */
[-C--:B------:R-:W-:Y:S02]  /*6bb0*/  LEA R156, P0, R157, R250.reuse, 0x2 ;  /* 0x000000fa9d9c7211 */ /* 0x080fe400078010ff */
        /* <DEDUP_REMOVED lines=8> */
[-C--:B------:R-:W-:Y:S03]  /*6c40*/  LEA.HI.X.SX32 R163, R163, R251.reuse, 0x2, P0 ;  /* 0x000000fba3a37211 */ /* 0x080fe600000f16ff */
[----:B------:R4:W-:Y:S04]  /*6c50*/  RED.E.ADD.F32.FTZ.RN.STRONG.GPU [R160.64], R10 ;  /* 0x0000000aa000798e */ /* 0x0009e8000c10e788 */
[----:B------:R4:W-:Y:S04]  /*6c60*/  RED.E.ADD.F32.FTZ.RN.STRONG.GPU [R162.64], R11 ;  /* 0x0000000ba200798e */ /* 0x0009e8000c10e788 */
[----:B------:R4:W-:Y:S01]  /*6c70*/  RED.E.ADD.F32.FTZ.RN.STRONG.GPU [R250.64+0x80], R16 ;  /* 0x00008010fa00798e */ /* 0x0009e2000c10e788 */
[----:B-1----:R-:W-:Y:S01]  /*6c80*/  IMAD.IADD R7, R155, 0x1, R5 ;  /* 0x000000019b077824 */ /* 0x002fe200078e0205 */
[CC--:B------:R-:W-:Y:S02]  /*6c90*/  LEA R166, P0, R5.reuse, R250.reuse, 0x2 ;  /* 0x000000fa05a67211 */ /* 0x0c0fe400078010ff */
[----:B------:R1:W-:Y:S02]  /*6ca0*/  RED.E.ADD.F32.FTZ.RN.STRONG.GPU [R158.64+0x80], R17 ;  /* 0x000080119e00798e */ /* 0x0003e4000c10e788 */
[-C--:B------:R-:W-:Y:S01]  /*6cb0*/  LEA.HI.X.SX32 R167, R5, R251.reuse, 0x2, P0 ;  /* 0x000000fb05a77211 */ /* 0x080fe200000f16ff */
[----:B------:R-:W-:Y:S01]  /*6cc0*/  IMAD.IADD R5, R155, 0x1, R7 ;  /* 0x000000019b057824 */ /* 0x000fe200078e0207 */
[CC--:B--2---:R-:W-:Y:S03]  /*6cd0*/  LEA R164, P0, R7.reuse, R250.reuse, 0x2 ;  /* 0x000000fa07a47211 */ /* 0x0c4fe600078010ff */
[----:B------:R2:W-:Y:S01]  /*6ce0*/  RED.E.ADD.F32.FTZ.RN.STRONG.GPU [R166.64], R18 ;  /* 0x00000012a600798e */ /* 0x0005e2000c10e788 */
[-C--:B------:R-:W-:Y:S01]  /*6cf0*/  LEA.HI.X.SX32 R165, R7, R251.reuse, 0x2, P0 ;  /* 0x000000fb07a57211 */ /* 0x080fe200000f16ff */
[----:B------:R-:W-:Y:S01]  /*6d00*/  IMAD.IADD R7, R155, 0x1, R5 ;  /* 0x000000019b077824 */ /* 0x000fe200078e0205 */
[-C--:B---3--:R-:W-:Y:S03]  /*6d10*/  LEA R156, P1, R5, R250.reuse, 0x2 ;  /* 0x000000fa059c7211 */ /* 0x088fe600078210ff */
[----:B------:R-:W-:Y:S01]  /*6d20*/  IMAD.IADD R9, R155, 0x1, R7 ;  /* 0x000000019b097824 */ /* 0x000fe200078e0207 */
[-C--:B------:R-:W-:Y:S01]  /*6d30*/  LEA R6, P0, R7, R250.reuse, 0x2 ;  /* 0x000000fa07067211 */ /* 0x080fe200078010ff */
[----:B------:R3:W-:Y:S01]  /*6d40*/  RED.E.ADD.F32.FTZ.RN.STRONG.GPU [R164.64], R19 ;  /* 0x00000013a400798e */ /* 0x0007e2000c10e788 */
[-C--:B------:R-:W-:Y:S01]  /*6d50*/  LEA.HI.X.SX32 R157, R5, R251.reuse, 0x2, P1 ;  /* 0x000000fb059d7211 */ /* 0x080fe200008f16ff */
[----:B------:R-:W-:Y:S01]  /*6d60*/  IMAD.IADD R5, R155, 0x1, R9 ;  /* 0x000000019b057824 */ /* 0x000fe200078e0209 */
[-C--:B------:R-:W-:Y:S02]  /*6d70*/  LEA.HI.X.SX32 R7, R7, R251.reuse, 0x2, P0 ;  /* 0x000000fb07077211 */ /* 0x080fe400000f16ff */
[CC--:B----4-:R-:W-:Y:S01]  /*6d80*/  LEA R10, P0, R9.reuse, R250.reuse, 0x2 ;  /* 0x000000fa090a7211 */ /* 0x0d0fe200078010ff */
[----:B------:R4:W-:Y:S03]  /*6d90*/  RED.E.ADD.F32.FTZ.RN.STRONG.GPU [R156.64], R12 ;  /* 0x0000000c9c00798e */ /* 0x0009e6000c10e788 */
[-C--:B------:R-:W-:Y:S01]  /*6da0*/  LEA.HI.X.SX32 R11, R9, R251.reuse, 0x2, P0 ;  /* 0x000000fb090b7211 */ /* 0x080fe200000f16ff */
[----:B------:R-:W-:Y:S01]  /*6db0*/  RED.E.ADD.F32.FTZ.RN.STRONG.GPU [R6.64], R13 ;  /* 0x0000000d0600798e */ /* 0x000fe2000c10e788 */
[-C--:B------:R-:W-:Y:S02]  /*6dc0*/  LEA R16, P0, R5, R250.reuse, 0x2 ;  /* 0x000000fa05107211 */ /* 0x080fe400078010ff */
[----:B------:R-:W-:Y:S01]  /*6dd0*/  IADD3 R9, R153, 0x40, RZ ;  /* 0x0000004099097810 */ /* 0x000fe20007ffe0ff */
[----:B------:R4:W-:Y:S01]  /*6de0*/  RED.E.ADD.F32.FTZ.RN.STRONG.GPU [R10.64], R14 ;  /* 0x0000000e0a00798e */ /* 0x0009e2000c10e788 */
[-C--:B-1----:R-:W-:Y:S03]  /*6df0*/  LEA.HI.X.SX32 R17, R5, R251.reuse, 0x2, P0 ;  /* 0x000000fb05117211 */ /* 0x082fe600000f16ff */
[----:B------:R-:W-:Y:S01]  /*6e00*/  IMAD.IADD R5, R155, 0x1, R9 ;  /* 0x000000019b057824 */ /* 0x000fe200078e0209 */
[CC--:B--2---:R-:W-:Y:S01]  /*6e10*/  LEA R18, P0, R9.reuse, R250.reuse, 0x2 ;  /* 0x000000fa09127211 */ /* 0x0c4fe200078010ff */
[----:B------:R1:W-:Y:S04]  /*6e20*/  RED.E.ADD.F32.FTZ.RN.STRONG.GPU [R16.64], R15 ;  /* 0x0000000f1000798e */ /* 0x0003e8000c10e788 */
[----:B------:R-:W-:Y:S01]  /*6e30*/  RED.E.ADD.F32.FTZ.RN.STRONG.GPU [R250.64+0x100], R20 ;  /* 0x00010014fa00798e */ /* 0x000fe2000c10e788 */
[-C--:B---3--:R-:W-:Y:S01]  /*6e40*/  LEA.HI.X.SX32 R19, R9, R251.reuse, 0x2, P0 ;  /* 0x000000fb09137211 */ /* 0x088fe200000f16ff */
[----:B------:R-:W-:Y:S02]  /*6e50*/  IMAD.IADD R9, R155, 0x1, R5 ;  /* 0x000000019b097824 */ /* 0x000fe400078e0205 */
[----:B------:R-:W-:Y:S01]  /*6e60*/  RED.E.ADD.F32.FTZ.RN.STRONG.GPU [R158.64+0x100], R21 ;  /* 0x000100159e00798e */ /* 0x000fe2000c10e788 */
[CC--:B----4-:R-:W-:Y:S03]  /*6e70*/  LEA R156, P0, R5.reuse, R250.reuse, 0x2 ;  /* 0x000000fa059c7211 */ /* 0x0d0fe600078010ff */
[----:B------:R-:W-:Y:S01]  /*6e80*/  RED.E.ADD.F32.FTZ.RN.STRONG.GPU [R18.64], R22 ;  /* 0x000000161200798e */ /* 0x000fe2000c10e788 */
[-C--:B------:R-:W-:Y:S01]  /*6e90*/  LEA.HI.X.SX32 R157, R5, R251.reuse, 0x2, P0 ;  /* 0x000000fb059d7211 */ /* 0x080fe200000f16ff */
[----:B------:R-:W-:Y:S01]  /*6ea0*/  IMAD.IADD R5, R155, 0x1, R9 ;  /* 0x000000019b057824 */ /* 0x000fe200078e0209 */
[-C--:B------:R-:W-:Y:S03]  /*6eb0*/  LEA R10, P1, R9, R250.reuse, 0x2 ;  /* 0x000000fa090a7211 */ /* 0x080fe600078210ff */
        /* <DEDUP_REMOVED lines=89> */
[----:B------:R-:W-:Y:S02]  /*7450*/  LEA R84, P0, R155, R250, 0x2 ;  /* 0x000000fa9b547211 */ /* 0x000fe400078010ff */
[----:B------:R-:W-:Y:S01]  /*7460*/  ISETP.GT.AND P2, PT, R239, R224, PT ;  /* 0x000000e0ef00720c */ /* 0x000fe20003f44270 */
[----:B------:R-:W1:Y:S01]  /*7470*/  LDSM.16.MT88.4 R4, [R197+0x1e000] ;  /* 0x01e00000c504783b */ /* 0x000e620000004200 */
[----:B------:R-:W-:Y:S02]  /*7480*/  LEA.HI.X.SX32 R85, R155, R251, 0x2, P0 ;  /* 0x000000fb9b557211 */ /* 0x000fe400000f16ff */
[----:B------:R-:W-:Y:S01]  /*7490*/  @P6 IADD3 R228, P1, R228, -0x100, RZ ;  /* 0xffffff00e4e46810 */ /* 0x000fe20007f3e0ff */
[----:B------:R-:W-:Y:S03]  /*74a0*/  RED.E.ADD.F32.FTZ.RN.STRONG.GPU [R16.64], R98 ;  /* 0x000000621000798e */ /* 0x000fe6000c10e788 */
[----:B------:R-:W-:Y:S01]  /*74b0*/  @P6 IADD3.X R229, R229, -0x1, RZ, P1, !PT ;  /* 0xffffffffe5e56810 */ /* 0x000fe20000ffe4ff */
        /* <DEDUP_REMOVED lines=55> */
[C---:B------:R-:W-:Y:S01]  /*7830*/  LOP3.LUT R4, R239.reuse, 0x1, RZ, 0xc0, !PT ;  /* 0x00000001ef047812 */ /* 0x040fe200078ec0ff */
[-C--:B-1----:R-:W-:Y:S05]  /*7840*/  HMMA.16816.F32.BF16 R100, R32, R84.reuse, R100 ;  /* 0x000000542064723c */ /* 0x082fea0000041864 */
[----:B------:R-:W-:Y:S02]  /*7850*/  ISETP.NE.U32.AND P0, PT, R4, 0x1, PT ;  /* 0x000000010400780c */ /* 0x000fe40003f05070 */
[C---:B------:R-:W-:Y:S01]  /*7860*/  IADD3 R4, R194.reuse, -0x6000, RZ ;  /* 0xffffa000c2047810 */ /* 0x040fe20007ffe0ff */
[C---:B------:R-:W-:Y:S04]  /*7870*/  HMMA.16816.F32.BF16 R104, R88.reuse, R84, R104 ;  /* 0x000000545868723c */ /* 0x040fe80000041868 */
[----:B------:R-:W-:Y:S04]  /*7880*/  IADD3 R239, R239, -0x1, RZ ;  /* 0xffffffffefef7810 */ /* 0x000fe80007ffe0ff */
[-C--:B------:R-:W-:Y:S04]  /*7890*/  HMMA.16816.F32.BF16 R108, R88, R86.reuse, R108 ;  /* 0x00000056586c723c */ /* 0x080fe8000004186c */
[----:B------:R-:W-:Y:S04]  /*78a0*/  @P0 IADD3 R4, R194, 0x6000, RZ ;  /* 0x00006000c2040810 */ /* 0x000fe80007ffe0ff */
[C---:B------:R-:W-:Y:S04]  /*78b0*/  HMMA.16816.F32.BF16 R112, R32.reuse, R86, R112 ;  /* 0x000000562070723c */ /* 0x040fe80000041870 */
[----:B----4-:R-:W-:Y:S04]  /*78c0*/  IMAD.MOV.U32 R194, RZ, RZ, R4 ;  /* 0x000000ffffc27224 */ /* 0x010fe800078e0004 */
        /* <DEDUP_REMOVED lines=11> */
[----:B------:R-:W-:Y:S01]  /*7980*/  ISETP.NE.AND P0, PT, R241, -0x1, PT ;  /* 0xfffffffff100780c */ /* 0x000fe20003f05270 */
[----:B------:R-:W-:Y:S01]  /*7990*/  FMUL.FTZ R101, R101, c[0x0][0x2e0] ;  /* 0x0000b80065657a20 */ /* 0x000fe20000410000 */
[----:B------:R-:W-:Y:S01]  /*79a0*/  SHF.R.S32.HI R4, RZ, 0x1f, R211 ;  /* 0x0000001fff047819 */ /* 0x000fe200000114d3 */
        /* <DEDUP_REMOVED lines=132> */
[----:B------:R1:W-:Y:S01]  /*81f0*/  STS [R220+0x7400], R43 ;  /* 0x0074002bdc007388 */ /* 0x0003e20000000800 */
        /* <DEDUP_REMOVED lines=49> */
[----:B------:R-:W-:-:S02]  /*8510*/  F2FP.BF16.PACK_AB R77, R77, R76 ;  /* 0x0000004c4d4d723e */ /* 0x000fc400000010ff */
[----:B------:R2:W-:Y:S01]  /*8520*/  STS [R222+0xa000], R81 ;  /* 0x00a00051de007388 */ /* 0x0005e20000000800 */
[----:B------:R-:W-:Y:S02]  /*8530*/  @P0 IADD3 R40, R240, R241, RZ ;  /* 0x000000f1f0280210 */ /* 0x000fe40007ffe0ff */
[----:B------:R-:W-:Y:S01]  /*8540*/  F2FP.BF16.PACK_AB R79, R79, R78 ;  /* 0x0000004e4f4f723e */ /* 0x000fe200000010ff */
[----:B------:R2:W-:Y:S02]  /*8550*/  STS [R222+0xa400], R83 ;  /* 0x00a40053de007388 */ /* 0x0005e40000000800 */
[C---:B-1----:R-:W-:Y:S02]  /*8560*/  @P0 IMAD.WIDE.U32 R42, R40.reuse, c[0x0][0x3a0], RZ ;  /* 0x0000e800282a0a25 */ /* 0x042fe400078e00ff */
[----:B------:R2:W-:Y:S02]  /*8570*/  STS [R220+0xb000], R73 ;  /* 0x00b00049dc007388 */ /* 0x0005e40000000800 */
[----:B------:R-:W-:-:S02]  /*8580*/  @P0 IMAD R40, R40, c[0x0][0x3a4], R43 ;  /* 0x0000e90028280a24 */ /* 0x000fc400078e022b */
        /* <DEDUP_REMOVED lines=13> */
.L_x_1175:
[----:B------:R-:W-:-:S05]  /*8660*/  @P0 IADD3 R52, R240, R241, RZ ;  /* 0x000000f1f0340210 */ /* 0x000fca0007ffe0ff */
[----:B--2---:R-:W-:-:S04]  /*8670*/  @P0 IMAD.WIDE.U32 R54, R52, c[0x0][0x3a8], RZ ;  /* 0x0000ea0034360a25 */ /* 0x004fc800078e00ff */
        /* <DEDUP_REMOVED lines=11> */
.L_x_1176:
        /* <DEDUP_REMOVED lines=30> */
[----:B------:R-:W-:Y:S01]  /*8910*/  IMAD R57, R56, c[0x0][0x3a0], RZ ;  /* 0x0000e80038397a24 */ /* 0x000fe200078e02ff */
[----:B------:R-:W-:Y:S01]  /*8920*/  ISETP.GE.AND P1, PT, R217, c[0x0][0x220], PT ;  /* 0x00008800d9007a0c */ /* 0x000fe20003f26270 */
[----:B------:R-:W-:Y:S01]  /*8930*/  IMAD.MOV.U32 R60, RZ, RZ, R64 ;  /* 0x000000ffff3c7224 */ /* 0x000fe200078e0040 */
[----:B------:R-:W3:Y:S01]  /*8940*/  LDS.128 R44, [R215+0x16000] ;  /* 0x01600000d72c7984 */ /* 0x000ee20000000c00 */
[----:B------:R-:W-:Y:S01]  /*8950*/  IMAD R57, R210, c[0x0][0x3a4], R57 ;  /* 0x0000e900d2397a24 */ /* 0x000fe200078e0239 */
[----:B------:R-:W-:Y:S01]  /*8960*/  ISETP.GE.AND P0, PT, R216, c[0x0][0x220], PT ;  /* 0x00008800d8007a0c */ /* 0x000fe20003f06270 */
[----:B------:R-:W-:-:S04]  /*8970*/  IMAD.WIDE.U32 R66, R210, c[0x0][0x3a0], R60 ;  /* 0x0000e800d2427a25 */ /* 0x000fc800078e003c */
[----:B------:R-:W-:Y:S01]  /*8980*/  IMAD.IADD R57, R57, 0x1, R67 ;  /* 0x0000000139397824 */ /* 0x000fe200078e0243 */
[----:B------:R-:W2:Y:S01]  /*8990*/  @!P2 LDS.128 R40, [R215+0x12000] ;  /* 0x01200000d728a984 */ /* 0x000ea20000000c00 */
[----:B------:R-:W-:-:S04]  /*89a0*/  LEA R68, P3, R66, c[0x0][0x340], 0x1 ;  /* 0x0000d00042447a11 */ /* 0x000fc800078608ff */
[----:B------:R-:W-:-:S05]  /*89b0*/  LEA.HI.X R69, R66, c[0x0][0x344], R57, 0x1, P3 ;  /* 0x0000d10042457a11 */ /* 0x000fca00018f0c39 */
[----:B----4-:R4:W-:Y:S04]  /*89c0*/  @!P1 STG.E.128 [R68.64+0x80], R48 ;  /* 0x0000803044009986 */ /* 0x0109e8000c101d08 */
[----:B---3--:R4:W-:Y:S04]  /*89d0*/  @!P0 STG.E.128 [R68.64+0x100], R44 ;  /* 0x0001002c44008986 */ /* 0x0089e8000c101d08 */
[----:B--2---:R4:W-:Y:S02]  /*89e0*/  @!P2 STG.E.128 [R68.64], R40 ;  /* 0x000000284400a986 */ /* 0x0049e4000c101d08 */
.L_x_1178:
[----:B------:R-:W-:Y:S05]  /*89f0*/  BSYNC B0 ;  /* 0x0000000000007941 */ /* 0x000fea0003800000 */
.L_x_1177:
        /* <DEDUP_REMOVED lines=19> */
.L_x_1180:
[----:B------:R-:W-:Y:S05]  /*8b30*/  BSYNC B0 ;  /* 0x0000000000007941 */ /* 0x000fea0003800000 */
.L_x_1179:
[----:B------:R-:W-:Y:S01]  /*8b40*/  IMAD.WIDE.U32 R62, R227, c[0x0][0x3a8], R62 ;  /* 0x0000ea00e33e7a25 */ /* 0x000fe200078e003e */
[----:B------:R-:W-:Y:S03]  /*8b50*/  BSSY B0, `(.L_x_1181) ;  /* 0x0000017000007945 */ /* 0x000fe60003800000 */
[----:B--2---:R-:W-:Y:S01]  /*8b60*/  IMAD R28, R55, c[0x0][0x3a8], RZ ;  /* 0x0000ea00371c7a24 */ /* 0x004fe200078e02ff */
[----:B---3--:R-:W-:Y:S01]  /*8b70*/  IADD3 R32, P0, R54, R62, RZ ;  /* 0x0000003e36207210 */ /* 0x008fe20007f1e0ff */
[----:B------:R-:W-:-:S02]  /*8b80*/  IMAD R53, R53, c[0x0][0x3c0], RZ ;  /* 0x0000f00035357a24 */ /* 0x000fc400078e02ff */
[----:B------:R-:W-:Y:S02]  /*8b90*/  IMAD R227, R227, c[0x0][0x3ac], R28 ;  /* 0x0000eb00e3e37a24 */ /* 0x000fe400078e021c */
[----:B------:R-:W-:-:S03]  /*8ba0*/  IMAD R29, R232, c[0x0][0x3c4], R53 ;  /* 0x0000f100e81d7a24 */ /* 0x000fc600078e0235 */
[----:B------:R-:W-:-:S05]  /*8bb0*/  IADD3.X R33, R52, R63, R227, P0, !PT ;  /* 0x0000003f34217210 */ /* 0x000fca00007fe4e3 */
[----:B------:R-:W-:-:S05]  /*8bc0*/  IMAD.WIDE.U32 R32, R232, c[0x0][0x3c0], R32 ;  /* 0x0000f000e8207a25 */ /* 0x000fca00078e0020 */
[----:B------:R-:W-:Y:S01]  /*8bd0*/  IADD3 R29, R29, R33, RZ ;  /* 0x000000211d1d7210 */ /* 0x000fe20007ffe0ff */
[----:B------:R-:W-:Y:S05]  /*8be0*/  @P4 BRA `(.L_x_1182) ;  /* 0x000000d000004947 */ /* 0x000fea0003800000 */
[----:B------:R-:W-:Y:S01]  /*8bf0*/  IMAD.MOV.U32 R28, RZ, RZ, R32 ;  /* 0x000000ffff1c7224 */ /* 0x000fe200078e0020 */
[----:B------:R-:W-:Y:S01]  /*8c00*/  ISETP.GE.AND P2, PT, R212, c[0x0][0x220], PT ;  /* 0x00008800d4007a0c */ /* 0x000fe20003f46270 */
        /* <DEDUP_REMOVED lines=8> */
[----:B-1----:R1:W-:Y:S04]  /*8c90*/  @!P2 STG.E.128 [R30.64], R24 ;  /* 0x000000181e00a986 */ /* 0x0023e8000c101d08 */
[----:B------:R1:W-:Y:S04]  /*8ca0*/  @!P1 STG.E.128 [R30.64+0x80], R16 ;  /* 0x000080101e009986 */ /* 0x0003e8000c101d08 */
[----:B------:R1:W-:Y:S02]  /*8cb0*/  @!P0 STG.E.128 [R30.64+0x100], R8 ;  /* 0x000100081e008986 */ /* 0x0003e4000c101d08 */
.L_x_1182:
[----:B------:R-:W-:Y:S05]  /*8cc0*/  BSYNC B0 ;  /* 0x0000000000007941 */ /* 0x000fea0003800000 */
.L_x_1181:
        /* <DEDUP_REMOVED lines=16> */
.L_x_1151:
[----:B------:R-:W-:Y:S05]  /*8dd0*/  BSYNC B1 ;  /* 0x0000000000017941 */ /* 0x000fea0003800000 */
.L_x_1137:
        /* <DEDUP_REMOVED lines=9> */
.L_x_1183:
[----:B------:R-:W-:Y:S05]  /*8e70*/  EXIT ;  /* 0x000000000000794d */ /* 0x000fea0003800000 */
.L_x_1185:
        /* <DEDUP_REMOVED lines=16> */
.L_x_1608:


//--------------------- .text._ZN5flash44flash_bwd_dq_dk_dv_loop_seqk_parallel_kernelI23Flash_bwd_kernel_traitsILi192ELi64ELi64ELi8ELi4ELi2ELi2ELb0ELb0EN7cutlass10bfloat16_tE19Flash_kernel_traitsILi192ELi64ELi64ELi8ES3_EELb0ELb0ELb1ELb0ELb0ELb0ELb1EEEvNS_16Flash_bwd_paramsE --------------------------
	.section	.text._ZN5flash44flash_bwd_dq_dk_dv_loop_seqk_parallel_kernelI23Flash_bwd_kernel_traitsILi192ELi64ELi64ELi8ELi4ELi2ELi2ELb0ELb0EN7cutlass10bfloat16_tE19Flash_kernel_traitsILi192ELi64ELi64ELi8ES3_EELb0ELb0ELb1ELb0ELb0ELb0ELb1EEEvNS_16Flash_bwd_paramsE,"ax",@progbits
	.sectioninfo	@"SHI_REGISTERS=254"
	.align	128
        .global         _ZN5flash44flash_bwd_dq_dk_dv_loop_seqk_parallel_kernelI23Flash_bwd_kernel_traitsILi192ELi64ELi64ELi8ELi4ELi2ELi2ELb0ELb0EN7cutlass10bfloat16_tE19Flash_kernel_traitsILi192ELi64ELi64ELi8ES3_EELb0ELb0ELb1ELb0ELb0ELb0ELb1EEEvNS_16Flash_bwd_paramsE
        .type           _ZN5flash44flash_bwd_dq_dk_dv_loop_seqk_parallel_kernelI23Flash_bwd_kernel_traitsILi192ELi64ELi64ELi8ELi4ELi2ELi2ELb0ELb0EN7cutlass10bfloat16_tE19Flash_kernel_traitsILi192ELi64ELi64ELi8ES3_EELb0ELb0ELb1ELb0ELb0ELb0ELb1EEEvNS_16Flash_bwd_paramsE,@function
        .size           _ZN5flash44flash_bwd_dq_dk_dv_loop_seqk_parallel_kernelI23Flash_bwd_kernel_traitsILi192ELi64ELi64ELi8ELi4ELi2ELi2ELb0ELb0EN7cutlass10bfloat16_tE19Flash_kernel_traitsILi192ELi64ELi64ELi8ES3_EELb0ELb0ELb1ELb0ELb0ELb0ELb1EEEvNS_16Flash_bwd_paramsE,(.L_x_1609 - _ZN5flash44flash_bwd_dq_dk_dv_loop_seqk_parallel_kernelI23Flash_bwd_kernel_traitsILi192ELi64ELi64ELi8ELi4ELi2ELi2ELb0ELb0EN7cutlass10bfloat16_tE19Flash_kernel_traitsILi192ELi64ELi64ELi8ES3_EELb0ELb0ELb1ELb0ELb0ELb0ELb1EEEvNS_16Flash_bwd_paramsE)
        .other          _ZN5flash44flash_bwd_dq_dk_dv_loop_seqk_parallel_kernelI23Flash_bwd_kernel_traitsILi192ELi64ELi64ELi8ELi4ELi2ELi2ELb0ELb0EN7cutlass10bfloat16_tE19Flash_kernel_traitsILi192ELi64ELi64ELi8ES3_EELb0ELb0ELb1ELb0ELb0ELb0ELb1EEEvNS_16Flash_bwd_paramsE,@"STO_CUDA_ENTRY STV_DEFAULT"
_ZN5flash44flash_bwd_dq_dk_dv_loop_seqk_parallel_kernelI23Flash_bwd_kernel_traitsILi192ELi64ELi64ELi8ELi4ELi2ELi2ELb0ELb0EN7cutlass10bfloat16_tE19Flash_kernel_traitsILi192ELi64ELi64ELi8ES3_EELb0ELb0ELb1ELb0ELb0ELb0ELb1EEEvNS_16Flash_bwd_paramsE:
.text._ZN5flash44flash_bwd_dq_dk_dv_loop_seqk_parallel_kernelI23Flash_bwd_kernel_traitsILi192ELi64ELi64ELi8ELi4ELi2ELi2ELb0ELb0EN7cutlass10bfloat16_tE19Flash_kernel_traitsILi192ELi64ELi64ELi8ES3_EELb0ELb0ELb1ELb0ELb0ELb0ELb1EEEvNS_16Flash_bwd_paramsE:
        /* <DEDUP_REMOVED lines=138> */
.L_x_1234:
        /* <DEDUP_REMOVED lines=32> */
.L_x_1186:
        /* <DEDUP_REMOVED lines=49> */
.L_x_1188:
        /* <DEDUP_REMOVED lines=15> */
.L_x_1189:
        /* <DEDUP_REMOVED lines=84> */
.L_x_1190:
[----:B------:R-:W-:-:S04]  /*13e0*/  IMAD R29, R202, c[0x0][0x1c0], R233 ;  /* 0x00007000ca1d7a24 */ /* 0x000fc800078e02e9 */
[----:B------:R-:W-:Y:S02]  /*13f0*/  IMAD R29, R29, c[0x0][0x224], RZ ;  /* 0x000089001d1d7a24 */ /* 0x000fe400078e02ff */
.L_x_1191:
        /* <DEDUP_REMOVED lines=72> */
.L_x_1193:
        /* <DEDUP_REMOVED lines=14> */
.L_x_1194:
        /* <DEDUP_REMOVED lines=27> */
.L_x_1196:
[----:B------:R-:W-:Y:S05]  /*1b10*/  BSYNC B0 ;  /* 0x0000000000007941 */ /* 0x000fea0003800000 */
.L_x_1195:
        /* <DEDUP_REMOVED lines=19> */
.L_x_1198:
[----:B------:R-:W-:Y:S05]  /*1c50*/  BSYNC B0 ;  /* 0x0000000000007941 */ /* 0x000fea0003800000 */
.L_x_1197:
        /* <DEDUP_REMOVED lines=24> */
.L_x_1200:
[----:B------:R-:W-:Y:S05]  /*1de0*/  BSYNC B0 ;  /* 0x0000000000007941 */ /* 0x000fea0003800000 */
.L_x_1199:
        /* <DEDUP_REMOVED lines=18> */
.L_x_1192:
        /* <DEDUP_REMOVED lines=31> */
.L_x_1203:
[----:B------:R-:W-:Y:S05]  /*2100*/  BSYNC B0 ;  /* 0x0000000000007941 */ /* 0x000fea0003800000 */
.L_x_1202:
        /* <DEDUP_REMOVED lines=39> */
.L_x_1205:
[----:B------:R-:W-:Y:S05]  /*2380*/  BSYNC B0 ;  /* 0x0000000000007941 */ /* 0x000fea0003800000 */
.L_x_1204:
        /* <DEDUP_REMOVED lines=18> */
.L_x_1207:
        /* <DEDUP_REMOVED lines=28> */
.L_x_1208:
[----:B------:R-:W-:Y:S05]  /*2670*/  BSYNC B0 ;  /* 0x0000000000007941 */ /* 0x000fea0003800000 */
.L_x_1206:
        /* <DEDUP_REMOVED lines=17> */
.L_x_1210:
        /* <DEDUP_REMOVED lines=38> */
.L_x_1211:
[----:B------:R-:W-:Y:S05]  /*29f0*/  BSYNC B0 ;  /* 0x0000000000007941 */ /* 0x000fea0003800000 */
.L_x_1209:
        /* <DEDUP_REMOVED lines=59> */
.L_x_1213:
[----:B------:R-:W-:Y:S05]  /*2db0*/  BSYNC B0 ;  /* 0x0000000000007941 */ /* 0x000fea0003800000 */
.L_x_1212:
        /* <DEDUP_REMOVED lines=38> */
.L_x_1215:
[----:B------:R-:W-:Y:S05]  /*3020*/  BSYNC B0 ;  /* 0x0000000000007941 */ /* 0x000fea0003800000 */
.L_x_1214:
        /* <DEDUP_REMOVED lines=44> */
.L_x_1217:
[----:B------:R-:W-:Y:S05]  /*32f0*/  BSYNC B0 ;  /* 0x0000000000007941 */ /* 0x000fea0003800000 */
.L_x_1216:
        /* <DEDUP_REMOVED lines=37> */
.L_x_1219:
[----:B------:R-:W-:Y:S05]  /*3550*/  BSYNC B0 ;  /* 0x0000000000007941 */ /* 0x000fea0003800000 */
.L_x_1218:
        /* <DEDUP_REMOVED lines=67> */
.L_x_1224:
[----:B------:R-:W0:Y:S01]  /*3990*/  LDGDEPBAR ;  /* 0x00000000000079af */ /* 0x000e220000000000 */
[C---:B------:R-:W-:Y:S02]  /*39a0*/  IADD3 R151, R195.reuse, R193, RZ ;  /* 0x000000c1c3977210 */ /* 0x040fe40007ffe0ff */
[-C--:B------:R-:W-:Y:S02]  /*39b0*/  IADD3 R149, R195, R192.reuse, RZ ;  /* 0x000000c0c3957210 */ /* 0x080fe40007ffe0ff */
[----:B------:R-:W-:Y:S02]  /*39c0*/  IADD3 R148, R151, R192, RZ ;  /* 0x000000c097947210 */ /* 0x000fe40007ffe0ff */
[----:B------:R-:W-:Y:S02]  /*39d0*/  IADD3 R154, P0, R231, R228, RZ ;  /* 0x000000e4e79a7210 */ /* 0x000fe40007f1e0ff */
[----:B------:R-:W-:Y:S02]  /*39e0*/  SHF.L.U32 R150, R239, 0x6, RZ ;  /* 0x00000006ef967819 */ /* 0x000fe400000006ff */
[----:B------:R-:W-:Y:S02]  /*39f0*/  IADD3.X R155, R232, R227, RZ, P0, !PT ;  /* 0x000000e3e89b7210 */ /* 0x000fe400007fe4ff */
[----:B------:R-:W-:Y:S02]  /*3a00*/  ISETP.GE.AND P0, PT, R150, R243, PT ;  /* 0x000000f39600720c */ /* 0x000fe40003f06270 */
[----:B------:R-:W-:Y:S01]  /*3a10*/  MOV R171, c[0x0][0x2e4] ;  /* 0x0000b90000ab7a02 */ /* 0x000fe20000000f00 */
        /* <DEDUP_REMOVED lines=10> */
[C---:B-1----:R-:W-:Y:S05]  /*3ac0*/  HMMA.16816.F32.BF16 R4, R68.reuse, R72, RZ ;  /* 0x000000484404723c */ /* 0x042fea00000418ff */
[----:B-----5:R1:W5:Y:S03]  /*3ad0*/  LDG.E R153, [R154.64] ;  /* 0x000000069a997981 */ /* 0x020366000c1e1900 */
[C---:B------:R-:W-:Y:S03]  /*3ae0*/  HMMA.16816.F32.BF16 R8, R68.reuse, R74, RZ ;  /* 0x0000004a4408723c */ /* 0x040fe600000418ff */
[----:B------:R-:W1:Y:S06]  /*3af0*/  LDSM.16.M88.4 R72, [R149] ;  /* 0x000000009548783b */ /* 0x000e6c0000000200 */
[----:B------:R1:W5:Y:S01]  /*3b00*/  LDG.E R152, [R154.64+0x20] ;  /* 0x000020069a987981 */ /* 0x000362000c1e1900 */
[C---:B--2---:R-:W-:Y:S08]  /*3b10*/  HMMA.16816.F32.BF16 R12, R68.reuse, R76, RZ ;  /* 0x0000004c440c723c */ /* 0x044ff000000418ff */
[----:B------:R-:W-:Y:S01]  /*3b20*/  HMMA.16816.F32.BF16 R16, R68, R78, RZ ;  /* 0x0000004e4410723c */ /* 0x000fe200000418ff */
[----:B------:R-:W-:Y:S06]  /*3b30*/  LDSM.16.M88.4 R68, [R148] ;  /* 0x000000009444783b */ /* 0x000fec0000000200 */
[----:B------:R-:W2:Y:S01]  /*3b40*/  LDSM.16.M88.4 R76, [R2+0x12000] ;  /* 0x01200000024c783b */ /* 0x000ea20000000200 */
[C---:B---3--:R-:W-:Y:S08]  /*3b50*/  HMMA.16816.F32.BF16 R4, R80.reuse, R84, R4 ;  /* 0x000000545004723c */ /* 0x048ff00000041804 */
[C---:B------:R-:W-:Y:S01]  /*3b60*/  HMMA.16816.F32.BF16 R8, R80.reuse, R86, R8 ;  /* 0x000000565008723c */ /* 0x040fe20000041808 */
[----:B------:R-:W3:Y:S07]  /*3b70*/  LDSM.16.M88.4 R84, [R2+0x12800] ;  /* 0x012800000254783b */ /* 0x000eee0000000200 */
[C---:B----4-:R-:W-:Y:S08]  /*3b80*/  HMMA.16816.F32.BF16 R12, R80.reuse, R88, R12 ;  /* 0x00000058500c723c */ /* 0x050ff0000004180c */
[----:B------:R-:W-:Y:S01]  /*3b90*/  HMMA.16816.F32.BF16 R16, R80, R90, R16 ;  /* 0x0000005a5010723c */ /* 0x000fe20000041810 */
[----:B------:R-:W-:Y:S06]  /*3ba0*/  LDSM.16.M88.4 R80, [R195+0x2000] ;  /* 0x00200000c350783b */ /* 0x000fec0000000200 */
[----:B------:R-:W4:Y:S01]  /*3bb0*/  LDSM.16.M88.4 R88, [R198+0x14000] ;  /* 0x01400000c658783b */ /* 0x000f220000000200 */
[C---:B-1----:R-:W-:Y:S08]  /*3bc0*/  HMMA.16816.F32.BF16 R4, R72.reuse, R92, R4 ;  /* 0x0000005c4804723c */ /* 0x042ff00000041804 */
[C---:B------:R-:W-:Y:S01]  /*3bd0*/  HMMA.16816.F32.BF16 R8, R72.reuse, R94, R8 ;  /* 0x0000005e4808723c */ /* 0x040fe20000041808 */
[----:B------:R-:W-:Y:S07]  /*3be0*/  LDSM.16.M88.4 R92, [R188+0x14000] ;  /* 0x01400000bc5c783b */ /* 0x000fee0000000200 */
[C---:B------:R-:W-:Y:S08]  /*3bf0*/  HMMA.16816.F32.BF16 R12, R72.reuse, R96, R12 ;  /* 0x00000060480c723c */ /* 0x040ff0000004180c */
        /* <DEDUP_REMOVED lines=8> */
[----:B------:R-:W3:Y:S06]  /*3c80*/  LDSM.16.M88.4 R68, [R188+0x14800] ;  /* 0x01480000bc44783b */ /* 0x000eec0000000200 */
        /* <DEDUP_REMOVED lines=21> */
[----:B------:R-:W1:Y:S01]  /*3de0*/  LDSM.16.M88.4 R84, [R151+0x4000] ;  /* 0x004000009754783b */ /* 0x000e620000000200 */
[C---:B----4-:R-:W-:Y:S08]  /*3df0*/  HMMA.16816.F32.BF16 R4, R80.reuse, R88, R4 ;  /* 0x000000585004723c */ /* 0x050ff00000041804 */
[C---:B------:R-:W-:Y:S01]  /*3e00*/  HMMA.16816.F32.BF16 R8, R80.reuse, R90, R8 ;  /* 0x0000005a5008723c */ /* 0x040fe20000041808 */
[----:B------:R-:W-:Y:S07]  /*3e10*/  LDSM.16.M88.4 R88, [R3+0x16000] ;  /* 0x016000000358783b */ /* 0x000fee0000000200 */
[C---:B--2---:R-:W-:Y:S08]  /*3e20*/  HMMA.16816.F32.BF16 R12, R80.reuse, R68, R12 ;  /* 0x00000044500c723c */ /* 0x044ff0000004180c */
[----:B------:R-:W-:Y:S01]  /*3e30*/  HMMA.16816.F32.BF16 R16, R80, R70, R16 ;  /* 0x000000465010723c */ /* 0x000fe20000041810 */
[----:B------:R-:W2:Y:S06]  /*3e40*/  LDSM.16.M88.4 R68, [R188+0x16800] ;  /* 0x01680000bc44783b */ /* 0x000eac0000000200 */
[----:B------:R-:W4:Y:S01]  /*3e50*/  LDSM.16.M88.4 R80, [R149+0x4000] ;  /* 0x004000009550783b */ /* 0x000f220000000200 */
[C---:B---3--:R-:W-:Y:S08]  /*3e60*/  HMMA.16816.F32.BF16 R4, R76.reuse, R92, R4 ;  /* 0x0000005c4c04723c */ /* 0x048ff00000041804 */
[C---:B------:R-:W-:Y:S01]  /*3e70*/  HMMA.16816.F32.BF16 R8, R76.reuse, R94, R8 ;  /* 0x0000005e4c08723c */ /* 0x040fe20000041808 */
[----:B------:R-:W-:Y:S07]  /*3e80*/  LDSM.16.M88.4 R92, [R2+0x16000] ;  /* 0x01600000025c783b */ /* 0x000fee0000000200 */
[C---:B-1----:R-:W-:Y:S08]  /*3e90*/  HMMA.16816.F32.BF16 R12, R76.reuse, R72, R12 ;  /* 0x000000484c0c723c */ /* 0x042ff0000004180c */
[----:B------:R-:W-:Y:S01]  /*3ea0*/  HMMA.16816.F32.BF16 R16, R76, R74, R16 ;  /* 0x0000004a4c10723c */ /* 0x000fe20000041810 */
[----:B------:R-:W1:Y:S06]  /*3eb0*/  LDSM.16.M88.4 R72, [R3+0x16800] ;  /* 0x016800000348783b */ /* 0x000e6c0000000200 */
[----:B------:R-:W3:Y:S01]  /*3ec0*/  LDSM.16.M88.4 R76, [R148+0x4000] ;  /* 0x00400000944c783b */ /* 0x000ee20000000200 */
[C---:B------:R-:W-:Y:S08]  /*3ed0*/  HMMA.16816.F32.BF16 R4, R84.reuse, R96, R4 ;  /* 0x000000605404723c */ /* 0x040ff00000041804 */
[C---:B------:R-:W-:Y:S08]  /*3ee0*/  HMMA.16816.F32.BF16 R8, R84.reuse, R98, R8 ;  /* 0x000000625408723c */ /* 0x040ff00000041808 */
[C---:B--2---:R-:W-:Y:S08]  /*3ef0*/  HMMA.16816.F32.BF16 R12, R84.reuse, R68, R12 ;  /* 0x00000044540c723c */ /* 0x044ff0000004180c */
[----:B------:R-:W-:Y:S01]  /*3f00*/  HMMA.16816.F32.BF16 R16, R84, R70, R16 ;  /* 0x000000465410723c */ /* 0x000fe20000041810 */
[----:B------:R-:W2:Y:S07]  /*3f10*/  LDSM.16.M88.4 R68, [R2+0x16800] ;  /* 0x016800000244783b */ /* 0x000eae0000000200 */
[C---:B----4-:R-:W-:Y:S08]  /*3f20*/  HMMA.16816.F32.BF16 R4, R80.reuse, R88, R4 ;  /* 0x000000585004723c */ /* 0x050ff00000041804 */
[C---:B------:R-:W-:Y:S08]  /*3f30*/  HMMA.16816.F32.BF16 R8, R80.reuse, R90, R8 ;  /* 0x0000005a5008723c */ /* 0x040ff00000041808 */
[C---:B-1----:R-:W-:Y:S08]  /*3f40*/  HMMA.16816.F32.BF16 R12, R80.reuse, R72, R12 ;  /* 0x00000048500c723c */ /* 0x042ff0000004180c */
[----:B------:R-:W-:Y:S08]  /*3f50*/  HMMA.16816.F32.BF16 R16, R80, R74, R16 ;  /* 0x0000004a5010723c */ /* 0x000ff00000041810 */
[C---:B---3--:R-:W-:Y:S08]  /*3f60*/  HMMA.16816.F32.BF16 R4, R76.reuse, R92, R4 ;  /* 0x0000005c4c04723c */ /* 0x048ff00000041804 */
[C---:B------:R-:W-:Y:S08]  /*3f70*/  HMMA.16816.F32.BF16 R8, R76.reuse, R94, R8 ;  /* 0x0000005e4c08723c */ /* 0x040ff00000041808 */
[C---:B--2---:R-:W-:Y:S08]  /*3f80*/  HMMA.16816.F32.BF16 R12, R76.reuse, R68, R12 ;  /* 0x000000444c0c723c */ /* 0x044ff0000004180c */
[----:B------:R-:W-:Y:S04]  /*3f90*/  HMMA.16816.F32.BF16 R16, R76, R70, R16 ;  /* 0x000000464c10723c */ /* 0x000fe80000041810 */
[----:B------:R-:W-:Y:S02]  /*3fa0*/  FMUL.FTZ R154, R4, c[0x0][0x2ec] ;  /* 0x0000bb00049a7a20 */ /* 0x000fe40000410000 */
[----:B------:R-:W-:Y:S02]  /*3fb0*/  FMUL.FTZ R155, R5, c[0x0][0x2ec] ;  /* 0x0000bb00059b7a20 */ /* 0x000fe40000410000 */
[----:B------:R-:W-:Y:S02]  /*3fc0*/  FMUL.FTZ R156, R6, c[0x0][0x2ec] ;  /* 0x0000bb00069c7a20 */ /* 0x000fe40000410000 */
[----:B------:R-:W1:Y:S02]  /*3fd0*/  MUFU.TANH R154, R154 ;  /* 0x0000009a009a7308 */ /* 0x000e640000002400 */
[----:B------:R-:W-:Y:S02]  /*3fe0*/  FMUL.FTZ R157, R7, c[0x0][0x2ec] ;  /* 0x0000bb00079d7a20 */ /* 0x000fe40000410000 */
[----:B------:R-:W-:Y:S02]  /*3ff0*/  FMUL.FTZ R158, R8, c[0x0][0x2ec] ;  /* 0x0000bb00089e7a20 */ /* 0x000fe40000410000 */
[----:B------:R-:W-:Y:S02]  /*4000*/  FMUL.FTZ R159, R9, c[0x0][0x2ec] ;  /* 0x0000bb00099f7a20 */ /* 0x000fe40000410000 */
[----:B------:R-:W-:Y:S02]  /*4010*/  FMUL.FTZ R160, R10, c[0x0][0x2ec] ;  /* 0x0000bb000aa07a20 */ /* 0x000fe40000410000 */
[----:B------:R-:W2:Y:S01]  /*4020*/  MUFU.TANH R155, R155 ;  /* 0x0000009b009b7308 */ /* 0x000ea20000002400 */
[----:B------:R-:W-:Y:S02]  /*4030*/  FMUL.FTZ R161, R11, c[0x0][0x2ec] ;  /* 0x0000bb000ba17a20 */ /* 0x000fe40000410000 */
[----:B------:R-:W-:Y:S02]  /*4040*/  FMUL.FTZ R162, R12, c[0x0][0x2ec] ;  /* 0x0000bb000ca27a20 */ /* 0x000fe40000410000 */
[----:B------:R-:W-:Y:S02]  /*4050*/  FMUL.FTZ R163, R13, c[0x0][0x2ec] ;  /* 0x0000bb000da37a20 */ /* 0x000fe40000410000 */
[----:B------:R-:W-:Y:S02]  /*4060*/  FMUL.FTZ R164, R14, c[0x0][0x2ec] ;  /* 0x0000bb000ea47a20 */ /* 0x000fe40000410000 */
[----:B------:R-:W-:Y:S01]  /*4070*/  FMUL.FTZ R165, R15, c[0x0][0x2ec] ;  /* 0x0000bb000fa57a20 */ /* 0x000fe20000410000 */
[----:B------:R-:W3:Y:S01]  /*4080*/  MUFU.TANH R156, R156 ;  /* 0x0000009c009c7308 */ /* 0x000ee20000002400 */
[----:B------:R-:W-:Y:S02]  /*4090*/  FMUL.FTZ R166, R16, c[0x0][0x2ec] ;  /* 0x0000bb0010a67a20 */ /* 0x000fe40000410000 */
[----:B------:R-:W-:Y:S02]  /*40a0*/  FMUL.FTZ R167, R17, c[0x0][0x2ec] ;  /* 0x0000bb0011a77a20 */ /* 0x000fe40000410000 */
[----:B------:R-:W-:Y:S02]  /*40b0*/  FMUL.FTZ R168, R18, c[0x0][0x2ec] ;  /* 0x0000bb0012a87a20 */ /* 0x000fe40000410000 */
[----:B------:R-:W-:Y:S03]  /*40c0*/  FMUL.FTZ R169, R19, c[0x0][0x2ec] ;  /* 0x0000bb0013a97a20 */ /* 0x000fe60000410000 */
[----:B------:R-:W4:Y:S10]  /*40d0*/  MUFU.TANH R157, R157 ;  /* 0x0000009d009d7308 */ /* 0x000f340000002400 */
[----:B------:R-:W1:Y:S10]  /*40e0*/  MUFU.TANH R158, R158 ;  /* 0x0000009e009e7308 */ /* 0x000e740000002400 */
        /* <DEDUP_REMOVED lines=10> */
[----:B------:R-:W1:Y:S01]  /*4190*/  MUFU.TANH R169, R169 ;  /* 0x000000a900a97308 */ /* 0x000e620000002400 */
[----:B------:R-:W-:-:S05]  /*41a0*/  @!P0 BRA `(.L_x_1220) ;  /* 0x0000017000008947 */ /* 0x000fca0003800000 */
[----:B--234-:R-:W-:Y:S01]  /*41b0*/  IADD3 R5, R236, R223, -R240 ;  /* 0x000000dfec057210 */ /* 0x01cfe20007ffe8f0 */
[----:B------:R-:W-:Y:S01]  /*41c0*/  IMAD.MOV.U32 R171, RZ, RZ, R236 ;  /* 0x000000ffffab7224 */ /* 0x000fe200078e00ec */
[----:B------:R-:W-:Y:S01]  /*41d0*/  IADD3 R4, R150, 0x40, RZ ;  /* 0x0000004096047810 */ /* 0x000fe20007ffe0ff */
[----:B-1----:R-:W-:Y:S01]  /*41e0*/  IMAD.MOV.U32 R9, RZ, RZ, R167 ;  /* 0x000000ffff097224 */ /* 0x002fe200078e00a7 */
[----:B------:R-:W-:Y:S01]  /*41f0*/  IADD3 R7, R225, 0x40, RZ ;  /* 0x00000040e1077810 */ /* 0x000fe20007ffe0ff */
[----:B------:R-:W-:Y:S01]  /*4200*/  IMAD.MOV.U32 R11, RZ, RZ, R166 ;  /* 0x000000ffff0b7224 */ /* 0x000fe200078e00a6 */
[----:B------:R-:W-:Y:S01]  /*4210*/  ISETP.GE.AND P1, PT, R4, R5, PT ;  /* 0x000000050400720c */ /* 0x000fe20003f26270 */
[----:B------:R-:W-:Y:S01]  /*4220*/  IMAD.MOV.U32 R5, RZ, RZ, R169 ;  /* 0x000000ffff057224 */ /* 0x000fe200078e00a9 */
[----:B------:R-:W-:Y:S01]  /*4230*/  ISETP.LT.AND P0, PT, R7, R240, PT ;  /* 0x000000f00700720c */ /* 0x000fe20003f01270 */
[----:B------:R-:W-:Y:S01]  /*4240*/  IMAD.MOV.U32 R15, RZ, RZ, R164 ;  /* 0x000000ffff0f7224 */ /* 0x000fe200078e00a4 */
[----:B------:R-:W-:Y:S01]  /*4250*/  MOV R7, R168 ;  /* 0x000000a800077202 */ /* 0x000fe20000000f00 */
        /* <DEDUP_REMOVED lines=9> */
[----:B------:R-:W-:Y:S02]  /*42f0*/  MOV R87, R156 ;  /* 0x0000009c00577202 */ /* 0x000fe40000000f00 */
[----:B------:R-:W-:Y:S01]  /*4300*/  MOV R91, R154 ;  /* 0x0000009a005b7202 */ /* 0x000fe20000000f00 */
[----:B------:R-:W-:-:S05]  /*4310*/  @!P1 BRA P0, `(.L_x_1221) ;  /* 0x0000046000009947 */ /* 0x000fca0000000000 */
.L_x_1220:
[----:B--234-:R-:W-:Y:S01]  /*4320*/  IADD3 R4, R240, 0x1, -R242 ;  /* 0x00000001f0047810 */ /* 0x01cfe20007ffe8f2 */
[----:B------:R-:W-:Y:S01]  /*4330*/  IMAD.IADD R11, R204, 0x1, R150 ;  /* 0x00000001cc0b7824 */ /* 0x000fe200078e0296 */
[-C--:B------:R-:W-:Y:S01]  /*4340*/  IADD3 R6, -R171, R240.reuse, -R242 ;  /* 0x000000f0ab067210 */ /* 0x080fe20007ffe9f2 */
        /* <DEDUP_REMOVED lines=11> */
[-C--:B------:R-:W-:Y:S02]  /*4400*/  IMNMX R11, R11, R240.reuse, PT ;  /* 0x000000f00b0b7217 */ /* 0x080fe40003800200 */
[CC--:B------:R-:W-:Y:S02]  /*4410*/  ISETP.GE.AND P1, PT, R9.reuse, R17.reuse, PT ;  /* 0x000000110900720c */ /* 0x0c0fe40003f26270 */
[C---:B------:R-:W-:Y:S02]  /*4420*/  ISETP.GE.AND P0, PT, R14.reuse, R17, PT ;  /* 0x000000110e00720c */ /* 0x040fe40003f06270 */
        /* <DEDUP_REMOVED lines=13> */
[----:B-1----:R-:W-:Y:S02]  /*4500*/  FSEL R91, R154, -INF , !P1 ;  /* 0xff8000009a5b7808 */ /* 0x002fe40004800000 */
        /* <DEDUP_REMOVED lines=39> */
.L_x_1221:
[C---:B------:R-:W-:Y:S01]  /*4780*/  FMUL.FTZ R6, R235.reuse, 1.4426950216293334961 ;  /* 0x3fb8aa3beb067820 */ /* 0x040fe20000410000 */
[----:B------:R-:W-:Y:S01]  /*4790*/  FSETP.NEU.FTZ.AND P0, PT, R235, -INF , PT ;  /* 0xff800000eb00780b */ /* 0x000fe20003f1d000 */
[----:B------:R-:W-:Y:S01]  /*47a0*/  FMUL.FTZ R4, R237, 1.4426950216293334961 ;  /* 0x3fb8aa3bed047820 */ /* 0x000fe20000410000 */
[----:B------:R-:W-:Y:S01]  /*47b0*/  SHF.L.U32 R150, R200, 0x1, RZ ;  /* 0x00000001c8967819 */ /* 0x000fe200000006ff */
[----:B------:R-:W-:Y:S01]  /*47c0*/  FFMA.FTZ R154, -R154, R154, 1 ;  /* 0x3f8000009a9a7423 */ /* 0x000fe2000001019a */
[----:B------:R-:W-:Y:S01]  /*47d0*/  FSEL R6, R6, RZ, P0 ;  /* 0x000000ff06067208 */ /* 0x000fe20000000000 */
[----:B------:R-:W-:Y:S01]  /*47e0*/  FFMA.FTZ R155, -R155, R155, 1 ;  /* 0x3f8000009b9b7423 */ /* 0x000fe2000001019b */
[----:B------:R-:W-:Y:S01]  /*47f0*/  FSETP.NEU.FTZ.AND P0, PT, R237, -INF , PT ;  /* 0xff800000ed00780b */ /* 0x000fe20003f1d000 */
[----:B------:R-:W-:Y:S01]  /*4800*/  FFMA.FTZ R156, -R156, R156, 1 ;  /* 0x3f8000009c9c7423 */ /* 0x000fe2000001019c */
[-C--:B------:R-:W-:Y:S01]  /*4810*/  IADD3 R151, R193, R150.reuse, RZ ;  /* 0x00000096c1977210 */ /* 0x080fe20007ffe0ff */
[--C-:B------:R-:W-:Y:S01]  /*4820*/  FFMA.FTZ R185, R91, c[0x0][0x23c], -R6.reuse ;  /* 0x00008f005bb97a23 */ /* 0x100fe20000010806 */
[----:B------:R-:W-:Y:S01]  /*4830*/  FSEL R4, R4, RZ, P0 ;  /* 0x000000ff04047208 */ /* 0x000fe20000000000 */
[--C-:B------:R-:W-:Y:S01]  /*4840*/  FFMA.FTZ R184, R89, c[0x0][0x23c], -R6.reuse ;  /* 0x00008f0059b87a23 */ /* 0x100fe20000010806 */
[C---:B------:R-:W-:Y:S01]  /*4850*/  IADD3 R149, R192.reuse, R150, RZ ;  /* 0x00000096c0957210 */ /* 0x040fe20007ffe0ff */
[----:B------:R-:W-:Y:S01]  /*4860*/  FFMA.FTZ R181, R83, c[0x0][0x23c], -R6 ;  /* 0x00008f0053b57a23 */ /* 0x000fe20000010806 */
[----:B------:R-:W-:Y:S01]  /*4870*/  IADD3 R148, R192, R151, RZ ;  /* 0x00000097c0947210 */ /* 0x000fe20007ffe0ff */
[--C-:B------:R-:W-:Y:S01]  /*4880*/  FFMA.FTZ R183, R87, c[0x0][0x23c], -R4.reuse ;  /* 0x00008f0057b77a23 */ /* 0x100fe20000010804 */
[----:B------:R-:W-:Y:S01]  /*4890*/  MUFU.EX2 R185, R185 ;  /* 0x000000b900b97308 */ /* 0x000fe20000000800 */
[----:B------:R-:W-:Y:S01]  /*48a0*/  FFMA.FTZ R182, R85, c[0x0][0x23c], -R4 ;  /* 0x00008f0055b67a23 */ /* 0x000fe20000010804 */
[----:B------:R-:W-:Y:S01]  /*48b0*/  MOV R245, c[0x0][0x22c] ;  /* 0x00008b0000f57a02 */ /* 0x000fe20000000f00 */
[----:B------:R-:W-:Y:S01]  /*48c0*/  FFMA.FTZ R180, R81, c[0x0][0x23c], -R6 ;  /* 0x00008f0051b47a23 */ /* 0x000fe20000010806 */
[----:B------:R-:W-:Y:S01]  /*48d0*/  ISETP.GT.AND P6, PT, R239, R224, PT ;  /* 0x000000e0ef00720c */ /* 0x000fe20003fc4270 */
[--C-:B------:R-:W-:Y:S02]  /*48e0*/  FFMA.FTZ R175, R79, c[0x0][0x23c], -R4.reuse ;  /* 0x00008f004faf7a23 */ /* 0x100fe40000010804 */
[----:B------:R-:W-:Y:S02]  /*48f0*/  FFMA.FTZ R174, R77, c[0x0][0x23c], -R4 ;  /* 0x00008f004dae7a23 */ /* 0x000fe40000010804 */
[--C-:B------:R-:W-:Y:S01]  /*4900*/  FFMA.FTZ R179, R19, c[0x0][0x23c], -R6.reuse ;  /* 0x00008f0013b37a23 */ /* 0x100fe20000010806 */
[----:B------:R-:W-:Y:S01]  /*4910*/  MUFU.EX2 R184, R184 ;  /* 0x000000b800b87308 */ /* 0x000fe20000000800 */
[----:B------:R-:W-:Y:S02]  /*4920*/  FFMA.FTZ R178, R17, c[0x0][0x23c], -R6 ;  /* 0x00008f0011b27a23 */ /* 0x000fe40000010806 */
[--C-:B------:R-:W-:Y:S02]  /*4930*/  FFMA.FTZ R173, R15, c[0x0][0x23c], -R4.reuse ;  /* 0x00008f000fad7a23 */ /* 0x100fe40000010804 */
[----:B------:R-:W-:Y:S02]  /*4940*/  FFMA.FTZ R172, R13, c[0x0][0x23c], -R4 ;  /* 0x00008f000dac7a23 */ /* 0x000fe40000010804 */
[----:B------:R-:W-:Y:S02]  /*4950*/  FFMA.FTZ R177, R11, c[0x0][0x23c], -R6 ;  /* 0x00008f000bb17a23 */ /* 0x000fe40000010806 */
[----:B------:R-:W-:Y:S01]  /*4960*/  FFMA.FTZ R171, R7, c[0x0][0x23c], -R4 ;  /* 0x00008f0007ab7a23 */ /* 0x000fe20000010804 */
[----:B------:R-:W-:Y:S01]  /*4970*/  MUFU.EX2 R183, R183 ;  /* 0x000000b700b77308 */ /* 0x000fe20000000800 */
[----:B------:R-:W-:Y:S02]  /*4980*/  FFMA.FTZ R6, R9, c[0x0][0x23c], -R6 ;  /* 0x00008f0009067a23 */ /* 0x000fe40000010806 */
[----:B------:R-:W-:Y:S02]  /*4990*/  FFMA.FTZ R4, R5, c[0x0][0x23c], -R4 ;  /* 0x00008f0005047a23 */ /* 0x000fe40000010804 */
[----:B------:R-:W-:Y:S02]  /*49a0*/  IMAD R245, R245, c[0x0][0x1c0], RZ ;  /* 0x00007000f5f57a24 */ /* 0x000fe400078e02ff */
[----:B------:R-:W-:Y:S02]  /*49b0*/  FFMA.FTZ R157, -R157, R157, 1 ;  /* 0x3f8000009d9d7423 */ /* 0x000fe4000001019d */
[----:B------:R-:W-:Y:S01]  /*49c0*/  FFMA.FTZ R158, -R158, R158, 1 ;  /* 0x3f8000009e9e7423 */ /* 0x000fe2000001019e */
[----:B------:R-:W-:Y:S01]  /*49d0*/  MUFU.EX2 R182, R182 ;  /* 0x000000b600b67308 */ /* 0x000fe20000000800 */
[----:B------:R-:W-:Y:S02]  /*49e0*/  FFMA.FTZ R159, -R159, R159, 1 ;  /* 0x3f8000009f9f7423 */ /* 0x000fe4000001019f */
[----:B------:R-:W-:Y:S02]  /*49f0*/  FFMA.FTZ R160, -R160, R160, 1 ;  /* 0x3f800000a0a07423 */ /* 0x000fe400000101a0 */
[----:B------:R-:W-:Y:S02]  /*4a00*/  FFMA.FTZ R161, -R161, R161, 1 ;  /* 0x3f800000a1a17423 */ /* 0x000fe400000101a1 */
        /* <DEDUP_REMOVED lines=9> */
[----:B------:R-:W-:Y:S09]  /*4aa0*/  FFMA.FTZ R169, -R169, R169, 1 ;  /* 0x3f800000a9a97423 */ /* 0x000ff200000101a9 */
        /* <DEDUP_REMOVED lines=20> */
[----:B------:R-:W-:Y:S04]  /*4bf0*/  STS [R222+0x20000], R7 ;  /* 0x02000007de007388 */ /* 0x000fe80000000800 */
[----:B------:R-:W-:Y:S04]  /*4c00*/  STS [R222+0x20400], R5 ;  /* 0x02040005de007388 */ /* 0x000fe80000000800 */
[----:B------:R-:W-:Y:S04]  /*4c10*/  STS [R220+0x20000], R15 ;  /* 0x0200000fdc007388 */ /* 0x000fe80000000800 */
        /* <DEDUP_REMOVED lines=8> */
[----:B------:R-:W4:Y:S01]  /*4ca0*/  LDSM.16.M88.4 R84, [R188+0x18800] ;  /* 0x01880000bc54783b */ /* 0x000f220000000200 */
[C---:B-1----:R-:W-:Y:S07]  /*4cb0*/  HMMA.16816.F32.BF16 R4, R68.reuse, R72, RZ ;  /* 0x000000484404723c */ /* 0x042fee00000418ff */
[----:B------:R-:W-:Y:S01]  /*4cc0*/  LDSM.16.M88.4 R88, [R149+0xc000] ;  /* 0x00c000009558783b */ /* 0x000fe20000000200 */
[C---:B------:R-:W-:Y:S07]  /*4cd0*/  HMMA.16816.F32.BF16 R8, R68.reuse, R74, RZ ;  /* 0x0000004a4408723c */ /* 0x040fee00000418ff */
[----:B------:R-:W1:Y:S01]  /*4ce0*/  LDSM.16.M88.4 R92, [R3+0x18000] ;  /* 0x01800000035c783b */ /* 0x000e620000000200 */
[C---:B--2---:R-:W-:Y:S07]  /*4cf0*/  HMMA.16816.F32.BF16 R12, R68.reuse, R16, RZ ;  /* 0x00000010440c723c */ /* 0x044fee00000418ff */
[----:B------:R-:W-:Y:S01]  /*4d00*/  LDSM.16.M88.4 R72, [R148+0xc000] ;  /* 0x00c000009448783b */ /* 0x000fe20000000200 */
[----:B------:R-:W-:Y:S07]  /*4d10*/  HMMA.16816.F32.BF16 R16, R68, R18, RZ ;  /* 0x000000124410723c */ /* 0x000fee00000418ff */
[----:B------:R-:W2:Y:S01]  /*4d20*/  LDSM.16.M88.4 R68, [R3+0x18800] ;  /* 0x018800000344783b */ /* 0x000ea20000000200 */
[C---:B---3--:R-:W-:Y:S07]  /*4d30*/  HMMA.16816.F32.BF16 R4, R76.reuse, R80, R4 ;  /* 0x000000504c04723c */ /* 0x048fee0000041804 */
[----:B------:R-:W3:Y:S01]  /*4d40*/  LDSM.16.M88.4 R96, [R2+0x18000] ;  /* 0x018000000260783b */ /* 0x000ee20000000200 */
[C---:B------:R-:W-:Y:S07]  /*4d50*/  HMMA.16816.F32.BF16 R8, R76.reuse, R82, R8 ;  /* 0x000000524c08723c */ /* 0x040fee0000041808 */
[----:B------:R-:W-:Y:S01]  /*4d60*/  LDSM.16.M88.4 R80, [R150+0xe000] ;  /* 0x00e000009650783b */ /* 0x000fe20000000200 */
[C---:B----4-:R-:W-:Y:S08]  /*4d70*/  HMMA.16816.F32.BF16 R12, R76.reuse, R84, R12 ;  /* 0x000000544c0c723c */ /* 0x050ff0000004180c */
[----:B------:R-:W-:Y:S01]  /*4d80*/  HMMA.16816.F32.BF16 R16, R76, R86, R16 ;  /* 0x000000564c10723c */ /* 0x000fe20000041810 */
[----:B------:R-:W4:Y:S07]  /*4d90*/  LDSM.16.M88.4 R76, [R2+0x18800] ;  /* 0x01880000024c783b */ /* 0x000f2e0000000200 */
[C---:B-1----:R-:W-:Y:S01]  /*4da0*/  HMMA.16816.F32.BF16 R4, R88.reuse, R92, R4 ;  /* 0x0000005c5804723c */ /* 0x042fe20000041804 */
[----:B------:R-:W1:Y:S07]  /*4db0*/  LDSM.16.M88.4 R84, [R198+0x1a000] ;  /* 0x01a00000c654783b */ /* 0x000e6e0000000200 */
[C---:B------:R-:W-:Y:S01]  /*4dc0*/  HMMA.16816.F32.BF16 R8, R88.reuse, R94, R8 ;  /* 0x0000005e5808723c */ /* 0x040fe20000041808 */
[----:B------:R-:W-:Y:S07]  /*4dd0*/  LDSM.16.M88.4 R92, [R188+0x1a000] ;  /* 0x01a00000bc5c783b */ /* 0x000fee0000000200 */
[C---:B--2---:R-:W-:Y:S08]  /*4de0*/  HMMA.16816.F32.BF16 R12, R88.reuse, R68, R12 ;  /* 0x00000044580c723c */ /* 0x044ff0000004180c */
[----:B------:R-:W-:Y:S01]  /*4df0*/  HMMA.16816.F32.BF16 R16, R88, R70, R16 ;  /* 0x000000465810723c */ /* 0x000fe20000041810 */
[----:B------:R-:W2:Y:S07]  /*4e00*/  LDSM.16.M88.4 R68, [R198+0x1a800] ;  /* 0x01a80000c644783b */ /* 0x000eae0000000200 */
[C---:B---3--:R-:W-:Y:S01]  /*4e10*/  HMMA.16816.F32.BF16 R4, R72.reuse, R96, R4 ;  /* 0x000000604804723c */ /* 0x048fe20000041804 */
[----:B------:R-:W3:Y:S07]  /*4e20*/  LDSM.16.M88.4 R88, [R151+0xe000] ;  /* 0x00e000009758783b */ /* 0x000eee0000000200 */
        /* <DEDUP_REMOVED lines=42> */
[C---:B------:R-:W-:Y:S08]  /*50d0*/  HMMA.16816.F32.BF16 R8, R76.reuse, R98, R8 ;  /* 0x000000624c08723c */ /* 0x040ff00000041808 */
[C---:B----4-:R-:W-:Y:S08]  /*50e0*/  HMMA.16816.F32.BF16 R12, R76.reuse, R72, R12 ;  /* 0x000000484c0c723c */ /* 0x050ff0000004180c */
[----:B------:R-:W-:Y:S01]  /*50f0*/  HMMA.16816.F32.BF16 R16, R76, R74, R16 ;  /* 0x0000004a4c10723c */ /* 0x000fe20000041810 */
[----:B------:R-:W4:Y:S06]  /*5100*/  LDSM.16.M88.4 R72, [R2+0x1c800] ;  /* 0x01c800000248783b */ /* 0x000f2c0000000200 */
[----:B------:R-:W-:Y:S01]  /*5110*/  FMUL.FTZ R76, R155, c[0x0][0x2ec] ;  /* 0x0000bb009b4c7a20 */ /* 0x000fe20000410000 */
[C---:B-1----:R-:W-:Y:S05]  /*5120*/  HMMA.16816.F32.BF16 R4, R80.reuse, R84, R4 ;  /* 0x000000545004723c */ /* 0x042fea0000041804 */
[----:B------:R-:W-:Y:S01]  /*5130*/  FMUL.FTZ R79, R156, c[0x0][0x2ec] ;  /* 0x0000bb009c4f7a20 */ /* 0x000fe20000410000 */
[----:B------:R-:W-:Y:S01]  /*5140*/  LEA R77, -R245, RZ, 0x6 ;  /* 0x000000fff54d7211 */ /* 0x000fe200078e31ff */
[----:B------:R-:W-:Y:S01]  /*5150*/  FMUL.FTZ R78, R157, c[0x0][0x2ec] ;  /* 0x0000bb009d4e7a20 */ /* 0x000fe20000410000 */
[C---:B------:R-:W-:Y:S04]  /*5160*/  HMMA.16816.F32.BF16 R8, R80.reuse, R86, R8 ;  /* 0x000000565008723c */ /* 0x040fe80000041808 */
[C---:B------:R-:W-:Y:S04]  /*5170*/  LEA R250, P0, R77.reuse, R250, 0x2 ;  /* 0x000000fa4dfa7211 */ /* 0x040fe800078010ff */
[C---:B--2---:R-:W-:Y:S04]  /*5180*/  HMMA.16816.F32.BF16 R12, R80.reuse, R68, R12 ;  /* 0x00000044500c723c */ /* 0x044fe8000004180c */
[----:B------:R-:W-:Y:S01]  /*5190*/  LEA.HI.X.SX32 R251, R77, R251, 0x2, P0 ;  /* 0x000000fb4dfb7211 */ /* 0x000fe200000f16ff */
[----:B------:R-:W-:Y:S03]  /*51a0*/  FMUL.FTZ R77, R154, c[0x0][0x2ec] ;  /* 0x0000bb009a4d7a20 */ /* 0x000fe60000410000 */
[----:B------:R-:W-:Y:S08]  /*51b0*/  HMMA.16816.F32.BF16 R16, R80, R70, R16 ;  /* 0x000000465010723c */ /* 0x000ff00000041810 */
[C---:B---3--:R-:W-:Y:S08]  /*51c0*/  HMMA.16816.F32.BF16 R4, R88.reuse, R92, R4 ;  /* 0x0000005c5804723c */ /* 0x048ff00000041804 */
[C---:B------:R-:W-:Y:S08]  /*51d0*/  HMMA.16816.F32.BF16 R8, R88.reuse, R94, R8 ;  /* 0x0000005e5808723c */ /* 0x040ff00000041808 */
[C---:B----4-:R-:W-:Y:S08]  /*51e0*/  HMMA.16816.F32.BF16 R12, R88.reuse, R72, R12 ;  /* 0x00000048580c723c */ /* 0x050ff0000004180c */
[C---:B-----5:R-:W-:Y:S01]  /*51f0*/  FADD.FTZ R4, -R153.reuse, R4 ;  /* 0x0000000499047221 */ /* 0x060fe20000010100 */
[----:B------:R-:W-:Y:S03]  /*5200*/  HMMA.16816.F32.BF16 R16, R88, R74, R16 ;  /* 0x0000004a5810723c */ /* 0x000fe60000041810 */
[----:B------:R-:W-:Y:S02]  /*5210*/  FADD.FTZ R5, -R153, R5 ;  /* 0x0000000599057221 */ /* 0x000fe40000010100 */
[C---:B------:R-:W-:Y:S02]  /*5220*/  FADD.FTZ R6, -R152.reuse, R6 ;  /* 0x0000000698067221 */ /* 0x040fe40000010100 */
[----:B------:R-:W-:Y:S02]  /*5230*/  FADD.FTZ R7, -R152, R7 ;  /* 0x0000000798077221 */ /* 0x000fe40000010100 */
[----:B------:R-:W-:Y:S03]  /*5240*/  FMUL.FTZ R4, R185, R4 ;  /* 0x00000004b9047220 */ /* 0x000fe60000410000 */
        /* <DEDUP_REMOVED lines=19> */
[----:B------:R-:W-:Y:S02]  /*5380*/  FMUL.FTZ R77, R158, c[0x0][0x2ec] ;  /* 0x0000bb009e4d7a20 */ /* 0x000fe40000410000 */
[----:B------:R-:W-:Y:S02]  /*5390*/  FMUL.FTZ R76, R159, c[0x0][0x2ec] ;  /* 0x0000bb009f4c7a20 */ /* 0x000fe40000410000 */
[----:B------:R-:W-:Y:S02]  /*53a0*/  FMUL.FTZ R79, R160, c[0x0][0x2ec] ;  /* 0x0000bb00a04f7a20 */ /* 0x000fe40000410000 */
[----:B------:R-:W-:Y:S02]  /*53b0*/  FMUL.FTZ R78, R161, c[0x0][0x2ec] ;  /* 0x0000bb00a14e7a20 */ /* 0x000fe40000410000 */
        /* <DEDUP_REMOVED lines=108> */
.L_x_1222:
[----:B------:R-:W-:Y:S01]  /*5a80*/  F2FP.BF16.PACK_AB R69, R5, R4 ;  /* 0x000000040545723e */ /* 0x000fe200000010ff */
[----:B------:R-:W-:Y:S01]  /*5a90*/  IMAD.SHL.U32 R201, R199, 0x2, RZ ;  /* 0x00000002c7c97824 */ /* 0x000fe200078e00ff */
        /* <DEDUP_REMOVED lines=136> */
.L_x_1223:
        /* <DEDUP_REMOVED lines=472> */
.L_x_1225:
        /* <DEDUP_REMOVED lines=13> */
.L_x_1226:
        /* <DEDUP_REMOVED lines=44> */
.L_x_1228:
[----:B------:R-:W-:Y:S05]  /*8430*/  BSYNC B0 ;  /* 0x0000000000007941 */ /* 0x000fea0003800000 */
.L_x_1227:
        /* <DEDUP_REMOVED lines=19> */
.L_x_1230:
[----:B------:R-:W-:Y:S05]  /*8570*/  BSYNC B0 ;  /* 0x0000000000007941 */ /* 0x000fea0003800000 */
.L_x_1229:
        /* <DEDUP_REMOVED lines=25> */
.L_x_1232:
[----:B------:R-:W-:Y:S05]  /*8710*/  BSYNC B0 ;  /* 0x0000000000007941 */ /* 0x000fea0003800000 */
.L_x_1231:
        /* <DEDUP_REMOVED lines=16> */
.L_x_1201:
[----:B------:R-:W-:Y:S05]  /*8820*/  BSYNC B1 ;  /* 0x0000000000017941 */ /* 0x000fea0003800000 */
.L_x_1187:
[----:B------:R-:W-:-:S04]  /*8830*/  IADD3 R216, R216, c[0x0][0xc], RZ ;  /* 0x00000300d8d87a10 */ /* 0x000fc80007ffe0ff */
[----:B------:R-:W-:-:S13]  /*8840*/  ISETP.GE.AND P0, PT, R216, UR4, PT ;  /* 0x00000004d8007c0c */ /* 0x000fda000bf06270 */
[----:B------:R-:W-:Y:S01]  /*8850*/  @P0 CALL.REL.NOINC `(.L_x_1233) ;  /* 0x0000001000000944 */ /* 0x000fe20003c00000 */
[----:B------:R-:W-:Y:S05]  /*8860*/  BRA `(.L_x_1234) ;  /* 0xffff803000007947 */ /* 0x000fea000383ffff */
.L_x_1233:
[----:B------:R-:W-:Y:S05]  /*8870*/  EXIT ;  /* 0x000000000000794d */ /* 0x000fea0003800000 */
.L_x_1235:
        /* <DEDUP_REMOVED lines=16> */
.L_x_1609:


//--------------------- .text._ZN5flash44flash_bwd_dq_dk_dv_loop_seqk_parallel_kernelI23Flash_bwd_kernel_traitsILi192ELi64ELi64ELi8ELi4ELi2ELi2ELb0ELb0EN7cutlass10bfloat16_tE19Flash_kernel_traitsILi192ELi64ELi64ELi8ES3_EELb1ELb0ELb0ELb0ELb0ELb1ELb0EEEvNS_16Flash_bwd_paramsE --------------------------
	.section	.text._ZN5flash44flash_bwd_dq_dk_dv_loop_seqk_parallel_kernelI23Flash_bwd_kernel_traitsILi192ELi64ELi64ELi8ELi4ELi2ELi2ELb0ELb0EN7cutlass10bfloat16_tE19Flash_kernel_traitsILi192ELi64ELi64ELi8ES3_EELb1ELb0ELb0ELb0ELb0ELb1ELb0EEEvNS_16Flash_bwd_paramsE,"ax",@progbits
	.sectioninfo	@"SHI_REGISTERS=255"
	.align	128
        .global         _ZN5flash44flash_bwd_dq_dk_dv_loop_seqk_parallel_kernelI23Flash_bwd_kernel_traitsILi192ELi64ELi64ELi8ELi4ELi2ELi2ELb0ELb0EN7cutlass10bfloat16_tE19Flash_kernel_traitsILi192ELi64ELi64ELi8ES3_EELb1ELb0ELb0ELb0ELb0ELb1ELb0EEEvNS_16Flash_bwd_paramsE
        .type           _ZN5flash44flash_bwd_dq_dk_dv_loop_seqk_parallel_kernelI23Flash_bwd_kernel_traitsILi192ELi64ELi64ELi8ELi4ELi2ELi2ELb0ELb0EN7cutlass10bfloat16_tE19Flash_kernel_traitsILi192ELi64ELi64ELi8ES3_EELb1ELb0ELb0ELb0ELb0ELb1ELb0EEEvNS_16Flash_bwd_paramsE,@function
        .size           _ZN5flash44flash_bwd_dq_dk_dv_loop_seqk_parallel_kernelI23Flash_bwd_kernel_traitsILi192ELi64ELi64ELi8ELi4ELi2ELi2ELb0ELb0EN7cutlass10bfloat16_tE19Flash_kernel_traitsILi192ELi64ELi64ELi8ES3_EELb1ELb0ELb0ELb0ELb0ELb1ELb0EEEvNS_16Flash_bwd_paramsE,(.L_x_1610 - _ZN5flash44flash_bwd_dq_dk_dv_loop_seqk_parallel_kernelI23Flash_bwd_kernel_traitsILi192ELi64ELi64ELi8ELi4ELi2ELi2ELb0ELb0EN7cutlass10bfloat16_tE19Flash_kernel_traitsILi192ELi64ELi64ELi8ES3_EELb1ELb0ELb0ELb0ELb0ELb1ELb0EEEvNS_16Flash_bwd_paramsE)
        .other          _ZN5flash44flash_bwd_dq_dk_dv_loop_seqk_parallel_kernelI23Flash_bwd_kernel_traitsILi192ELi64ELi64ELi8ELi4ELi2ELi2ELb0ELb0EN7cutlass10bfloat16_tE19Flash_kernel_traitsILi192ELi64ELi64ELi8ES3_EELb1ELb0ELb0ELb0ELb0ELb1ELb0EEEvNS_16Flash_bwd_paramsE,@"STO_CUDA_ENTRY STV_DEFAULT"
_ZN5flash44flash_bwd_dq_dk_dv_loop_seqk_parallel_kernelI23Flash_bwd_kernel_traitsILi192ELi64ELi64ELi8ELi4ELi2ELi2ELb0ELb0EN7cutlass10bfloat16_tE19Flash_kernel_traitsILi192ELi64ELi64ELi8ES3_EELb1ELb0ELb0ELb0ELb0ELb1ELb0EEEvNS_16Flash_bwd_paramsE:
.text._ZN5flash44flash_bwd_dq_dk_dv_loop_seqk_parallel_kernelI23Flash_bwd_kernel_traitsILi192ELi64ELi64ELi8ELi4ELi2ELi2ELb0ELb0EN7cutlass10bfloat16_tE19Flash_kernel_traitsILi192ELi64ELi64ELi8ES3_EELb1ELb0ELb0ELb0ELb0ELb1ELb0EEEvNS_16Flash_bwd_paramsE:
        /* <DEDUP_REMOVED lines=21> */
[----:B------:R-:W-:Y:S02]  /*0150*/  LOP3.LUT R5, R2, 0xfffffff0, RZ, 0xc0, !PT ;  /* 0xfffffff002057812 */ /* 0x000fe400078ec0ff */
[----:B------:R-:W-:-:S02]  /*0160*/  LEA.HI R10, R3, R11, RZ, 0x3 ;  /* 0x0000000b030a7211 */ /* 0x000fc400078f18ff */
[----:B------:R-:W-:Y:S02]  /*0170*/  LEA.HI R2, R2, R4, RZ, 0x1 ;  /* 0x0000000402027211 */ /* 0x000fe400078f08ff */
[--C-:B------:R-:W-:Y:S02]  /*0180*/  SHF.R.S32.HI R6, RZ, 0x2, R0.reuse ;  /* 0x00000002ff067819 */ /* 0x100fe40000011400 */
[----:B------:R-:W-:Y:S02]  /*0190*/  SHF.R.S32.HI R7, RZ, 0x1f, R0 ;  /* 0x0000001fff077819 */ /* 0x000fe40000011400 */
[----:B------:R-:W-:Y:S02]  /*01a0*/  LOP3.LUT R0, R0, 0x7ffffffc, RZ, 0xc0, !PT ;  /* 0x7ffffffc00007812 */ /* 0x000fe400078ec0ff */
[----:B------:R-:W-:Y:S02]  /*01b0*/  LOP3.LUT R9, R8, 0xffffffe0, RZ, 0xc0, !PT ;  /* 0xffffffe008097812 */ /* 0x000fe400078ec0ff */
[-C--:B------:R-:W-:Y:S01]  /*01c0*/  LEA.HI R244, R3, R11.reuse, RZ, 0x7 ;  /* 0x0000000b03f47211 */ /* 0x080fe200078f38ff */
[----:B------:R-:W-:Y:S01]  /*01d0*/  IMAD.IADD R15, R11, 0x1, -R0 ;  /* 0x000000010b0f7824 */ /* 0x000fe200078e0a00 */
[----:B------:R-:W-:Y:S01]  /*01e0*/  LEA.HI R14, R3, R11, RZ, 0x6 ;  /* 0x0000000b030e7211 */ /* 0x000fe200078f30ff */
[C---:B------:R-:W-:Y:S01]  /*01f0*/  IMAD.IADD R17, R11.reuse, 0x1, -R9 ;  /* 0x000000010b117824 */ /* 0x040fe200078e0a09 */
[----:B------:R-:W-:Y:S01]  /*0200*/  LOP3.LUT R3, R10, 0xfffffff8, RZ, 0xc0, !PT ;  /* 0xfffffff80a037812 */ /* 0x000fe200078ec0ff */
[----:B------:R-:W-:Y:S01]  /*0210*/  IMAD.IADD R9, R11, 0x1, -R5 ;  /* 0x000000010b097824 */ /* 0x000fe200078e0a05 */
[----:B------:R-:W-:-:S02]  /*0220*/  SHF.R.S32.HI R232, RZ, 0x3, R10 ;  /* 0x00000003ffe87819 */ /* 0x000fc4000001140a */
[----:B------:R-:W-:Y:S01]  /*0230*/  LOP3.LUT R2, R2, 0xfffffffe, RZ, 0xc0, !PT ;  /* 0xfffffffe02027812 */ /* 0x000fe200078ec0ff */
[----:B------:R-:W-:Y:S01]  /*0240*/  IMAD.IADD R3, R11, 0x1, -R3 ;  /* 0x000000010b037824 */ /* 0x000fe200078e0a03 */
[----:B------:R-:W-:Y:S01]  /*0250*/  SHF.R.S32.HI R20, RZ, 0x5, R8 ;  /* 0x00000005ff147819 */ /* 0x000fe20000011408 */
[----:B------:R-:W-:Y:S01]  /*0260*/  IMAD.SHL.U32 R5, R232, 0x40, RZ ;  /* 0x00000040e8057824 */ /* 0x000fe200078e00ff */
[----:B------:R-:W-:Y:S01]  /*0270*/  LEA.HI R0, R7, R6, RZ, 0x3 ;  /* 0x0000000607007211 */ /* 0x000fe200078f18ff */
[----:B------:R-:W-:Y:S01]  /*0280*/  IMAD.IADD R12, R4, 0x1, -R2 ;  /* 0x00000001040c7824 */ /* 0x000fe200078e0a02 */
[----:B------:R-:W-:Y:S01]  /*0290*/  LEA.HI R4, R8, R20, RZ, 0x1 ;  /* 0x0000001408047211 */ /* 0x000fe200078f08ff */
[----:B------:R-:W-:Y:S01]  /*02a0*/  IMAD.SHL.U32 R18, R3, 0x8, RZ ;  /* 0x0000000803127824 */ /* 0x000fe200078e00ff */
[----:B------:R-:W-:Y:S01]  /*02b0*/  LOP3.LUT R2, R0, 0xfffffff8, RZ, 0xc0, !PT ;  /* 0xfffffff800027812 */ /* 0x000fe200078ec0ff */
[----:B------:R1:W-:Y:S01]  /*02c0*/  STL [R1+0x8], R17 ;  /* 0x0000081101007387 */ /* 0x0003e20000100800 */
[----:B------:R-:W-:-:S02]  /*02d0*/  LOP3.LUT R0, R5, 0x1c0, RZ, 0xc0, !PT ;  /* 0x000001c005007812 */ /* 0x000fc400078ec0ff */
[----:B------:R-:W-:Y:S01]  /*02e0*/  LOP3.LUT R4, R4, 0xfffffffe, RZ, 0xc0, !PT ;  /* 0xfffffffe04047812 */ /* 0x000fe200078ec0ff */
[----:B------:R-:W-:Y:S01]  /*02f0*/  IMAD.IADD R6, R6, 0x1, -R2 ;  /* 0x0000000106067824 */ /* 0x000fe200078e0a02 */
[----:B------:R-:W-:Y:S02]  /*0300*/  LOP3.LUT R5, R0, 0x38, R18, 0xf8, !PT ;  /* 0x0000003800057812 */ /* 0x000fe400078ef812 */
[----:B------:R-:W-:Y:S01]  /*0310*/  SHF.R.U32.HI R2, RZ, 0x3, R0 ;  /* 0x00000003ff027819 */ /* 0x000fe20000011600 */
[C---:B------:R-:W-:Y:S01]  /*0320*/  IMAD.SHL.U32 R0, R3.reuse, 0x40, RZ ;  /* 0x0000004003007824 */ /* 0x040fe200078e00ff */
[C---:B------:R-:W-:Y:S01]  /*0330*/  LOP3.LUT P4, RZ, R3.reuse, 0x2, RZ, 0xc0, !PT ;  /* 0x0000000203ff7812 */ /* 0x040fe2000788c0ff */
[----:B------:R-:W-:Y:S01]  /*0340*/  IMAD.IADD R181, R20, 0x1, -R4 ;  /* 0x0000000114b57824 */ /* 0x000fe200078e0a04 */
[----:B------:R-:W-:Y:S01]  /*0350*/  LOP3.LUT P3, RZ, R3, 0x4, RZ, 0xc0, !PT ;  /* 0x0000000403ff7812 */ /* 0x000fe2000786c0ff */
[----:B------:R-:W-:Y:S01]  /*0360*/  IMAD.SHL.U32 R4, R12, 0x200, RZ ;  /* 0x000002000c047824 */ /* 0x000fe200078e00ff */
[----:B------:R-:W-:-:S02]  /*0370*/  SHF.R.S32.HI R3, RZ, 0x1f, R9 ;  /* 0x0000001fff037819 */ /* 0x000fc40000011409 */
[----:B------:R-:W-:Y:S01]  /*0380*/  LOP3.LUT R11, R5, R2, RZ, 0x3c, !PT ;  /* 0x00000002050b7212 */ /* 0x000fe200078e3cff */
[----:B------:R-:W-:Y:S01]  /*0390*/  IMAD.SHL.U32 R2, R181, 0x10, RZ ;  /* 0x00000010b5027824 */ /* 0x000fe200078e00ff */
[----:B------:R-:W-:Y:S02]  /*03a0*/  LOP3.LUT R0, R0, 0x1c0, RZ, 0xc0, !PT ;  /* 0x000001c000007812 */ /* 0x000fe400078ec0ff */
[----:B------:R-:W-:Y:S02]  /*03b0*/  LEA.HI R13, R3, R9, RZ, 0x3 ;  /* 0x00000009030d7211 */ /* 0x000fe400078f18ff */
[C---:B------:R-:W-:Y:S02]  /*03c0*/  LOP3.LUT R171, R0.reuse, 0x8, R10, 0xf8, !PT ;  /* 0x0000000800ab7812 */ /* 0x040fe400078ef80a */
[----:B------:R-:W-:Y:S02]  /*03d0*/  LOP3.LUT R7, R0, 0x10, R2, 0xf8, !PT ;  /* 0x0000001000077812 */ /* 0x000fe400078ef802 */
[----:B------:R-:W-:-:S02]  /*03e0*/  SHF.R.U32.HI R174, RZ, 0x3, R0 ;  /* 0x00000003ffae7819 */ /* 0x000fc40000011600 */
[----:B------:R-:W-:Y:S02]  /*03f0*/  SHF.R.S32.HI R244, RZ, 0x7, R244 ;  /* 0x00000007fff47819 */ /* 0x000fe400000114f4 */
[----:B------:R-:W-:Y:S02]  /*0400*/  LOP3.LUT R3, R13, 0xfffffff8, RZ, 0xc0, !PT ;  /* 0xfffffff80d037812 */ /* 0x000fe400078ec0ff */
[----:B------:R-:W-:Y:S01]  /*0410*/  LOP3.LUT R0, R6, 0x1, RZ, 0xc0, !PT ;  /* 0x0000000106007812 */ /* 0x000fe200078ec0ff */
[----:B------:R-:W-:Y:S01]  /*0420*/  IMAD R2, R244, 0x800, R4 ;  /* 0x00000800f4027824 */ /* 0x000fe200078e0204 */
[----:B------:R-:W-:Y:S01]  /*0430*/  LOP3.LUT R171, R171, R174, RZ, 0x3c, !PT ;  /* 0x000000aeabab7212 */ /* 0x000fe200078e3cff */
[----:B------:R-:W-:Y:S01]  /*0440*/  IMAD.IADD R21, R9, 0x1, -R3 ;  /* 0x0000000109157824 */ /* 0x000fe200078e0a03 */
[----:B------:R-:W-:Y:S01]  /*0450*/  ISETP.NE.U32.AND P0, PT, R0, 0x1, PT ;  /* 0x000000010000780c */ /* 0x000fe20003f05070 */
[----:B------:R-:W-:Y:S01]  /*0460*/  IMAD.SHL.U32 R3, R6, 0x40, RZ ;  /* 0x0000004006037824 */ /* 0x000fe200078e00ff */
[----:B------:R-:W-:Y:S01]  /*0470*/  SHF.R.S32.HI R0, RZ, 0x6, R14 ;  /* 0x00000006ff007819 */ /* 0x000fe2000001140e */
[----:B------:R-:W-:Y:S01]  /*0480*/  IMAD.IADD R171, R2, 0x1, R171 ;  /* 0x0000000102ab7824 */ /* 0x000fe200078e02ab */
[----:B------:R-:W-:Y:S01]  /*0490*/  LOP3.LUT R7, R7, 0x8, R10, 0xf8, !PT ;  /* 0x0000000807077812 */ /* 0x000fe200078ef80a */
[----:B------:R-:W-:Y:S01]  /*04a0*/  IMAD.SHL.U32 R22, R244, 0x20, RZ ;  /* 0x00000020f4167824 */ /* 0x000fe200078e00ff */
[----:B------:R-:W-:Y:S01]  /*04b0*/  SHF.R.S32.HI R5, RZ, 0x1f, R8 ;  /* 0x0000001fff057819 */ /* 0x000fe20000011408 */
[----:B------:R-:W-:Y:S01]  /*04c0*/  IMAD R16, R0, 0x200, R11 ;  /* 0x0000020000107824 */ /* 0x000fe200078e020b */
[----:B------:R-:W-:Y:S01]  /*04d0*/  LOP3.LUT R174, R4, R7, R174, 0xf6, !PT ;  /* 0x0000000704ae7212 */ /* 0x000fe200078ef6ae */
[----:B------:R-:W-:Y:S01]  /*04e0*/  IMAD.SHL.U32 R2, R0, 0x8, RZ ;  /* 0x0000000800027824 */ /* 0x000fe200078e00ff */
[----:B------:R-:W-:Y:S01]  /*04f0*/  LOP3.LUT R0, R3, 0x1c0, RZ, 0xc0, !PT ;  /* 0x000001c003007812 */ /* 0x000fe200078ec0ff */
[----:B------:R-:W-:Y:S01]  /*0500*/  IMAD.SHL.U32 R4, R12, 0x20, RZ ;  /* 0x000000200c047824 */ /* 0x000fe200078e00ff */
[----:B------:R-:W-:Y:S01]  /*0510*/  LEA.HI R5, R5, R20, RZ, 0x2 ;  /* 0x0000001405057211 */ /* 0x000fe200078f10ff */
[----:B------:R-:W-:Y:S01]  /*0520*/  IMAD.SHL.U32 R7, R15, 0x2, RZ ;  /* 0x000000020f077824 */ /* 0x000fe200078e00ff */
[----:B------:R-:W-:Y:S01]  /*0530*/  LOP3.LUT R2, R2, 0x18, RZ, 0xc0, !PT ;  /* 0x0000001802027812 */ /* 0x000fe200078ec0ff */
[----:B------:R1:W-:Y:S01]  /*0540*/  STL [R1+0x10], R21 ;  /* 0x0000101501007387 */ /* 0x0003e20000100800 */
[----:B------:R-:W-:Y:S01]  /*0550*/  SHF.R.U32.HI R3, RZ, 0x3, R0 ;  /* 0x00000003ff037819 */ /* 0x000fe20000011600 */
[----:B------:R-:W-:Y:S01]  /*0560*/  IMAD.SHL.U32 R172, R171, 0x2, RZ ;  /* 0x00000002abac7824 */ /* 0x000fe200078e00ff */
[----:B------:R-:W-:Y:S01]  /*0570*/  LOP3.LUT R5, R5, 0xfffffffc, RZ, 0xc0, !PT ;  /* 0xfffffffc05057812 */ /* 0x000fe200078ec0ff */
[----:B------:R1:W-:Y:S01]  /*0580*/  STL [R1+0xc], R16 ;  /* 0x00000c1001007387 */ /* 0x0003e20000100800 */
[----:B------:R-:W-:Y:S01]  /*0590*/  LOP3.LUT R8, R2, 0x20, R4, 0xf8, !PT ;  /* 0x0000002002087812 */ /* 0x000fe200078ef804 */
[----:B------:R-:W-:Y:S01]  /*05a0*/  IMAD.SHL.U32 R4, R13, 0x40, RZ ;  /* 0x000000400d047824 */ /* 0x000fe200078e00ff */
[----:B------:R-:W-:Y:S01]  /*05b0*/  LOP3.LUT R9, R3, R0, R2, 0x1e, !PT ;  /* 0x0000000003097212 */ /* 0x000fe200078e1e02 */
[----:B------:R-:W-:Y:S01]  /*05c0*/  IMAD.SHL.U32 R2, R21, 0x40, RZ ;  /* 0x0000004015027824 */ /* 0x000fe200078e00ff */
[----:B------:R-:W-:Y:S01]  /*05d0*/  LOP3.LUT R0, R0, 0x20, R22, 0xf8, !PT ;  /* 0x0000002000007812 */ /* 0x000fe200078ef816 */
[----:B------:R-:W-:Y:S01]  /*05e0*/  IMAD.IADD R243, R20, 0x1, -R5 ;  /* 0x0000000114f37824 */ /* 0x000fe200078e0a05 */
[----:B------:R-:W-:Y:S01]  /*05f0*/  R2P PR, R6, 0x6 ;  /* 0x0000000606007804 */ /* 0x000fe20000000000 */
[----:B------:R-:W-:Y:S01]  /*0600*/  IMAD.SHL.U32 R5, R12, 0x8, RZ ;  /* 0x000000080c057824 */ /* 0x000fe200078e00ff */
[----:B------:R-:W-:Y:S01]  /*0610*/  LOP3.LUT R2, R2, 0x1c0, RZ, 0xc0, !PT ;  /* 0x000001c002027812 */ /* 0x000fe200078ec0ff */
[----:B------:R-:W-:Y:S01]  /*0620*/  IMAD.SHL.U32 R196, R16, 0x2, RZ ;  /* 0x0000000210c47824 */ /* 0x000fe200078e00ff */
[----:B------:R-:W-:Y:S01]  /*0630*/  LOP3.LUT R6, R0, R3, RZ, 0x3c, !PT ;  /* 0x0000000300067212 */ /* 0x000fe200078e3cff */
[----:B------:R-:W-:Y:S01]  /*0640*/  IMAD R0, R243, 0x400, R7 ;  /* 0x00000400f3007824 */ /* 0x000fe200078e0207 */
[----:B------:R-:W-:-:S02]  /*0650*/  SHF.R.S32.HI R19, RZ, 0x1f, R18 ;  /* 0x0000001fff137819 */ /* 0x000fc40000011412 */
[----:B------:R-:W-:Y:S01]  /*0660*/  SHF.R.U32.HI R3, RZ, 0x3, R2 ;  /* 0x00000003ff037819 */ /* 0x000fe20000011602 */
[----:B------:R-:W-:Y:S01]  /*0670*/  IMAD.IADD R6, R0, 0x1, R6 ;  /* 0x0000000100067824 */ /* 0x000fe200078e0206 */
[----:B------:R-:W-:Y:S01]  /*0680*/  LOP3.LUT R5, R2, 0x8, R5, 0xf8, !PT ;  /* 0x0000000802057812 */ /* 0x000fe200078ef805 */
[----:B------:R1:W-:Y:S01]  /*0690*/  STL.64 [R1], R18 ;  /* 0x0000001201007387 */ /* 0x0003e20000100a00 */
[----:B------:R-:W-:Y:S01]  /*06a0*/  LOP3.LUT R0, R4, 0xfffffe00, RZ, 0xc0, !PT ;  /* 0xfffffe0004007812 */ /* 0x000fe200078ec0ff */
[----:B------:R-:W-:Y:S01]  /*06b0*/  IMAD R4, R181, 0x400, R7 ;  /* 0x00000400b5047824 */ /* 0x000fe200078e0207 */
[----:B------:R-:W-:Y:S01]  /*06c0*/  LOP3.LUT R2, R3, R8, R2, 0x1e, !PT ;  /* 0x0000000803027212 */ /* 0x000fe200078e1e02 */
[----:B------:R-:W-:Y:S01]  /*06d0*/  IMAD.SHL.U32 R205, R6, 0x2, RZ ;  /* 0x0000000206cd7824 */ /* 0x000fe200078e00ff */
[----:B------:R-:W-:Y:S01]  /*06e0*/  SEL R169, R169, 0xffffffe0, !P4 ;  /* 0xffffffe0a9a97807 */ /* 0x000fe20006000000 */
[--C-:B------:R-:W-:Y:S01]  /*06f0*/  IMAD R187, R243, 0x400, R0.reuse ;  /* 0x00000400f3bb7824 */ /* 0x100fe200078e0200 */
[----:B------:R-:W-:Y:S01]  /*0700*/  LOP3.LUT R186, R2, R0, RZ, 0xfc, !PT ;  /* 0x0000000002ba7212 */ /* 0x000fe200078efcff */
[----:B------:R-:W-:Y:S01]  /*0710*/  IMAD R181, R181, 0x400, R0 ;  /* 0x00000400b5b57824 */ /* 0x000fe200078e0200 */
[----:B------:R-:W-:Y:S01]  /*0720*/  SHF.R.S32.HI R0, RZ, 0x1f, R17 ;  /* 0x0000001fff007819 */ /* 0x000fe20000011411 */
[----:B------:R-:W-:Y:S01]  /*0730*/  IMAD.IADD R4, R4, 0x1, R9 ;  /* 0x0000000104047824 */ /* 0x000fe200078e0209 */
[----:B------:R-:W-:Y:S01]  /*0740*/  LOP3.LUT R3, R5, R3, RZ, 0x3c, !PT ;  /* 0x0000000305037212 */ /* 0x000fe200078e3cff */
[----:B------:R-:W-:Y:S01]  /*0750*/  IMAD R169, R171, 0x2, R169 ;  /* 0x00000002aba97824 */ /* 0x000fe200078e02a9 */
[----:B------:R-:W-:-:S02]  /*0760*/  LEA.HI R0, R0, R17, RZ, 0x2 ;  /* 0x0000001100007211 */ /* 0x000fc400078f10ff */
[----:B------:R-:W-:Y:S01]  /*0770*/  SEL R173, R173, 0xffffffc0, !P3 ;  /* 0xffffffc0adad7807 */ /* 0x000fe20005800000 */
[----:B------:R-:W-:Y:S01]  /*0780*/  IMAD.IADD R181, R3, 0x1, R181 ;  /* 0x0000000103b57824 */ /* 0x000fe200078e02b5 */
[----:B------:R-:W-:Y:S01]  /*0790*/  SEL R207, R207, 0x10, !P0 ;  /* 0x00000010cfcf7807 */ /* 0x000fe20004000000 */
[----:B------:R-:W-:Y:S01]  /*07a0*/  IMAD.IADD R187, R187, 0x1, R3 ;  /* 0x00000001bbbb7824 */ /* 0x000fe200078e0203 */
[----:B------:R-:W-:Y:S01]  /*07b0*/  IADD3 R206, R205, 0x20, RZ ;  /* 0x00000020cdce7810 */ /* 0x000fe20007ffe0ff */
[----:B------:R-:W-:Y:S01]  /*07c0*/  IMAD R171, R171, 0x2, R173 ;  /* 0x00000002abab7824 */ /* 0x000fe200078e02ad */
[----:B------:R-:W-:Y:S01]  /*07d0*/  SHF.R.S32.HI R0, RZ, 0x2, R0 ;  /* 0x00000002ff007819 */ /* 0x000fe20000011400 */
[----:B------:R-:W-:Y:S01]  /*07e0*/  IMAD.IADD R170, R173, 0x1, R169 ;  /* 0x00000001adaa7824 */ /* 0x000fe200078e02a9 */
[----:B------:R-:W-:Y:S01]  /*07f0*/  LEA R233, R4, 0x12000, 0x1 ;  /* 0x0001200004e97811 */ /* 0x000fe200078e08ff */
[C---:B------:R-:W-:Y:S01]  /*0800*/  IMAD R173, R174.reuse, 0x2, R173 ;  /* 0x00000002aead7824 */ /* 0x040fe200078e02ad */
[C---:B------:R-:W-:Y:S01]  /*0810*/  @P1 IADD3 R206, R205.reuse, -0x20, RZ ;  /* 0xffffffe0cdce1810 */ /* 0x040fe20007ffe0ff */
[----:B------:R-:W-:Y:S01]  /*0820*/  IMAD.IADD R208, R205, 0x1, R207 ;  /* 0x00000001cdd07824 */ /* 0x000fe200078e02cf */
[----:B------:R-:W-:Y:S01]  /*0830*/  IADD3 R234, R233, 0x40, RZ ;  /* 0x00000040e9ea7810 */ /* 0x000fe20007ffe0ff */
[----:B------:R-:W-:Y:S01]  /*0840*/  IMAD R209, R243, 0x10, R0 ;  /* 0x00000010f3d17824 */ /* 0x000fe200078e0200 */
[----:B------:R-:W-:Y:S01]  /*0850*/  SHF.R.S32.HI R2, RZ, 0x1f, R232 ;  /* 0x0000001fff027819 */ /* 0x000fe200000114e8 */
[----:B------:R-:W-:Y:S01]  /*0860*/  IMAD.SHL.U32 R174, R174, 0x2, RZ ;  /* 0x00000002aeae7824 */ /* 0x000fe200078e00ff */
[----:B------:R-:W-:Y:S01]  /*0870*/  LEA R181, R181, 0x1e000, 0x1 ;  /* 0x0001e000b5b57811 */ /* 0x000fe200078e08ff */
[----:B------:R-:W-:Y:S01]  /*0880*/  IMAD.IADD R207, R207, 0x1, R206 ;  /* 0x00000001cfcf7824 */ /* 0x000fe200078e02ce */
[----:B-1----:R-:W-:-:S02]  /*0890*/  @P2 IADD3 R234, R233, -0x40, RZ ;  /* 0xffffffc0e9ea2810 */ /* 0x002fc40007ffe0ff */
.L_x_1264:
[----:B-1----:R-:W1:Y:S01]  /*08a0*/  S2R R33, SR_CTAID.Y ;  /* 0x0000000000217919 */ /* 0x002e620000002600 */
[----:B--2---:R-:W2:Y:S01]  /*08b0*/  LDC.U8 R0, c[0x0][0x312] ;  /* 0x0000c480ff007b82 */ /* 0x004ea20000000000 */
[----:B------:R-:W-:-:S02]  /*08c0*/  ISETP.NE.U32.AND P3, PT, RZ, c[0x0][0x240], PT ;  /* 0x00009000ff007a0c */ /* 0x000fc40003f65070 */
[----:B------:R-:W3:Y:S01]  /*08d0*/  S2R R2, SR_CTAID.Y ;  /* 0x0000000000027919 */ /* 0x000ee20000002600 */
        /* <DEDUP_REMOVED lines=31> */
.L_x_1236:
        /* <DEDUP_REMOVED lines=44> */
.L_x_1238:
        /* <DEDUP_REMOVED lines=15> */
.L_x_1239:
        /* <DEDUP_REMOVED lines=9> */
[----:B------:R-:W-:Y:S01]  /*0f10*/  @P0 IMAD R10, R0, c[0x0][0x374], R5 ;  /* 0x0000dd00000a0a24 */ /* 0x000fe200078e0205 */
[----:B------:R-:W5:Y:S01]  /*0f20*/  LDC.U8 R19, c[0x0][0x3d0] ;  /* 0x0000f400ff137b82 */ /* 0x000f620000000000 */
[----:B------:R-:W-:Y:S01]  /*0f30*/  @!P0 IMAD.WIDE.U32 R4, R33, c[0x0][0x368], RZ ;  /* 0x0000da0021048a25 */ /* 0x000fe200078e00ff */
[----:B------:R-:W-:-:S03]  /*0f40*/  SHF.R.S32.HI R12, RZ, 0x1f, R12 ;  /* 0x0000001fff0c7819 */ /* 0x000fc6000001140c */
[----:B------:R-:W-:Y:S02]  /*0f50*/  IMAD.MOV.U32 R31, RZ, RZ, c[0x0][0x22c] ;  /* 0x00008b00ff1f7624 */ /* 0x000fe400078e00ff */
[----:B------:R-:W-:Y:S02]  /*0f60*/  @!P0 IMAD.MOV.U32 R9, RZ, RZ, R4 ;  /* 0x000000ffff098224 */ /* 0x000fe400078e0004 */
[----:B------:R-:W-:Y:S01]  /*0f70*/  IMAD.WIDE R20, R31, c[0x0][0x1c0], RZ ;  /* 0x000070001f147a25 */ /* 0x000fe200078e02ff */
[----:B---3--:R-:W3:Y:S01]  /*0f80*/  MUFU.RCP R2, R2 ;  /* 0x0000000200027308 */ /* 0x008ee20000001000 */
[----:B-1----:R-:W-:Y:S02]  /*0f90*/  IABS R7, R34 ;  /* 0x0000002200077213 */ /* 0x002fe40000000000 */
[----:B------:R-:W-:Y:S02]  /*0fa0*/  LOP3.LUT R8, R34, c[0x0][0x1c8], RZ, 0x3c, !PT ;  /* 0x0000720022087a12 */ /* 0x000fe400078e3cff */
[----:B--2---:R-:W-:-:S02]  /*0fb0*/  ISETP.NE.AND P1, PT, R15, RZ, PT ;  /* 0x000000ff0f00720c */ /* 0x004fc40003f25270 */
[----:B------:R-:W-:Y:S02]  /*0fc0*/  ISETP.GE.AND P2, PT, R8, RZ, PT ;  /* 0x000000ff0800720c */ /* 0x000fe40003f46270 */
[----:B------:R-:W-:Y:S02]  /*0fd0*/  SHF.L.U64.HI R8, R33, 0x7, R18 ;  /* 0x0000000721087819 */ /* 0x000fe40000010212 */
[----:B-----5:R-:W-:Y:S02]  /*0fe0*/  ISETP.NE.AND P6, PT, R19, RZ, PT ;  /* 0x000000ff1300720c */ /* 0x020fe40003fc5270 */
[----:B---3--:R-:W-:Y:S02]  /*0ff0*/  IADD3 R2, R2, 0xffffffe, RZ ;  /* 0x0ffffffe02027810 */ /* 0x008fe40007ffe0ff */
[----:B------:R-:W-:Y:S02]  /*1000*/  SEL R8, R8, RZ, P3 ;  /* 0x000000ff08087207 */ /* 0x000fe40001800000 */
[----:B------:R-:W1:Y:S01]  /*1010*/  F2I.FTZ.U32.TRUNC.NTZ R3, R2 ;  /* 0x0000000200037305 */ /* 0x000e62000021f000 */
[----:B------:R-:W-:-:S02]  /*1020*/  SHF.R.S32.HI R38, RZ, 0x1f, R34 ;  /* 0x0000001fff267819 */ /* 0x000fc40000011422 */
        /* <DEDUP_REMOVED lines=11> */
[----:B------:R-:W-:Y:S01]  /*10e0*/  IMAD.SHL.U32 R6, R33, 0x80, RZ ;  /* 0x0000008021067824 */ /* 0x000fe200078e00ff */
[----:B------:R-:W-:Y:S01]  /*10f0*/  ISETP.GT.U32.AND P4, PT, R11, R3, PT ;  /* 0x000000030b00720c */ /* 0x000fe20003f84070 */
[----:B------:R-:W-:-:S03]  /*1100*/  IMAD.WIDE.U32 R12, R33, c[0x0][0x224], RZ ;  /* 0x00008900210c7a25 */ /* 0x000fc600078e00ff */
[----:B------:R-:W-:Y:S01]  /*1110*/  SEL R6, R6, RZ, P3 ;  /* 0x000000ff06067207 */ /* 0x000fe20001800000 */
[----:B------:R-:W-:Y:S02]  /*1120*/  IMAD R5, R18, c[0x0][0x224], R7 ;  /* 0x0000890012057a24 */ /* 0x000fe400078e0207 */
[----:B------:R-:W-:Y:S01]  /*1130*/  IMAD R7, R21, R12, RZ ;  /* 0x0000000c15077224 */ /* 0x000fe200078e02ff */
[----:B------:R-:W-:Y:S02]  /*1140*/  IADD3 R6, P3, R14, R6, RZ ;  /* 0x000000060e067210 */ /* 0x000fe40007f7e0ff */
[----:B------:R-:W-:Y:S01]  /*1150*/  IADD3 R4, R13, R5, RZ ;  /* 0x000000050d047210 */ /* 0x000fe20007ffe0ff */
[C---:B------:R-:W-:Y:S02]  /*1160*/  IMAD.WIDE.U32 R12, R20.reuse, R12, RZ ;  /* 0x0000000c140c7225 */ /* 0x040fe400078e00ff */
[-C--:B------:R-:W-:Y:S02]  /*1170*/  @!P4 IADD3 R3, R3, -R11.reuse, RZ ;  /* 0x8000000b0303c210 */ /* 0x080fe40007ffe0ff */
[----:B------:R-:W-:Y:S01]  /*1180*/  IMAD R7, R20, R4, R7 ;  /* 0x0000000414077224 */ /* 0x000fe200078e0207 */
[----:B------:R-:W-:Y:S01]  /*1190*/  @!P4 IADD3 R2, R2, 0x1, RZ ;  /* 0x000000010202c810 */ /* 0x000fe20007ffe0ff */
[----:B------:R-:W-:Y:S01]  /*11a0*/  IMAD.X R8, R17, 0x1, R8, P3 ;  /* 0x0000000111087824 */ /* 0x000fe200018e0608 */
[----:B------:R-:W-:Y:S01]  /*11b0*/  ISETP.GE.U32.AND P5, PT, R3, R11, PT ;  /* 0x0000000b0300720c */ /* 0x000fe20003fa6070 */
[----:B------:R-:W-:Y:S01]  /*11c0*/  IMAD.WIDE.U32 R4, R20, R0, RZ ;  /* 0x0000000014047225 */ /* 0x000fe200078e00ff */
[----:B------:R-:W-:-:S02]  /*11d0*/  ISETP.NE.AND P3, PT, RZ, c[0x0][0x1c8], PT ;  /* 0x00007200ff007a0c */ /* 0x000fc40003f65270 */
[----:B------:R-:W-:Y:S01]  /*11e0*/  IADD3 R11, R13, R7, RZ ;  /* 0x000000070d0b7210 */ /* 0x000fe20007ffe0ff */
[C---:B------:R-:W-:Y:S01]  /*11f0*/  IMAD R15, R21.reuse, R6, RZ ;  /* 0x00000006150f7224 */ /* 0x040fe200078e02ff */
[----:B------:R-:W-:Y:S01]  /*1200*/  SEL R18, R12, R4, !P0 ;  /* 0x000000040c127207 */ /* 0x000fe20004000000 */
[----:B------:R-:W-:Y:S02]  /*1210*/  IMAD R3, R21, R0, RZ ;  /* 0x0000000015037224 */ /* 0x000fe400078e02ff */
[----:B------:R-:W-:-:S04]  /*1220*/  IMAD.WIDE.U32 R6, R20, R6, RZ ;  /* 0x0000000614067225 */ /* 0x000fc800078e00ff */
[----:B------:R-:W-:Y:S01]  /*1230*/  IMAD R8, R20, R8, R15 ;  /* 0x0000000814087224 */ /* 0x000fe200078e020f */
[----:B------:R-:W-:Y:S01]  /*1240*/  @P5 IADD3 R2, R2, 0x1, RZ ;  /* 0x0000000102025810 */ /* 0x000fe20007ffe0ff */
[----:B------:R-:W-:Y:S02]  /*1250*/  @P1 IMAD R4, R33, c[0x0][0x214], RZ ;  /* 0x0000850021041a24 */ /* 0x000fe400078e02ff */
[----:B----4-:R-:W-:Y:S01]  /*1260*/  IMAD.WIDE.U32 R20, R16, c[0x0][0x3d8], RZ ;  /* 0x0000f60010147a25 */ /* 0x010fe200078e00ff */
[----:B------:R-:W-:Y:S02]  /*1270*/  @!P2 IADD3 R2, -R2, RZ, RZ ;  /* 0x000000ff0202a210 */ /* 0x000fe40007ffe1ff */
[----:B------:R-:W-:Y:S01]  /*1280*/  @P1 SEL R4, R4, R0, !P0 ;  /* 0x0000000004041207 */ /* 0x000fe20004000000 */
[----:B------:R-:W-:Y:S01]  /*1290*/  @P0 IMAD.IADD R11, R5, 0x1, R3 ;  /* 0x00000001050b0824 */ /* 0x000fe200078e0203 */
[----:B------:R-:W-:Y:S01]  /*12a0*/  SEL R13, R20, RZ, P6 ;  /* 0x000000ff140d7207 */ /* 0x000fe20003000000 */
[----:B------:R-:W-:Y:S01]  /*12b0*/  IMAD R3, R16, c[0x0][0x3dc], R21 ;  /* 0x0000f70010037a24 */ /* 0x000fe200078e0215 */
[----:B------:R-:W-:Y:S01]  /*12c0*/  @!P3 LOP3.LUT R2, RZ, c[0x0][0x1c8], RZ, 0x33, !PT ;  /* 0x00007200ff02ba12 */ /* 0x000fe200078e33ff */
[C---:B------:R-:W-:Y:S01]  /*12d0*/  IMAD R20, R34.reuse, c[0x0][0x22c], RZ ;  /* 0x00008b0022147a24 */ /* 0x040fe200078e02ff */
[----:B------:R-:W-:Y:S01]  /*12e0*/  IADD3 R8, R7, R8, RZ ;  /* 0x0000000807087210 */ /* 0x000fe20007ffe0ff */
[----:B------:R-:W-:Y:S01]  /*12f0*/  @!P1 IMAD R5, R33, c[0x0][0x1c0], R34 ;  /* 0x0000700021059a24 */ /* 0x000fe200078e0222 */
[----:B------:R-:W-:Y:S01]  /*1300*/  SEL R15, R3, RZ, P6 ;  /* 0x000000ff030f7207 */ /* 0x000fe20003000000 */
[----:B------:R-:W-:Y:S01]  /*1310*/  @P1 IMAD R12, R34, c[0x0][0x234], R4 ;  /* 0x00008d00220c1a24 */ /* 0x000fe200078e0204 */
[----:B------:R-:W-:Y:S01]  /*1320*/  SHF.R.S32.HI R30, RZ, 0x1f, R20 ;  /* 0x0000001fff1e7819 */ /* 0x000fe20000011414 */
[----:B------:R-:W-:Y:S01]  /*1330*/  @!P1 IMAD R12, R5, c[0x0][0x214], RZ ;  /* 0x00008500050c9a24 */ /* 0x000fe200078e02ff */
        /* <DEDUP_REMOVED lines=9> */
.L_x_1240:
[----:B------:R-:W-:-:S04]  /*13d0*/  IMAD R16, R33, c[0x0][0x1c0], R34 ;  /* 0x0000700021107a24 */ /* 0x000fc800078e0222 */
[----:B------:R-:W-:Y:S02]  /*13e0*/  IMAD R16, R16, c[0x0][0x224], RZ ;  /* 0x0000890010107a24 */ /* 0x000fe400078e02ff */
.L_x_1241:
[----:B------:R-:W2:Y:S04]  /*13f0*/  LDL.64 R36, [R1] ;  /* 0x0000000001247983 */ /* 0x000ea80000100a00 */
[----:B------:R-:W3:Y:S01]  /*1400*/  LDL R32, [R1+0x8] ;  /* 0x0000080001207983 */ /* 0x000ee20000100800 */
[----:B------:R-:W-:Y:S01]  /*1410*/  IMAD R21, R31, c[0x0][0x1c0], RZ ;  /* 0x000070001f157a24 */ /* 0x000fe200078e02ff */
[----:B------:R-:W-:Y:S01]  /*1420*/  SHF.R.S32.HI R35, RZ, 0x1f, R232 ;  /* 0x0000001fff237819 */ /* 0x000fe200000114e8 */
[----:B------:R-:W-:Y:S01]  /*1430*/  IMAD R0, R17, c[0x0][0x370], RZ ;  /* 0x0000dc0011007a24 */ /* 0x000fe200078e02ff */
[----:B------:R-:W1:Y:S01]  /*1440*/  S2R R39, SR_TID.X ;  /* 0x0000000000277919 */ /* 0x000e620000002100 */
[----:B------:R-:W-:Y:S01]  /*1450*/  IMAD.SHL.U32 R3, R21, 0x40, RZ ;  /* 0x0000004015037824 */ /* 0x000fe200078e00ff */
[----:B------:R-:W-:Y:S01]  /*1460*/  BSSY B1, `(.L_x_1237) ;  /* 0x0000685000017945 */ /* 0x000fe20003800000 */
[----:B------:R-:W-:Y:S01]  /*1470*/  IMAD R7, R14, c[0x0][0x374], R0 ;  /* 0x0000dd000e077a24 */ /* 0x000fe200078e0200 */
[----:B------:R-:W4:Y:S01]  /*1480*/  S2R R40, SR_TID.X ;  /* 0x0000000000287919 */ /* 0x000f220000002100 */
[----:B------:R-:W-:-:S02]  /*1490*/  IADD3 R0, P2, R232, R14, RZ ;  /* 0x0000000ee8007210 */ /* 0x000fc40007f5e0ff */
[----:B-1----:R-:W-:-:S04]  /*14a0*/  SHF.R.S32.HI R39, RZ, 0x1f, R39 ;  /* 0x0000001fff277819 */ /* 0x002fc80000011427 */
[----:B----4-:R-:W-:-:S04]  /*14b0*/  LEA.HI R39, R39, R40, RZ, 0x5 ;  /* 0x0000002827277211 */ /* 0x010fc800078f28ff */
[----:B------:R-:W-:Y:S02]  /*14c0*/  SHF.R.S32.HI R39, RZ, 0x5, R39 ;  /* 0x00000005ff277819 */ /* 0x000fe40000011427 */
[----:B--2---:R-:W-:Y:S01]  /*14d0*/  IADD3 R4, P0, R36, R9, RZ ;  /* 0x0000000924047210 */ /* 0x004fe20007f1e0ff */
[----:B------:R-:W-:-:S04]  /*14e0*/  IMAD R9, R38, c[0x0][0x378], RZ ;  /* 0x0000de0026097a24 */ /* 0x000fc800078e02ff */
[----:B------:R-:W-:Y:S01]  /*14f0*/  IMAD.X R5, R37, 0x1, R10, P0 ;  /* 0x0000000125057824 */ /* 0x000fe200000e060a */
[----:B------:R-:W-:Y:S01]  /*1500*/  IADD3 R6, P1, P0, R6, R3, R20 ;  /* 0x0000000306067210 */ /* 0x000fe2000783e014 */
[----:B------:R-:W-:Y:S01]  /*1510*/  IMAD R9, R34, c[0x0][0x37c], R9 ;  /* 0x0000df0022097a24 */ /* 0x000fe200078e0209 */
[----:B------:R-:W-:Y:S01]  /*1520*/  SHF.R.S32.HI R3, RZ, 0x1f, R3 ;  /* 0x0000001fff037819 */ /* 0x000fe20000011403 */
[----:B------:R-:W-:-:S03]  /*1530*/  IMAD.WIDE.U32 R4, R14, c[0x0][0x370], R4 ;  /* 0x0000dc000e047a25 */ /* 0x000fc600078e0004 */
[----:B------:R-:W-:Y:S01]  /*1540*/  IADD3.X R8, R8, R3, R30, P1, P0 ;  /* 0x0000000308087210 */ /* 0x000fe20000fe041e */
[----:B------:R-:W-:Y:S01]  /*1550*/  IMAD.X R3, R35, 0x1, R17, P2 ;  /* 0x0000000123037824 */ /* 0x000fe200010e0611 */
[----:B------:R-:W-:Y:S02]  /*1560*/  IADD3 R10, P1, P0, R13, R6, R18 ;  /* 0x000000060d0a7210 */ /* 0x000fe4000783e012 */
[----:B------:R-:W-:Y:S01]  /*1570*/  IADD3 R5, R5, R7, RZ ;  /* 0x0000000705057210 */ /* 0x000fe20007ffe0ff */
[----:B------:R-:W-:Y:S01]  /*1580*/  IMAD R13, R3, c[0x0][0x190], RZ ;  /* 0x00006400030d7a24 */ /* 0x000fe200078e02ff */
[----:B------:R-:W-:Y:S01]  /*1590*/  IADD3.X R8, R15, R8, R11, P1, P0 ;  /* 0x000000080f087210 */ /* 0x000fe20000fe040b */
[----:B---3--:R-:W-:Y:S01]  /*15a0*/  IMAD R3, R39, R21, R32 ;  /* 0x0000001527037224 */ /* 0x008fe200078e0220 */
[----:B------:R-:W-:Y:S01]  /*15b0*/  ISETP.GE.AND P2, PT, R22, 0x1, PT ;  /* 0x000000011600780c */ /* 0x000fe20003f46270 */
[----:B------:R-:W-:Y:S01]  /*15c0*/  IMAD.WIDE.U32 R6, R0, c[0x0][0x190], R36 ;  /* 0x0000640000067a25 */ /* 0x000fe200078e0024 */
[----:B------:R-:W-:-:S02]  /*15d0*/  IADD3 R15, R14, R12, RZ ;  /* 0x0000000c0e0f7210 */ /* 0x000fc40007ffe0ff */
[----:B------:R-:W-:Y:S01]  /*15e0*/  MOV R30, 0x4 ;  /* 0x00000004001e7802 */ /* 0x000fe20000000f00 */
[----:B------:R-:W-:Y:S01]  /*15f0*/  IMAD.WIDE.U32 R4, R34, c[0x0][0x378], R4 ;  /* 0x0000de0022047a25 */ /* 0x000fe200078e0004 */
[----:B------:R-:W-:-:S03]  /*1600*/  IADD3 R6, P1, R29, R6, RZ ;  /* 0x000000061d067210 */ /* 0x000fc60007f3e0ff */
[----:B------:R-:W-:Y:S01]  /*1610*/  IMAD R13, R0, c[0x0][0x194], R13 ;  /* 0x00006500000d7a24 */ /* 0x000fe200078e020d */
[----:B------:R-:W-:Y:S01]  /*1620*/  IADD3 R0, P0, R3, R10, RZ ;  /* 0x0000000a03007210 */ /* 0x000fe20007f1e0ff */
[----:B------:R-:W-:Y:S02]  /*1630*/  IMAD.IADD R5, R5, 0x1, R9 ;  /* 0x0000000105057824 */ /* 0x000fe400078e0209 */
[----:B------:R-:W-:Y:S01]  /*1640*/  IMAD.IADD R14, R14, 0x1, R16 ;  /* 0x000000010e0e7824 */ /* 0x000fe200078e0210 */
[----:B------:R-:W-:Y:S01]  /*1650*/  LEA.HI.X.SX32 R9, R3, R8, 0x1, P0 ;  /* 0x0000000803097211 */ /* 0x000fe200000f0eff */
[----:B------:R-:W-:Y:S01]  /*1660*/  IMAD R3, R35, c[0x0][0x370], RZ ;  /* 0x0000dc0023037a24 */ /* 0x000fe200078e02ff */
[----:B------:R-:W-:Y:S01]  /*1670*/  IADD3.X R7, R23, R7, R13, P1, !PT ;  /* 0x0000000717077210 */ /* 0x000fe20000ffe40d */
[----:B------:R-:W-:Y:S01]  /*1680*/  IMAD R8, R38, c[0x0][0x1a8], RZ ;  /* 0x00006a0026087a24 */ /* 0x000fe200078e02ff */
[----:B------:R-:W-:Y:S01]  /*1690*/  LEA R188, P0, R0, c[0x0][0x350], 0x2 ;  /* 0x0000d40000bc7a11 */ /* 0x000fe200078010ff */
[----:B------:R-:W-:-:S02]  /*16a0*/  IMAD R3, R232, c[0x0][0x374], R3 ;  /* 0x0000dd00e8037a24 */ /* 0x000fc400078e0203 */
[----:B------:R-:W-:Y:S01]  /*16b0*/  IMAD.WIDE.U32 R4, R232, c[0x0][0x370], R4 ;  /* 0x0000dc00e8047a25 */ /* 0x000fe200078e0004 */
[----:B------:R-:W-:-:S03]  /*16c0*/  LEA.HI.X R189, R0, c[0x0][0x354], R9, 0x2, P0 ;  /* 0x0000d50000bd7a11 */ /* 0x000fc600000f1409 */
[----:B------:R-:W-:Y:S01]  /*16d0*/  IMAD R8, R34, c[0x0][0x1ac], R8 ;  /* 0x00006b0022087a24 */ /* 0x000fe200078e0208 */
[----:B------:R-:W-:Y:S01]  /*16e0*/  LEA R10, P0, R4, c[0x0][0x330], 0x1 ;  /* 0x0000cc00040a7a11 */ /* 0x000fe200078008ff */
[----:B------:R-:W-:-:S04]  /*16f0*/  IMAD.WIDE.U32 R6, R34, c[0x0][0x1a8], R6 ;  /* 0x00006a0022067a25 */ /* 0x000fc800078e0006 */
[----:B------:R-:W-:Y:S01]  /*1700*/  IMAD.IADD R0, R5, 0x1, R3 ;  /* 0x0000000105007824 */ /* 0x000fe200078e0203 */
[----:B------:R-:W-:Y:S01]  /*1710*/  IADD3 R8, R7, R8, RZ ;  /* 0x0000000807087210 */ /* 0x000fe20007ffe0ff */
[-C--:B------:R-:W-:Y:S01]  /*1720*/  IMAD.WIDE R200, R15, R30.reuse, c[0x0][0x200] ;  /* 0x000080000fc87625 */ /* 0x080fe200078e021e */
[----:B------:R-:W-:Y:S02]  /*1730*/  LEA R12, P1, R6, c[0x0][0x160], 0x1 ;  /* 0x00005800060c7a11 */ /* 0x000fe400078208ff */
[----:B------:R-:W-:Y:S01]  /*1740*/  LEA.HI.X R11, R4, c[0x0][0x334], R0, 0x1, P0 ;  /* 0x0000cd00040b7a11 */ /* 0x000fe200000f0c00 */
[----:B------:R-:W-:Y:S01]  /*1750*/  IMAD.WIDE R30, R14, R30, c[0x0][0x3c8] ;  /* 0x0000f2000e1e7625 */ /* 0x000fe200078e021e */
[----:B------:R-:W-:Y:S02]  /*1760*/  LEA.HI.X R13, R6, c[0x0][0x164], R8, 0x1, P1 ;  /* 0x00005900060d7a11 */ /* 0x000fe400008f0c08 */
[----:B------:R-:W-:Y:S01]  /*1770*/  LEA.HI.SX32 R0, R27, 0xffffffff, 0x1a ;  /* 0xffffffff1b007811 */ /* 0x000fe200078fd2ff */
[----:B------:R-:W-:Y:S05]  /*1780*/  @!P2 BRA `(.L_x_1242) ;  /* 0x00005dd00000a947 */ /* 0x000fea0003800000 */
[----:B------:R-:W2:Y:S01]  /*1790*/  LDL R27, [R1+0xc] ;  /* 0x00000c00011b7983 */ /* 0x000ea20000100800 */
[----:B------:R-:W-:Y:S01]  /*17a0*/  IMAD.WIDE.U32 R6, R242, c[0x0][0x198], R36 ;  /* 0x00006600f2067a25 */ /* 0x000fe200078e0024 */
[----:B------:R-:W-:-:S03]  /*17b0*/  IADD3 R15, R232, 0x20, RZ ;  /* 0x00000020e80f7810 */ /* 0x000fc60007ffe0ff */
[----:B------:R-:W-:Y:S02]  /*17c0*/  IMAD R3, R251, c[0x0][0x198], RZ ;  /* 0x00006600fb037a24 */ /* 0x000fe400078e02ff */
[----:B------:R-:W-:Y:S02]  /*17d0*/  IMAD.MOV.U32 R197, RZ, RZ, R0 ;  /* 0x000000ffffc57224 */ /* 0x000fe400078e0000 */
[----:B------:R-:W-:Y:S01]  /*17e0*/  IMAD R0, R227, -0x40, R191 ;  /* 0xffffffc0e3007824 */ /* 0x000fe200078e02bf */
[----:B------:R-:W-:Y:S01]  /*17f0*/  IADD3 R8, P3, R26, R6, RZ ;  /* 0x000000061a087210 */ /* 0x000fe20007f7e0ff */
[----:B------:R-:W-:-:S04]  /*1800*/  IMAD.WIDE.U32 R4, R242, c[0x0][0x1a0], R36 ;  /* 0x00006800f2047a25 */ /* 0x000fc800078e0024 */
[----:B------:R-:W-:Y:S02]  /*1810*/  IMAD R9, R251, c[0x0][0x1a0], RZ ;  /* 0x00006800fb097a24 */ /* 0x000fe400078e02ff */
[C---:B------:R-:W-:Y:S02]  /*1820*/  IMAD R14, R242.reuse, c[0x0][0x19c], R3 ;  /* 0x00006700f20e7a24 */ /* 0x040fe400078e0203 */
[----:B------:R-:W-:Y:S01]  /*1830*/  IMAD R22, R197, -0x40, R22 ;  /* 0xffffffc0c5167824 */ /* 0x000fe200078e0216 */
[C---:B------:R-:W-:Y:S01]  /*1840*/  ISETP.GE.AND P1, PT, R15.reuse, R0, PT ;  /* 0x000000000f00720c */ /* 0x040fe20003f26270 */
[----:B------:R-:W-:Y:S01]  /*1850*/  IMAD R3, R242, c[0x0][0x1a4], R9 ;  /* 0x00006900f2037a24 */ /* 0x000fe200078e0209 */
[----:B------:R-:W-:Y:S02]  /*1860*/  IADD3 R6, P0, R24, R4, RZ ;  /* 0x0000000418067210 */ /* 0x000fe40007f1e0ff */
[----:B------:R-:W-:Y:S02]  /*1870*/  IADD3.X R9, R28, R7, R14, P3, !PT ;  /* 0x000000071c097210 */ /* 0x000fe40001ffe40e */
[----:B------:R-:W-:Y:S01]  /*1880*/  ISETP.GE.AND P3, PT, R15, R22, PT ;  /* 0x000000160f00720c */ /* 0x000fe20003f66270 */
[----:B------:R-:W-:Y:S01]  /*1890*/  IMAD.MOV.U32 R180, RZ, RZ, 0x40 ;  /* 0x00000040ffb47424 */ /* 0x000fe200078e00ff */
[----:B------:R-:W-:Y:S01]  /*18a0*/  ISETP.GE.AND P2, PT, R232, R0, PT ;  /* 0x00000000e800720c */ /* 0x000fe20003f46270 */
[----:B------:R-:W-:Y:S01]  /*18b0*/  IMAD R0, R19, c[0x0][0x1b8], RZ ;  /* 0x00006e0013007a24 */ /* 0x000fe200078e02ff */
[----:B------:R-:W-:Y:S01]  /*18c0*/  IADD3.X R7, R25, R5, R3, P0, !PT ;  /* 0x0000000519077210 */ /* 0x000fe200007fe403 */
[----:B------:R-:W-:-:S02]  /*18d0*/  IMAD R3, R19, c[0x0][0x1b0], RZ ;  /* 0x00006c0013037a24 */ /* 0x000fc400078e02ff */
[----:B------:R-:W-:Y:S01]  /*18e0*/  IMAD.WIDE.U32 R4, R2, c[0x0][0x1b0], R8 ;  /* 0x00006c0002047a25 */ /* 0x000fe200078e0008 */
[----:B------:R-:W-:-:S03]  /*18f0*/  @!P1 IADD3 R16, P0, R232, 0x20, RZ ;  /* 0x00000020e8109810 */ /* 0x000fc60007f1e0ff */
[C---:B------:R-:W-:Y:S02]  /*1900*/  IMAD R14, R2.reuse, c[0x0][0x1b4], R3 ;  /* 0x00006d00020e7a24 */ /* 0x040fe400078e0203 */
[----:B------:R-:W-:Y:S02]  /*1910*/  IMAD R0, R2, c[0x0][0x1bc], R0 ;  /* 0x00006f0002007a24 */ /* 0x000fe400078e0200 */
[----:B------:R-:W-:-:S04]  /*1920*/  IMAD.WIDE.U32 R8, R180, c[0x0][0x190], RZ ;  /* 0x00006400b4087a25 */ /* 0x000fc800078e00ff */
[----:B------:R-:W-:Y:S02]  /*1930*/  IMAD.MOV.U32 R192, RZ, RZ, R12 ;  /* 0x000000ffffc07224 */ /* 0x000fe400078e000c */
[----:B------:R-:W-:-:S04]  /*1940*/  IMAD.WIDE.U32 R2, R2, c[0x0][0x1b8], R6 ;  /* 0x00006e0002027a25 */ /* 0x000fc800078e0006 */
[----:B------:R-:W-:Y:S02]  /*1950*/  IMAD.MOV.U32 R194, RZ, RZ, R10 ;  /* 0x000000ffffc27224 */ /* 0x000fe400078e000a */
[----:B------:R-:W-:Y:S01]  /*1960*/  IMAD.WIDE.U32 R6, R180, c[0x0][0x370], RZ ;  /* 0x0000dc00b4067a25 */ /* 0x000fe200078e00ff */
[----:B------:R-:W-:Y:S02]  /*1970*/  @!P3 IADD3 R10, P4, R192, R8, RZ ;  /* 0x00000008c00ab210 */ /* 0x000fe40007f9e0ff */
[----:B------:R-:W-:Y:S01]  /*1980*/  @!P1 IADD3.X R8, RZ, R35, RZ, P0, !PT ;  /* 0x00000023ff089210 */ /* 0x000fe200007fe4ff */
[----:B------:R-:W-:Y:S01]  /*1990*/  IMAD.MOV.U32 R193, RZ, RZ, R13 ;  /* 0x000000ffffc17224 */ /* 0x000fe200078e000d */
[----:B------:R-:W-:Y:S01]  /*19a0*/  MOV R195, R11 ;  /* 0x0000000b00c37202 */ /* 0x000fe20000000f00 */
[----:B------:R-:W-:Y:S01]  /*19b0*/  IMAD R13, R180, c[0x0][0x374], RZ ;  /* 0x0000dd00b40d7a24 */ /* 0x000fe200078e02ff */
[----:B------:R-:W-:Y:S01]  /*19c0*/  @!P3 IADD3 R12, P5, R194, R6, RZ ;  /* 0x00000006c20cb210 */ /* 0x000fe20007fbe0ff */
[----:B------:R-:W-:-:S02]  /*19d0*/  IMAD.IADD R5, R5, 0x1, R14 ;  /* 0x0000000105057824 */ /* 0x000fc400078e020e */
[----:B------:R-:W-:Y:S01]  /*19e0*/  IMAD R11, R180, c[0x0][0x194], RZ ;  /* 0x00006500b40b7a24 */ /* 0x000fe200078e02ff */
[----:B------:R-:W-:Y:S01]  /*19f0*/  @!P3 IADD3.X R13, R195, R7, R13, P5, !PT ;  /* 0x00000007c30db210 */ /* 0x000fe20002ffe40d */
[----:B------:R-:W-:Y:S01]  /*1a00*/  IMAD.IADD R3, R3, 0x1, R0 ;  /* 0x0000000103037824 */ /* 0x000fe200078e0200 */
[----:B------:R-:W-:Y:S01]  /*1a10*/  @!P1 IADD3 R0, P0, R232, 0x20, RZ ;  /* 0x00000020e8009810 */ /* 0x000fe20007f1e0ff */
[----:B------:R-:W-:Y:S02]  /*1a20*/  @!P1 IMAD R8, R8, c[0x0][0x198], RZ ;  /* 0x0000660008089a24 */ /* 0x000fe400078e02ff */
[----:B------:R-:W-:Y:S02]  /*1a30*/  @!P1 IMAD.MOV.U32 R6, RZ, RZ, R4 ;  /* 0x000000ffff069224 */ /* 0x000fe400078e0004 */
[----:B------:R-:W-:Y:S01]  /*1a40*/  @!P1 IMAD.MOV.U32 R7, RZ, RZ, R5 ;  /* 0x000000ffff079224 */ /* 0x000fe200078e0005 */
[----:B------:R-:W-:Y:S01]  /*1a50*/  @!P3 IADD3.X R11, R193, R9, R11, P4, !PT ;  /* 0x00000009c10bb210 */ /* 0x000fe200027fe40b */
[----:B------:R-:W-:-:S02]  /*1a60*/  @!P1 IMAD R15, R16, c[0x0][0x19c], R8 ;  /* 0x00006700100f9a24 */ /* 0x000fc400078e0208 */
[----:B------:R-:W-:Y:S01]  /*1a70*/  @!P1 IMAD.WIDE.U32 R16, R16, c[0x0][0x198], R6 ;  /* 0x0000660010109a25 */ /* 0x000fe200078e0006 */
[----:B------:R-:W-:-:S03]  /*1a80*/  @!P1 MOV R18, R2 ;  /* 0x0000000200129202 */ /* 0x000fc60000000f00 */
[----:B------:R-:W-:Y:S02]  /*1a90*/  @!P1 IMAD.X R9, RZ, RZ, R35, P0 ;  /* 0x000000ffff099224 */ /* 0x000fe400000e0623 */
[----:B------:R-:W-:Y:S02]  /*1aa0*/  @!P2 IMAD R6, R35, c[0x0][0x198], RZ ;  /* 0x000066002306aa24 */ /* 0x000fe400078e02ff */
[----:B------:R-:W-:Y:S02]  /*1ab0*/  @!P1 IMAD.MOV.U32 R19, RZ, RZ, R3 ;  /* 0x000000ffff139224 */ /* 0x000fe400078e0003 */
[----:B------:R-:W-:Y:S02]  /*1ac0*/  @!P1 IMAD R7, R9, c[0x0][0x1a0], RZ ;  /* 0x0000680009079a24 */ /* 0x000fe400078e02ff */
[----:B------:R-:W-:Y:S02]  /*1ad0*/  @!P2 IMAD R8, R35, c[0x0][0x1a0], RZ ;  /* 0x000068002308aa24 */ /* 0x000fe400078e02ff */
[----:B------:R-:W-:-:S02]  /*1ae0*/  @!P2 IMAD R6, R232, c[0x0][0x19c], R6 ;  /* 0x00006700e806aa24 */ /* 0x000fc400078e0206 */
[----:B------:R-:W-:Y:S01]  /*1af0*/  @!P2 IMAD.WIDE.U32 R4, R232, c[0x0][0x198], R4 ;  /* 0x00006600e804aa25 */ /* 0x000fe200078e0004 */
[----:B------:R-:W-:-:S03]  /*1b00*/  LEA.HI R14, R197, R197, RZ, 0x1 ;  /* 0x000000c5c50e7211 */ /* 0x000fc600078f08ff */
[C---:B------:R-:W-:Y:S02]  /*1b10*/  @!P1 IMAD R23, R0.reuse, c[0x0][0x1a4], R7 ;  /* 0x0000690000179a24 */ /* 0x040fe400078e0207 */
[----:B------:R-:W-:Y:S01]  /*1b20*/  @!P1 IMAD.WIDE.U32 R18, R0, c[0x0][0x1a0], R18 ;  /* 0x0000680000129a25 */ /* 0x000fe200078e0012 */
[----:B------:R-:W-:-:S03]  /*1b30*/  @!P2 IADD3 R0, R5, R6, RZ ;  /* 0x000000060500a210 */ /* 0x000fc60007ffe0ff */
[----:B------:R-:W-:Y:S01]  /*1b40*/  @!P2 IMAD R20, R232, c[0x0][0x1a4], R8 ;  /* 0x00006900e814aa24 */ /* 0x000fe200078e0208 */
[----:B------:R-:W-:Y:S01]  /*1b50*/  @!P2 LEA R8, P4, R4, c[0x0][0x168], 0x1 ;  /* 0x00005a000408aa11 */ /* 0x000fe200078808ff */
[----:B------:R-:W-:Y:S01]  /*1b60*/  @!P1 IMAD.IADD R5, R17, 0x1, R15 ;  /* 0x0000000111059824 */ /* 0x000fe200078e020f */
[----:B------:R-:W-:Y:S01]  /*1b70*/  LOP3.LUT R21, R14, 0xfffffffe, RZ, 0xc0, !PT ;  /* 0xfffffffe0e157812 */ /* 0x000fe200078ec0ff */
[----:B------:R-:W-:Y:S01]  /*1b80*/  @!P2 IMAD.WIDE.U32 R14, R232, c[0x0][0x1a0], R2 ;  /* 0x00006800e80eaa25 */ /* 0x000fe200078e0002 */
[----:B------:R-:W-:Y:S02]  /*1b90*/  @!P1 LEA R6, P0, R16, c[0x0][0x168], 0x1 ;  /* 0x00005a0010069a11 */ /* 0x000fe400078008ff */
[----:B------:R-:W-:Y:S02]  /*1ba0*/  @!P2 LEA.HI.X R9, R4, c[0x0][0x16c], R0, 0x1, P4 ;  /* 0x00005b000409aa11 */ /* 0x000fe400020f0c00 */
[----:B------:R-:W-:Y:S01]  /*1bb0*/  ISETP.GE.AND P4, PT, R232, R22, PT ;  /* 0x00000016e800720c */ /* 0x000fe20003f86270 */
[----:B------:R-:W-:Y:S01]  /*1bc0*/  @P6 BAR.SYNC.DEFER_BLOCKING 0x0 ;  /* 0x0000000000006b1d */ /* 0x000fe20000010000 */
[----:B------:R-:W-:Y:S01]  /*1bd0*/  @!P1 LEA.HI.X R7, R16, c[0x0][0x16c], R5, 0x1, P0 ;  /* 0x00005b0010079a11 */ /* 0x000fe200000f0c05 */
[----:B------:R-:W-:Y:S01]  /*1be0*/  IMAD.IADD R16, R197, 0x1, -R21 ;  /* 0x00000001c5107824 */ /* 0x000fe200078e0a15 */
[----:B------:R-:W-:-:S02]  /*1bf0*/  @!P2 IADD3 R0, R15, R20, RZ ;  /* 0x000000140f00a210 */ /* 0x000fc40007ffe0ff */
[----:B------:R-:W-:-:S04]  /*1c00*/  @!P2 LEA R4, P0, R14, c[0x0][0x170], 0x1 ;  /* 0x00005c000e04aa11 */ /* 0x000fc800078008ff */
[----:B------:R-:W-:Y:S02]  /*1c10*/  @!P2 LEA.HI.X R5, R14, c[0x0][0x174], R0, 0x1, P0 ;  /* 0x00005d000e05aa11 */ /* 0x000fe400000f0c00 */
[----:B------:R-:W-:Y:S01]  /*1c20*/  ISETP.NE.AND P0, PT, R16, 0x1, PT ;  /* 0x000000011000780c */ /* 0x000fe20003f05270 */
[----:B------:R-:W-:Y:S01]  /*1c30*/  IMAD.MOV.U32 R229, RZ, RZ, c[0x0][0x30c] ;  /* 0x0000c300ffe57624 */ /* 0x000fe200078e00ff */
[----:B------:R-:W-:Y:S01]  /*1c40*/  MOV R228, c[0x0][0x308] ;  /* 0x0000c20000e47a02 */ /* 0x000fe20000000f00 */
[----:B------:R-:W3:Y:S04]  /*1c50*/  LDL R14, [R1+0x10] ;  /* 0x00001000010e7983 */ /* 0x000ee80000100800 */
        /* <DEDUP_REMOVED lines=18> */
[----:B--2---:R-:W-:-:S04]  /*1d80*/  IADD3 R0, R27, 0x3000, RZ ;  /* 0x000030001b007810 */ /* 0x004fc80007ffe0ff */
[----:B------:R-:W-:-:S05]  /*1d90*/  SEL R0, R0, R27, !P0 ;  /* 0x0000001b00007207 */ /* 0x000fca0004000000 */
        /* <DEDUP_REMOVED lines=66> */
[----:B------:R1:W-:Y:S01]  /*21c0*/  @P1 STS.128 [R196+0x1d000], RZ ;  /* 0x01d000ffc4001388 */ /* 0x0003e20000000c00 */
[----:B------:R-:W-:-:S03]  /*21d0*/  ISETP.GE.AND P2, PT, R209, R22, PT ;  /* 0x00000016d100720c */ /* 0x000fc60003f46270 */
[----:B----4-:R4:W3:Y:S04]  /*21e0*/  LDG.E.64 R4, [R228.64+0x8] ;  /* 0x00000806e4047981 */ /* 0x0108e8000c1e1b00 */
[----:B----4-:R-:W4:Y:S01]  /*21f0*/  LDG.E.64 R228, [R228.64] ;  /* 0x00000006e4e47981 */ /* 0x010f22000c1e1b00 */
[----:B------:R-:W-:Y:S01]  /*2200*/  @!P1 IMAD.IADD R3, R19, 0x1, R23 ;  /* 0x0000000113039824 */ /* 0x000fe200078e0217 */
[----:B------:R-:W-:-:S04]  /*2210*/  @!P1 LEA R2, P5, R18, c[0x0][0x170], 0x1 ;  /* 0x00005c0012029a11 */ /* 0x000fc800078a08ff */
[----:B------:R-:W-:Y:S02]  /*2220*/  @!P1 LEA.HI.X R3, R18, c[0x0][0x174], R3, 0x1, P5 ;  /* 0x00005d0012039a11 */ /* 0x000fe400028f0c03 */
[----:B------:R-:W-:-:S03]  /*2230*/  IADD3 R0, R209, 0x8, RZ ;  /* 0x00000008d1007810 */ /* 0x000fc60007ffe0ff */
[----:B------:R-:W-:Y:S01]  /*2240*/  @!PT LDS RZ, [RZ] ;  /* 0x00000000fffff984 */ /* 0x000fe20000000800 */
[----:B------:R-:W-:Y:S01]  /*2250*/  @!PT LDS RZ, [RZ] ;  /* 0x00000000fffff984 */ /* 0x000fe20000000800 */
[----:B------:R-:W-:Y:S01]  /*2260*/  @!PT LDS RZ, [RZ] ;  /* 0x00000000fffff984 */ /* 0x000fe20000000800 */
[----:B------:R1:W-:Y:S04]  /*2270*/  @!P1 LDGSTS.E.BYPASS.LTC128B.128 [R196+0x19000], [R2.64] ;  /* 0x1900000002c49fae */ /* 0x0003e8000b901d46 */
[----:B------:R1:W-:Y:S04]  /*2280*/  @!P1 LDGSTS.E.BYPASS.LTC128B.128 [R196+0x1b000], [R2.64+0x80] ;  /* 0x1b00008002c49fae */ /* 0x0003e8000b901d46 */
[----:B------:R1:W-:Y:S01]  /*2290*/  @!P1 LDGSTS.E.BYPASS.LTC128B.128 [R196+0x1d000], [R2.64+0x100] ;  /* 0x1d00010002c49fae */ /* 0x0003e2000b901d46 */
[----:B------:R-:W-:Y:S01]  /*22a0*/  ISETP.GE.AND P1, PT, R0, R22, PT ;  /* 0x000000160000720c */ /* 0x000fe20003f26270 */
[----:B------:R-:W-:Y:S01]  /*22b0*/  IMAD.MOV.U32 R199, RZ, RZ, 0x7f800000 ;  /* 0x7f800000ffc77424 */ /* 0x000fe200078e00ff */
[----:B------:R-:W-:Y:S01]  /*22c0*/  MOV R202, 0x7f800000 ;  /* 0x7f80000000ca7802 */ /* 0x000fe20000000f00 */
[----:B------:R-:W-:Y:S01]  /*22d0*/  IMAD R0, R33, c[0x0][0x1c0], R34 ;  /* 0x0000700021007a24 */ /* 0x000fe200078e0222 */
[----:B--2---:R-:W-:Y:S01]  /*22e0*/  SHF.R.S32.HI R6, RZ, 0x1f, R32 ;  /* 0x0000001fff067819 */ /* 0x004fe20000011420 */
[----:B------:R-:W0:Y:S02]  /*22f0*/  LDGDEPBAR ;  /* 0x00000000000079af */ /* 0x000e240000000000 */
[----:B------:R-:W-:-:S02]  /*2300*/  IMAD.SHL.U32 R0, R0, 0x20, RZ ;  /* 0x0000002000007824 */ /* 0x000fc400078e00ff */
[----:B-1----:R-:W-:-:S05]  /*2310*/  IMAD.WIDE R2, R209, 0x4, R200 ;  /* 0x00000004d1027825 */ /* 0x002fca00078e02c8 */
[----:B------:R1:W5:Y:S04]  /*2320*/  @!P2 LDG.E R199, [R2.64] ;  /* 0x0000000602c7a981 */ /* 0x000368000c1e1900 */
[----:B------:R1:W5:Y:S02]  /*2330*/  @!P1 LDG.E R202, [R2.64+0x20] ;  /* 0x0000200602ca9981 */ /* 0x000364000c1e1900 */
[----:B-1----:R-:W-:Y:S02]  /*2340*/  IADD3 R3, R242, 0x40, RZ ;  /* 0x00000040f2037810 */ /* 0x002fe40007ffe0ff */
[----:B------:R-:W-:Y:S02]  /*2350*/  SHF.R.S32.HI R2, RZ, 0x1f, R0 ;  /* 0x0000001fff027819 */ /* 0x000fe40000011400 */
[----:B------:R-:W-:Y:S01]  /*2360*/  ISETP.GE.AND P3, PT, R3, R191, PT ;  /* 0x000000bf0300720c */ /* 0x000fe20003f66270 */
[----:B------:R-:W-:-:S02]  /*2370*/  IMAD.MOV.U32 R185, RZ, RZ, 0x20 ;  /* 0x00000020ffb97424 */ /* 0x000fc400078e00ff */
[----:B------:R-:W-:Y:S01]  /*2380*/  IMAD.SHL.U32 R176, R187, 0x2, RZ ;  /* 0x00000002bbb07824 */ /* 0x000fe200078e00ff */
        /* <DEDUP_REMOVED lines=50> */
[----:B------:R-:W-:Y:S02]  /*26b0*/  IADD3 R0, R186, 0x3000, RZ ;  /* 0x00003000ba007810 */ /* 0x000fe40007ffe0ff */
[----:B------:R-:W-:Y:S02]  /*26c0*/  IADD3.X R236, R2, R5, R6, P2, P1 ;  /* 0x0000000502ec7210 */ /* 0x000fe400017e2406 */
[----:B------:R-:W-:Y:S02]  /*26d0*/  SEL R0, R0, R186, !P0 ;  /* 0x000000ba00007207 */ /* 0x000fe40004000000 */
[----:B------:R-:W-:Y:S02]  /*26e0*/  IADD3 R2, R187, 0x3000, RZ ;  /* 0x00003000bb027810 */ /* 0x000fe40007ffe0ff */
[----:B------:R-:W-:Y:S02]  /*26f0*/  SHF.L.U32 R168, R0, 0x1, RZ ;  /* 0x0000000100a87819 */ /* 0x000fe400000006ff */
[----:B------:R-:W1:Y:S01]  /*2700*/  @P3 S2R R0, SR_TID.X ;  /* 0x0000000000003919 */ /* 0x000e620000002100 */
[----:B------:R-:W-:-:S05]  /*2710*/  SEL R2, R2, R187, !P0 ;  /* 0x000000bb02027207 */ /* 0x000fca0004000000 */
[----:B------:R-:W-:Y:S02]  /*2720*/  IMAD.SHL.U32 R175, R2, 0x2, RZ ;  /* 0x0000000202af7824 */ /* 0x000fe400078e00ff */
[----:B------:R-:W-:-:S04]  /*2730*/  IMAD.MOV.U32 R2, RZ, RZ, c[0x0][0x22c] ;  /* 0x00008b00ff027624 */ /* 0x000fc800078e00ff */
[----:B------:R-:W-:-:S04]  /*2740*/  IMAD R2, R2, c[0x0][0x1c0], RZ ;  /* 0x0000700002027a24 */ /* 0x000fc800078e02ff */
[----:B------:R-:W-:Y:S01]  /*2750*/  IMAD.SHL.U32 R230, R2, 0x10, RZ ;  /* 0x0000001002e67824 */ /* 0x000fe200078e00ff */
[----:B----4-:R-:W-:Y:S01]  /*2760*/  IADD3 R3, R228, 0x3c6ef372, RZ ;  /* 0x3c6ef372e4037810 */ /* 0x010fe20007ffe0ff */
[----:B------:R-:W-:Y:S01]  /*2770*/  IMAD.SHL.U32 R198, R2, 0x8, RZ ;  /* 0x0000000802c67824 */ /* 0x000fe200078e00ff */
[----:B------:R-:W-:Y:S02]  /*2780*/  IADD3 R3, R229, 0x32370b8f, RZ ;  /* 0x32370b8fe5037810 */ /* 0x000fe40007ffe0ff */
[C---:B------:R-:W-:Y:S02]  /*2790*/  IADD3 R249, R230.reuse, 0x20, RZ ;  /* 0x00000020e6f97810 */ /* 0x040fe40007ffe0ff */
[C---:B------:R-:W-:Y:S02]  /*27a0*/  IADD3 R246, R230.reuse, 0x80, RZ ;  /* 0x00000080e6f67810 */ /* 0x040fe40007ffe0ff */
[C---:B------:R-:W-:Y:S02]  /*27b0*/  IADD3 R248, R230.reuse, 0x40, RZ ;  /* 0x00000040e6f87810 */ /* 0x040fe40007ffe0ff */
[----:B------:R-:W-:-:S02]  /*27c0*/  IADD3 R247, R230, 0x60, RZ ;  /* 0x00000060e6f77810 */ /* 0x000fc40007ffe0ff */
[----:B------:R-:W-:Y:S01]  /*27d0*/  IADD3 R245, R230, 0xa0, RZ ;  /* 0x000000a0e6f57810 */ /* 0x000fe20007ffe0ff */
[----:B-1----:R-:W-:Y:S01]  /*27e0*/  @P3 IMAD.SHL.U32 R0, R0, 0x2, RZ ;  /* 0x0000000200003824 */ /* 0x002fe200078e00ff */
[----:B------:R-:W-:Y:S01]  /*27f0*/  IADD3 R3, R228, 0x1715609d, RZ ;  /* 0x1715609de4037810 */ /* 0x000fe20007ffe0ff */
[C---:B------:R-:W-:Y:S01]  /*2800*/  IMAD.IADD R241, R198.reuse, 0x1, R249 ;  /* 0x00000001c6f17824 */ /* 0x040fe200078e02f9 */
[----:B------:R-:W-:Y:S01]  /*2810*/  IADD3 R3, R229, 0x646e171e, RZ ;  /* 0x646e171ee5037810 */ /* 0x000fe20007ffe0ff */
[----:B------:R-:W-:Y:S01]  /*2820*/  IMAD.IADD R238, R198, 0x1, R246 ;  /* 0x00000001c6ee7824 */ /* 0x000fe200078e02f6 */
[----:B------:R-:W-:Y:S01]  /*2830*/  SHF.L.U32 R3, R244, 0x5, RZ ;  /* 0x00000005f4037819 */ /* 0x000fe200000006ff */
[C---:B------:R-:W-:Y:S01]  /*2840*/  IMAD.IADD R240, R198.reuse, 0x1, R248 ;  /* 0x00000001c6f07824 */ /* 0x040fe200078e02f8 */
[C---:B------:R-:W-:Y:S01]  /*2850*/  IADD3 R239, R198.reuse, R247, RZ ;  /* 0x000000f7c6ef7210 */ /* 0x040fe20007ffe0ff */
[----:B------:R-:W-:Y:S01]  /*2860*/  IMAD.IADD R237, R198, 0x1, R245 ;  /* 0x00000001c6ed7824 */ /* 0x000fe200078e02f5 */
[----:B------:R-:W-:-:S02]  /*2870*/  IADD3 R5, R228, -0x61c88647, RZ ;  /* 0x9e3779b9e4057810 */ /* 0x000fc40007ffe0ff */
[C---:B------:R-:W-:Y:S02]  /*2880*/  IADD3 R4, R229.reuse, -0x4498517b, RZ ;  /* 0xbb67ae85e5047810 */ /* 0x040fe40007ffe0ff */
[C---:B------:R-:W-:Y:S02]  /*2890*/  IADD3 R5, R229.reuse, 0x76cf5d0a, RZ ;  /* 0x76cf5d0ae5057810 */ /* 0x040fe40007ffe0ff */
[C---:B------:R-:W-:Y:S02]  /*28a0*/  IADD3 R4, R228.reuse, -0x255992d5, RZ ;  /* 0xdaa66d2be4047810 */ /* 0x040fe40007ffe0ff */
[----:B------:R-:W-:Y:S02]  /*28b0*/  IADD3 R5, R228, 0x78dde6e4, RZ ;  /* 0x78dde6e4e4057810 */ /* 0x000fe40007ffe0ff */
[----:B------:R-:W-:Y:S02]  /*28c0*/  IADD3 R4, R229, -0x126145ec, RZ ;  /* 0xed9eba14e5047810 */ /* 0x000fe40007ffe0ff */
[----:B------:R-:W-:-:S02]  /*28d0*/  R2P PR, R14, 0x6 ;  /* 0x000000060e007804 */ /* 0x000fc40000000000 */
[----:B------:R-:W-:Y:S01]  /*28e0*/  IADD3 R5, R229, -0x56f99767, RZ ;  /* 0xa9066899e5057810 */ /* 0x000fe20007ffe0ff */
[----:B------:R-:W-:Y:S01]  /*28f0*/  IMAD.IADD R5, R198, 0x1, R240 ;  /* 0x00000001c6057824 */ /* 0x000fe200078e02f0 */
[----:B------:R-:W-:Y:S01]  /*2900*/  IADD3 R4, R228, -0x4ab325aa, RZ ;  /* 0xb54cda56e4047810 */ /* 0x000fe20007ffe0ff */
[C---:B------:R-:W-:Y:S01]  /*2910*/  IMAD.IADD R4, R198.reuse, 0x1, R239 ;  /* 0x00000001c6047824 */ /* 0x040fe200078e02ef */
[----:B------:R-:W-:Y:S01]  /*2920*/  @P3 LOP3.LUT R235, R3, 0x6, R0, 0xf8, !PT ;  /* 0x0000000603eb3812 */ /* 0x000fe200078ef800 */
[C---:B------:R-:W-:Y:S01]  /*2930*/  IMAD.IADD R0, R198.reuse, 0x1, R237 ;  /* 0x00000001c6007824 */ /* 0x040fe200078e02ed */
[C---:B------:R-:W-:Y:S02]  /*2940*/  IADD3 R6, R198.reuse, R241, RZ ;  /* 0x000000f1c6067210 */ /* 0x040fe40007ffe0ff */
[C---:B------:R-:W-:Y:S01]  /*2950*/  IADD3 R3, R198.reuse, R238, RZ ;  /* 0x000000eec6037210 */ /* 0x040fe20007ffe0ff */
[C---:B------:R-:W-:Y:S01]  /*2960*/  IMAD.IADD R217, R198.reuse, 0x1, R4 ;  /* 0x00000001c6d97824 */ /* 0x040fe200078e0204 */
[----:B------:R-:W-:Y:S01]  /*2970*/  SEL R185, R185, 0xffffffe0, !P1 ;  /* 0xffffffe0b9b97807 */ /* 0x000fe20004800000 */
[C---:B------:R-:W-:Y:S01]  /*2980*/  IMAD.IADD R221, R198.reuse, 0x1, R6 ;  /* 0x00000001c6dd7824 */ /* 0x040fe200078e0206 */
[C---:B------:R-:W-:Y:S01]  /*2990*/  IADD3 R219, R198.reuse, R5, RZ ;  /* 0x00000005c6db7210 */ /* 0x040fe20007ffe0ff */
[C---:B------:R-:W-:Y:S01]  /*29a0*/  IMAD.IADD R215, R198.reuse, 0x1, R3 ;  /* 0x00000001c6d77824 */ /* 0x040fe200078e0203 */
[----:B------:R-:W-:Y:S01]  /*29b0*/  IADD3 R213, R198, R0, RZ ;  /* 0x00000000c6d57210 */ /* 0x000fe20007ffe0ff */
[----:B------:R-:W-:Y:S01]  /*29c0*/  IMAD.IADD R177, R185, 0x1, R176 ;  /* 0x00000001b9b17824 */ /* 0x000fe200078e02b0 */
[----:B------:R-:W-:Y:S01]  /*29d0*/  SEL R180, R180, 0xffffffc0, !P2 ;  /* 0xffffffc0b4b47807 */ /* 0x000fe20005000000 */
[C---:B------:R-:W-:Y:S01]  /*29e0*/  IMAD.IADD R220, R198.reuse, 0x1, R221 ;  /* 0x00000001c6dc7824 */ /* 0x040fe200078e02dd */
[C---:B------:R-:W-:Y:S01]  /*29f0*/  IADD3 R216, R198.reuse, R217, RZ ;  /* 0x000000d9c6d87210 */ /* 0x040fe20007ffe0ff */
[C---:B------:R-:W-:Y:S01]  /*2a00*/  IMAD.IADD R214, R198.reuse, 0x1, R215 ;  /* 0x00000001c6d67824 */ /* 0x040fe200078e02d7 */
[----:B------:R-:W-:Y:S01]  /*2a10*/  IADD3 R182, R181, R185, RZ ;  /* 0x000000b9b5b67210 */ /* 0x000fe20007ffe0ff */
[----:B------:R-:W-:-:S02]  /*2a20*/  IMAD.IADD R218, R198, 0x1, R219 ;  /* 0x00000001c6da7824 */ /* 0x000fc400078e02db */
[----:B------:R-:W-:Y:S01]  /*2a30*/  IMAD.IADD R212, R198, 0x1, R213 ;  /* 0x00000001c6d47824 */ /* 0x000fe200078e02d5 */
[----:B------:R-:W-:Y:S01]  /*2a40*/  CS2R R32, SRZ ;  /* 0x0000000000207805 */ /* 0x000fe2000001ff00 */
[----:B------:R-:W-:Y:S01]  /*2a50*/  IMAD.WIDE.U32 R210, R210, -0x2daee0ad, RZ ;  /* 0xd2511f53d2d27825 */ /* 0x000fe200078e00ff */
[C---:B------:R-:W-:Y:S02]  /*2a60*/  IADD3 R184, R180.reuse, R182, RZ ;  /* 0x000000b6b4b87210 */ /* 0x040fe40007ffe0ff */
[----:B------:R-:W-:Y:S01]  /*2a70*/  IADD3 R178, R180, R177, RZ ;  /* 0x000000b1b4b27210 */ /* 0x000fe20007ffe0ff */
[----:B------:R-:W-:Y:S01]  /*2a80*/  IMAD.IADD R183, R181, 0x1, R180 ;  /* 0x00000001b5b77824 */ /* 0x000fe200078e02b4 */
[----:B------:R-:W-:Y:S01]  /*2a90*/  IADD3 R226, R198, R220, RZ ;  /* 0x000000dcc6e27210 */ /* 0x000fe20007ffe0ff */
[----:B------:R-:W-:Y:S01]  /*2aa0*/  IMAD.IADD R179, R180, 0x1, R176 ;  /* 0x00000001b4b37824 */ /* 0x000fe200078e02b0 */
[----:B------:R-:W-:Y:S01]  /*2ab0*/  IADD3 R223, R198, R214, RZ ;  /* 0x000000d6c6df7210 */ /* 0x000fe20007ffe0ff */
[----:B------:R-:W-:-:S02]  /*2ac0*/  IMAD R252, R2, 0x38, RZ ;  /* 0x0000003802fc7824 */ /* 0x000fc400078e02ff */
[C---:B------:R-:W-:Y:S02]  /*2ad0*/  IMAD.IADD R225, R198.reuse, 0x1, R218 ;  /* 0x00000001c6e17824 */ /* 0x040fe400078e02da */
[C---:B------:R-:W-:Y:S02]  /*2ae0*/  IMAD.IADD R224, R198.reuse, 0x1, R216 ;  /* 0x00000001c6e07824 */ /* 0x040fe400078e02d8 */
[----:B------:R-:W-:Y:S02]  /*2af0*/  IMAD.IADD R222, R198, 0x1, R212 ;  /* 0x00000001c6de7824 */ /* 0x000fe400078e02d4 */
.L_x_1245:
[----:B------:R-:W0:Y:S01]  /*2b00*/  LDGDEPBAR ;  /* 0x00000000000079af */ /* 0x000e220000000000 */
[----:B------:R-:W-:Y:S01]  /*2b10*/  IMAD.IADD R0, R175, 0x1, R185 ;  /* 0x00000001af007824 */ /* 0x000fe200078e02b9 */
        /* <DEDUP_REMOVED lines=83> */
[----:B------:R-:W-:Y:S02]  /*3050*/  FSETP.NEU.FTZ.AND P0, PT, R202, -INF , PT ;  /* 0xff800000ca00780b */ /* 0x000fe40003f1d000 */
        /* <DEDUP_REMOVED lines=306> */
[----:B------:R-:W-:Y:S01]  /*4380*/  FSETP.GE.FTZ.AND P0, PT, R87, RZ, PT ;  /* 0x000000ff5700720b */ /* 0x000fe20003f16000 */
[C---:B-1----:R-:W-:Y:S08]  /*4390*/  HMMA.16816.F32.BF16 R12, R68.reuse, R72, R12 ;  /* 0x00000048440c723c */ /* 0x042ff0000004180c */
[----:B------:R-:W-:Y:S07]  /*43a0*/  HMMA.16816.F32.BF16 R16, R68, R74, R16 ;  /* 0x0000004a4410723c */ /* 0x000fee0000041810 */
[----:B------:R-:W-:Y:S09]  /*43b0*/  FMUL.FTZ R70, R85, R8 ;  /* 0x0000000855467220 */ /* 0x000ff20000410000 */
[C---:B------:R-:W-:Y:S02]  /*43c0*/  FADD.FTZ R5, -R2.reuse, R12 ;  /* 0x0000000c02057221 */ /* 0x040fe40000010100 */
[----:B------:R-:W-:Y:S03]  /*43d0*/  FADD.FTZ R4, -R2, R13 ;  /* 0x0000000d02047221 */ /* 0x000fe60000010100 */
[-C--:B------:R-:W-:Y:S02]  /*43e0*/  FSEL R5, R5, R2.reuse, P5 ;  /* 0x0000000205057208 */ /* 0x080fe40002800000 */
[-C--:B------:R-:W-:Y:S01]  /*43f0*/  FSEL R4, R4, R2.reuse, P4 ;  /* 0x0000000204047208 */ /* 0x080fe20002000000 */
[----:B------:R-:W-:Y:S01]  /*4400*/  FADD.FTZ R3, -R2, R16 ;  /* 0x0000001002037221 */ /* 0x000fe20000010100 */
[----:B------:R-:W-:Y:S01]  /*4410*/  FSETP.GE.FTZ.AND P5, PT, R86, RZ, PT ;  /* 0x000000ff5600720b */ /* 0x000fe20003fb6000 */
[----:B------:R-:W-:Y:S01]  /*4420*/  FMUL.FTZ R71, R83, R5 ;  /* 0x0000000553477220 */ /* 0x000fe20000410000 */
[----:B------:R-:W-:Y:S01]  /*4430*/  FSETP.GE.FTZ.AND P4, PT, R82, RZ, PT ;  /* 0x000000ff5200720b */ /* 0x000fe20003f96000 */
[----:B------:R-:W-:Y:S01]  /*4440*/  FADD.FTZ R5, -R0, R11 ;  /* 0x0000000b00057221 */ /* 0x000fe20000010100 */
[----:B------:R-:W-:Y:S01]  /*4450*/  FSEL R3, R3, R2, P2 ;  /* 0x0000000203037208 */ /* 0x000fe20001000000 */
[----:B------:R-:W-:Y:S01]  /*4460*/  @P1 FADD.FTZ R2, -R2, R17 ;  /* 0x0000001102021221 */ /* 0x000fe20000010100 */
[----:B------:R-:W-:Y:S01]  /*4470*/  FSETP.GE.FTZ.AND P1, PT, R90, RZ, PT ;  /* 0x000000ff5a00720b */ /* 0x000fe20003f36000 */
[----:B------:R-:W-:Y:S01]  /*4480*/  FMUL.FTZ R69, R80, R4 ;  /* 0x0000000450457220 */ /* 0x000fe20000410000 */
[----:B------:R-:W-:Y:S01]  /*4490*/  FSEL R5, R5, R0, P5 ;  /* 0x0000000005057208 */ /* 0x000fe20002800000 */
[----:B------:R-:W-:Y:S01]  /*44a0*/  FMUL.FTZ R68, R77, R3 ;  /* 0x000000034d447220 */ /* 0x000fe20000410000 */
[----:B------:R-:W-:Y:S01]  /*44b0*/  ISETP.GE.AND P5, PT, R197, 0x1, PT ;  /* 0x00000001c500780c */ /* 0x000fe20003fa6270 */
[----:B------:R-:W-:Y:S01]  /*44c0*/  FADD.FTZ R3, -R0, R7 ;  /* 0x0000000700037221 */ /* 0x000fe20000010100 */
[----:B------:R-:W-:Y:S01]  /*44d0*/  FSETP.GE.FTZ.AND P2, PT, R91, RZ, PT ;  /* 0x000000ff5b00720b */ /* 0x000fe20003f56000 */
[----:B------:R-:W-:Y:S01]  /*44e0*/  FMUL.FTZ R17, R76, R2 ;  /* 0x000000024c117220 */ /* 0x000fe20000410000 */
[-C--:B------:R-:W-:Y:S01]  /*44f0*/  FSEL R2, R10, R0.reuse, P0 ;  /* 0x000000000a027208 */ /* 0x080fe20000000000 */
[----:B------:R-:W-:Y:S01]  /*4500*/  FADD.FTZ R4, -R0, R14 ;  /* 0x0000000e00047221 */ /* 0x000fe20000010100 */
[----:B------:R-:W-:Y:S01]  /*4510*/  FSETP.GE.FTZ.AND P0, PT, R78, RZ, PT ;  /* 0x000000ff4e00720b */ /* 0x000fe20003f16000 */
[----:B------:R-:W-:Y:S01]  /*4520*/  FMUL.FTZ R11, R86, R5 ;  /* 0x00000005560b7220 */ /* 0x000fe20000410000 */
[----:B------:R-:W-:Y:S01]  /*4530*/  FSEL R3, R3, R0, P1 ;  /* 0x0000000003037208 */ /* 0x000fe20000800000 */
[----:B------:R-:W-:Y:S01]  /*4540*/  FMUL.FTZ R12, R87, R2 ;  /* 0x00000002570c7220 */ /* 0x000fe20000410000 */
[-C--:B------:R-:W-:Y:S01]  /*4550*/  FSEL R6, R6, R0.reuse, P2 ;  /* 0x0000000006067208 */ /* 0x080fe20001000000 */
[----:B------:R-:W-:Y:S01]  /*4560*/  FADD.FTZ R2, -R0, R18 ;  /* 0x0000001200027221 */ /* 0x000fe20000010100 */
[----:B------:R-:W-:Y:S01]  /*4570*/  FSETP.GE.FTZ.AND P2, PT, R81, RZ, PT ;  /* 0x000000ff5100720b */ /* 0x000fe20003f56000 */
[----:B------:R-:W-:Y:S01]  /*4580*/  FMUL.FTZ R13, R90, R3 ;  /* 0x000000035a0d7220 */ /* 0x000fe20000410000 */
[----:B------:R-:W-:Y:S01]  /*4590*/  FSETP.GE.FTZ.AND P1, PT, R79, RZ, PT ;  /* 0x000000ff4f00720b */ /* 0x000fe20003f36000 */
[----:B------:R-:W-:Y:S01]  /*45a0*/  FADD.FTZ R3, -R0, R15 ;  /* 0x0000000f00037221 */ /* 0x000fe20000010100 */
[----:B------:R-:W-:Y:S01]  /*45b0*/  FSEL R4, R4, R0, P4 ;  /* 0x0000000004047208 */ /* 0x000fe20002000000 */
[----:B------:R-:W-:Y:S01]  /*45c0*/  FMUL.FTZ R16, R91, R6 ;  /* 0x000000065b107220 */ /* 0x000fe20000410000 */
[-C--:B------:R-:W-:Y:S02]  /*45d0*/  FSEL R2, R2, R0.reuse, P1 ;  /* 0x0000000002027208 */ /* 0x080fe40000800000 */
[----:B------:R-:W-:Y:S01]  /*45e0*/  FSEL R3, R3, R0, P2 ;  /* 0x0000000003037208 */ /* 0x000fe20001000000 */
[----:B------:R-:W-:Y:S02]  /*45f0*/  @P0 FADD.FTZ R0, -R0, R19 ;  /* 0x0000001300000221 */ /* 0x000fe40000010100 */
        /* <DEDUP_REMOVED lines=11> */
[C---:B------:R-:W-:Y:S02]  /*46b0*/  LEA R3, P0, R2.reuse, R192, 0x1 ;  /* 0x000000c002037211 */ /* 0x040fe400078008ff */
        /* <DEDUP_REMOVED lines=18> */
.L_x_1243:
        /* <DEDUP_REMOVED lines=107> */
.L_x_1244:
        /* <DEDUP_REMOVED lines=78> */
[----:B------:R-:W-:Y:S02]  /*5370*/  IMAD R158, R158, 0x18, RZ ;  /* 0x000000189e9e7824 */ /* 0x000fe400078e02ff */
[----:B------:R-:W-:Y:S02]  /*5380*/  IMAD R159, R159, c[0x0][0x1c0], RZ ;  /* 0x000070009f9f7a24 */ /* 0x000fe400078e02ff */
[-C--:B------:R-:W-:Y:S04]  /*5390*/  HMMA.16816.F32.BF16 R76, R160, R150.reuse, R76 ;  /* 0x00000096a04c723c */ /* 0x080fe8000004184c */
[----:B------:R-:W-:Y:S04]  /*53a0*/  @P5 IMAD.WIDE R148, R209, 0x4, R200 ;  /* 0x00000004d1945825 */ /* 0x000fe800078e02c8 */
[C---:B------:R-:W-:Y:S01]  /*53b0*/  HMMA.16816.F32.BF16 R80, R152.reuse, R150, R80 ;  /* 0x000000969850723c */ /* 0x040fe20000041850 */
[----:B------:R1:W5:Y:S03]  /*53c0*/  @P5 LDG.E R199, [R148.64] ;  /* 0x0000000694c75981 */ /* 0x000366000c1e1900 */
[----:B------:R-:W-:Y:S01]  /*53d0*/  IMAD.SHL.U32 R159, R159, 0x20, RZ ;  /* 0x000000209f9f7824 */ /* 0x000fe200078e00ff */
        /* <DEDUP_REMOVED lines=19> */
[-C--:B--2---:R-:W-:Y:S03]  /*5510*/  LEA R4, P0, R252, R188.reuse, 0x2 ;  /* 0x000000bcfc047211 */ /* 0x084fe600078010ff */
        /* <DEDUP_REMOVED lines=30> */
[CC--:B-1----:R-:W-:Y:S02]  /*5700*/  LEA R8, P2, R219.reuse, R188.reuse, 0x2 ;  /* 0x000000bcdb087211 */ /* 0x0c2fe400078410ff */
[CC--:B--2---:R-:W-:Y:S02]  /*5710*/  LEA R4, P0, R248.reuse, R188.reuse, 0x2 ;  /* 0x000000bcf8047211 */ /* 0x0c4fe400078010ff */
        /* <DEDUP_REMOVED lines=159> */
[----:B------:R-:W-:-:S02]  /*6110*/  FMUL.FTZ R48, R44, c[0x0][0x2dc] ;  /* 0x0000b7002c307a20 */ /* 0x000fc40000410000 */
[----:B------:R-:W-:Y:S01]  /*6120*/  FMUL.FTZ R10, R45, c[0x0][0x2dc] ;  /* 0x0000b7002d0a7a20 */ /* 0x000fe20000410000 */
[----:B------:R-:W1:Y:S01]  /*6130*/  S2R R157, SR_CTAID.Y ;  /* 0x00000000009d7919 */ /* 0x000e620000002600 */
[----:B------:R-:W-:Y:S02]  /*6140*/  FMUL.FTZ R70, R40, c[0x0][0x2dc] ;  /* 0x0000b70028467a20 */ /* 0x000fe40000410000 */
[----:B------:R-:W-:Y:S01]  /*6150*/  FMUL.FTZ R14, R41, c[0x0][0x2dc] ;  /* 0x0000b700290e7a20 */ /* 0x000fe20000410000 */
[----:B------:R-:W-:Y:S01]  /*6160*/  F2FP.BF16.PACK_AB R10, R10, R48 ;  /* 0x000000300a0a723e */ /* 0x000fe200000010ff */
[----:B------:R-:W-:Y:S01]  /*6170*/  FMUL.FTZ R100, R100, c[0x0][0x2e0] ;  /* 0x0000b80064647a20 */ /* 0x000fe20000410000 */
[----:B------:R-:W2:Y:S01]  /*6180*/  S2R R96, SR_CTAID.Y ;  /* 0x0000000000607919 */ /* 0x000ea20000002600 */
        /* <DEDUP_REMOVED lines=17> */
[----:B-1----:R-:W-:Y:S01]  /*62a0*/  SHF.R.S32.HI R97, RZ, 0x1f, R157 ;  /* 0x0000001fff617819 */ /* 0x002fe2000001149d */
        /* <DEDUP_REMOVED lines=168> */
[----:B-1----:R-:W-:-:S05]  /*6d30*/  @P0 IADD3 R0, R231, R250, RZ ;  /* 0x000000fae7000210 */ /* 0x002fca0007ffe0ff */
[----:B---3--:R-:W-:-:S04]  /*6d40*/  @P0 IMAD.WIDE.U32 R2, R0, c[0x0][0x3a0], RZ ;  /* 0x0000e80000020a25 */ /* 0x008fc800078e00ff */
[----:B------:R-:W-:Y:S01]  /*6d50*/  @P0 IMAD R5, R0, c[0x0][0x3a4], R3 ;  /* 0x0000e90000050a24 */ /* 0x000fe200078e0203 */
[----:B------:R-:W-:Y:S01]  /*6d60*/  @P0 MOV R4, R2 ;  /* 0x0000000200040202 */ /* 0x000fe20000000f00 */
[----:B------:R-:W-:Y:S05]  /*6d70*/  @P0 BRA `(.L_x_1246) ;  /* 0x000000a000000947 */ /* 0x000fea0003800000 */
[----:B--2---:R-:W-:Y:S01]  /*6d80*/  SHF.R.S32.HI R0, RZ, 0x1f, R231 ;  /* 0x0000001fff007819 */ /* 0x004fe200000114e7 */
        /* <DEDUP_REMOVED lines=9> */
.L_x_1246:
        /* <DEDUP_REMOVED lines=15> */
.L_x_1247:
[----:B------:R-:W2:Y:S01]  /*6f10*/  LDL.64 R2, [R1] ;  /* 0x0000000001027983 */ /* 0x000ea20000100a00 */
[----:B------:R-:W-:Y:S01]  /*6f20*/  IMAD R23, R227, -0x40, R191 ;  /* 0xffffffc0e3177824 */ /* 0x000fe200078e02bf */
[----:B------:R-:W-:Y:S01]  /*6f30*/  BSSY B0, `(.L_x_1248) ;  /* 0x000002a000007945 */ /* 0x000fe20003800000 */
[----:B------:R-:W-:Y:S01]  /*6f40*/  IMAD R0, R251, c[0x0][0x3a0], RZ ;  /* 0x0000e800fb007a24 */ /* 0x000fe200078e02ff */
[----:B------:R-:W-:Y:S01]  /*6f50*/  BAR.SYNC.DEFER_BLOCKING 0x0 ;  /* 0x0000000000007b1d */ /* 0x000fe20000010000 */
[----:B------:R-:W-:Y:S02]  /*6f60*/  SHF.R.S32.HI R38, RZ, 0x1f, R232 ;  /* 0x0000001fff267819 */ /* 0x000fe400000114e8 */
[----:B------:R-:W-:Y:S01]  /*6f70*/  IMAD R0, R242, c[0x0][0x3a4], R0 ;  /* 0x0000e900f2007a24 */ /* 0x000fe200078e0200 */
[----:B------:R-:W-:-:S02]  /*6f80*/  ISETP.GE.AND P2, PT, R232, R23, PT ;  /* 0x00000017e800720c */ /* 0x000fc40003f46270 */
[----:B------:R-:W1:Y:S04]  /*6f90*/  S2R R6, SR_CTAID.Z ;  /* 0x0000000000067919 */ /* 0x000e680000002700 */
[----:B------:R-:W3:Y:S04]  /*6fa0*/  S2R R39, SR_CTAID.Z ;  /* 0x0000000000277919 */ /* 0x000ee80000002700 */
[----:B------:R4:W2:Y:S04]  /*6fb0*/  LDS.128 R32, [R196+0x13000] ;  /* 0x01300000c4207984 */ /* 0x0008a80000000c00 */
[----:B------:R4:W2:Y:S01]  /*6fc0*/  LDS.128 R28, [R196+0x15000] ;  /* 0x01500000c41c7984 */ /* 0x0008a20000000c00 */
[----:B-1----:R-:W-:-:S03]  /*6fd0*/  SHF.R.S32.HI R64, RZ, 0x1f, R6 ;  /* 0x0000001fff407819 */ /* 0x002fc60000011406 */
[----:B------:R4:W1:Y:S04]  /*6fe0*/  LDS.128 R24, [R196+0x17000] ;  /* 0x01700000c4187984 */ /* 0x0008680000000c00 */
[----:B------:R4:W1:Y:S04]  /*6ff0*/  LDS.128 R48, [R196+0x18000] ;  /* 0x01800000c4307984 */ /* 0x0008680000000c00 */
[----:B------:R4:W1:Y:S04]  /*7000*/  LDS.128 R60, [R196+0x19000] ;  /* 0x01900000c43c7984 */ /* 0x0008680000000c00 */
[----:B------:R4:W1:Y:S04]  /*7010*/  LDS.128 R44, [R196+0x1a000] ;  /* 0x01a00000c42c7984 */ /* 0x0008680000000c00 */
[----:B------:R4:W1:Y:S04]  /*7020*/  LDS.128 R56, [R196+0x1b000] ;  /* 0x01b00000c4387984 */ /* 0x0008680000000c00 */
[----:B------:R4:W1:Y:S04]  /*7030*/  LDS.128 R40, [R196+0x1c000] ;  /* 0x01c00000c4287984 */ /* 0x0008680000000c00 */
[----:B------:R4:W1:Y:S01]  /*7040*/  LDS.128 R52, [R196+0x1d000] ;  /* 0x01d00000c4347984 */ /* 0x0008620000000c00 */
[----:B--2---:R-:W-:-:S02]  /*7050*/  MOV R20, R2 ;  /* 0x0000000200147202 */ /* 0x004fc40000000f00 */
[----:B------:R-:W-:-:S05]  /*7060*/  MOV R21, R3 ;  /* 0x0000000300157202 */ /* 0x000fca0000000f00 */
[----:B------:R-:W-:-:S05]  /*7070*/  IMAD.WIDE.U32 R2, R242, c[0x0][0x3a0], R20 ;  /* 0x0000e800f2027a25 */ /* 0x000fca00078e0014 */
[----:B------:R-:W-:-:S04]  /*7080*/  IADD3 R2, P0, R4, R2, RZ ;  /* 0x0000000204027210 */ /* 0x000fc80007f1e0ff */
[----:B------:R-:W-:Y:S01]  /*7090*/  IADD3.X R3, R5, R3, R0, P0, !PT ;  /* 0x0000000305037210 */ /* 0x000fe200007fe400 */
[----:B------:R-:W-:-:S04]  /*70a0*/  IMAD R0, R64, c[0x0][0x3b8], RZ ;  /* 0x0000ee0040007a24 */ /* 0x000fc800078e02ff */
[C---:B---3--:R-:W-:Y:S02]  /*70b0*/  IMAD R0, R39.reuse, c[0x0][0x3bc], R0 ;  /* 0x0000ef0027007a24 */ /* 0x048fe400078e0200 */
[----:B------:R-:W-:-:S05]  /*70c0*/  IMAD.WIDE.U32 R4, R39, c[0x0][0x3b8], R2 ;  /* 0x0000ee0027047a25 */ /* 0x000fca00078e0002 */
[----:B------:R-:W-:Y:S01]  /*70d0*/  IADD3 R22, R5, R0, RZ ;  /* 0x0000000005167210 */ /* 0x000fe20007ffe0ff */
[----:B------:R-:W-:Y:S05]  /*70e0*/  @P2 BRA `(.L_x_1249) ;  /* 0x000000e000002947 */ /* 0x000fea0003800000 */
[----:B-1--4-:R-:W1:Y:S01]  /*70f0*/  LDS.128 R12, [R196+0x14000] ;  /* 0x01400000c40c7984 */ /* 0x012e620000000c00 */
[----:B------:R-:W-:Y:S01]  /*7100*/  MOV R2, R4 ;  /* 0x0000000400027202 */ /* 0x000fe20000000f00 */
[----:B------:R-:W-:Y:S01]  /*7110*/  IMAD R0, R38, c[0x0][0x3a0], RZ ;  /* 0x0000e80026007a24 */ /* 0x000fe200078e02ff */
[----:B------:R-:W-:Y:S01]  /*7120*/  MOV R3, R22 ;  /* 0x0000001600037202 */ /* 0x000fe20000000f00 */
[----:B------:R-:W2:Y:S02]  /*7130*/  LDS.128 R8, [R196+0x12000] ;  /* 0x01200000c4087984 */ /* 0x000ea40000000c00 */
[C---:B------:R-:W-:Y:S02]  /*7140*/  IMAD R0, R232.reuse, c[0x0][0x3a4], R0 ;  /* 0x0000e900e8007a24 */ /* 0x040fe400078e0200 */
[----:B------:R-:W3:Y:S01]  /*7150*/  LDS.128 R16, [R196+0x16000] ;  /* 0x01600000c4107984 */ /* 0x000ee20000000c00 */
[----:B------:R-:W-:-:S05]  /*7160*/  IMAD.WIDE.U32 R6, R232, c[0x0][0x3a0], R2 ;  /* 0x0000e800e8067a25 */ /* 0x000fca00078e0002 */
[----:B------:R-:W-:Y:S02]  /*7170*/  IADD3 R0, R7, R0, RZ ;  /* 0x0000000007007210 */ /* 0x000fe40007ffe0ff */
[----:B------:R-:W-:-:S04]  /*7180*/  LEA R2, P0, R6, c[0x0][0x340], 0x1 ;  /* 0x0000d00006027a11 */ /* 0x000fc800078008ff */
[----:B------:R-:W-:-:S05]  /*7190*/  LEA.HI.X R3, R6, c[0x0][0x344], R0, 0x1, P0 ;  /* 0x0000d10006037a11 */ /* 0x000fca00000f0c00 */
[----:B-1----:R1:W-:Y:S04]  /*71a0*/  STG.E.128 [R2.64+0x80], R12 ;  /* 0x0000800c02007986 */ /* 0x0023e8000c101d06 */
[----:B--2---:R1:W-:Y:S04]  /*71b0*/  STG.E.128 [R2.64], R8 ;  /* 0x0000000802007986 */ /* 0x0043e8000c101d06 */
[----:B---3--:R1:W-:Y:S02]  /*71c0*/  STG.E.128 [R2.64+0x100], R16 ;  /* 0x0001001002007986 */ /* 0x0083e4000c101d06 */
.L_x_1249:
[----:B-1--4-:R-:W-:Y:S05]  /*71d0*/  BSYNC B0 ;  /* 0x0000000000007941 */ /* 0x012fea0003800000 */
.L_x_1248:
[----:B------:R-:W-:Y:S01]  /*71e0*/  IADD3 R0, R232, 0x20, RZ ;  /* 0x00000020e8007810 */ /* 0x000fe20007ffe0ff */
[----:B------:R-:W-:Y:S03]  /*71f0*/  BSSY B0, `(.L_x_1250) ;  /* 0x0000010000007945 */ /* 0x000fe60003800000 */
[----:B------:R-:W-:-:S13]  /*7200*/  ISETP.GE.AND P1, PT, R0, R23, PT ;  /* 0x000000170000720c */ /* 0x000fda0003f26270 */
[----:B------:R-:W-:Y:S05]  /*7210*/  @P1 BRA `(.L_x_1251) ;  /* 0x000000d000001947 */ /* 0x000fea0003800000 */
[----:B------:R-:W-:Y:S02]  /*7220*/  IADD3 R0, P0, R232, 0x20, RZ ;  /* 0x00000020e8007810 */ /* 0x000fe40007f1e0ff */
[----:B------:R-:W-:-:S03]  /*7230*/  MOV R3, R22 ;  /* 0x0000001600037202 */ /* 0x000fc60000000f00 */
        /* <DEDUP_REMOVED lines=10> */
[----:B------:R1:W-:Y:S02]  /*72e0*/  STG.E.128 [R2.64+0x100], R24 ;  /* 0x0001001802007986 */ /* 0x0003e4000c101d06 */
.L_x_1251:
[----:B------:R-:W-:Y:S05]  /*72f0*/  BSYNC B0 ;  /* 0x0000000000007941 */ /* 0x000fea0003800000 */
.L_x_1250:
[----:B-1----:R-:W-:Y:S01]  /*7300*/  IMAD.WIDE.U32 R2, R242, c[0x0][0x3a8], R20 ;  /* 0x0000ea00f2027a25 */ /* 0x002fe200078e0014 */
        /* <DEDUP_REMOVED lines=18> */
[----:B------:R1:W-:Y:S04]  /*7430*/  STG.E.128 [R2.64], R48 ;  /* 0x0000003002007986 */ /* 0x0003e8000c101d06 */
[----:B------:R1:W-:Y:S04]  /*7440*/  STG.E.128 [R2.64+0x80], R44 ;  /* 0x0000802c02007986 */ /* 0x0003e8000c101d06 */
[----:B------:R1:W-:Y:S02]  /*7450*/  STG.E.128 [R2.64+0x100], R40 ;  /* 0x0001002802007986 */ /* 0x0003e4000c101d06 */
.L_x_1253:
[----:B------:R-:W-:Y:S05]  /*7460*/  BSYNC B0 ;  /* 0x0000000000007941 */ /* 0x000fea0003800000 */
.L_x_1252:
        /* <DEDUP_REMOVED lines=15> */
.L_x_1242:
        /* <DEDUP_REMOVED lines=19> */
.L_x_1255:
        /* <DEDUP_REMOVED lines=15> */
.L_x_1256:
[----:B------:R-:W3:Y:S01]  /*7780*/  LDL.64 R16, [R1] ;  /* 0x0000000001107983 */ /* 0x000ee20000100a00 */
[----:B------:R-:W-:Y:S01]  /*7790*/  IMAD R9, R227, -0x40, R191 ;  /* 0xffffffc0e3097824 */ /* 0x000fe200078e02bf */
[----:B------:R-:W-:Y:S01]  /*77a0*/  BSSY B0, `(.L_x_1257) ;  /* 0x000001b000007945 */ /* 0x000fe20003800000 */
[----:B------:R-:W-:Y:S01]  /*77b0*/  IMAD R0, R251, c[0x0][0x3a0], RZ ;  /* 0x0000e800fb007a24 */ /* 0x000fe200078e02ff */
[----:B------:R-:W1:Y:S01]  /*77c0*/  S2R R6, SR_CTAID.Z ;  /* 0x0000000000067919 */ /* 0x000e620000002700 */
[----:B------:R-:W-:Y:S02]  /*77d0*/  SHF.R.S32.HI R12, RZ, 0x1f, R232 ;  /* 0x0000001fff0c7819 */ /* 0x000fe400000114e8 */
[----:B------:R-:W-:Y:S01]  /*77e0*/  IMAD R0, R242, c[0x0][0x3a4], R0 ;  /* 0x0000e900f2007a24 */ /* 0x000fe200078e0200 */
[----:B------:R-:W4:Y:S01]  /*77f0*/  S2R R13, SR_CTAID.Z ;  /* 0x00000000000d7919 */ /* 0x000f220000002700 */
[----:B------:R-:W-:-:S02]  /*7800*/  ISETP.GE.AND P2, PT, R232, R9, PT ;  /* 0x00000009e800720c */ /* 0x000fc40003f46270 */
[----:B-1----:R-:W-:-:S05]  /*7810*/  SHF.R.S32.HI R14, RZ, 0x1f, R6 ;  /* 0x0000001fff0e7819 */ /* 0x002fca0000011406 */
[----:B------:R-:W-:-:S04]  /*7820*/  IMAD R8, R14, c[0x0][0x3b8], RZ ;  /* 0x0000ee000e087a24 */ /* 0x000fc800078e02ff */
[----:B----4-:R-:W-:Y:S02]  /*7830*/  IMAD R8, R13, c[0x0][0x3bc], R8 ;  /* 0x0000ef000d087a24 */ /* 0x010fe400078e0208 */
[----:B---3--:R-:W-:-:S05]  /*7840*/  IMAD.WIDE.U32 R2, R242, c[0x0][0x3a0], R16 ;  /* 0x0000e800f2027a25 */ /* 0x008fca00078e0010 */
[----:B------:R-:W-:-:S04]  /*7850*/  IADD3 R4, P0, R4, R2, RZ ;  /* 0x0000000204047210 */ /* 0x000fc80007f1e0ff */
        /* <DEDUP_REMOVED lines=15> */
.L_x_1258:
[----:B------:R-:W-:Y:S05]  /*7950*/  BSYNC B0 ;  /* 0x0000000000007941 */ /* 0x000fea0003800000 */
.L_x_1257:
        /* <DEDUP_REMOVED lines=16> */
.L_x_1260:
[----:B------:R-:W-:Y:S05]  /*7a60*/  BSYNC B0 ;  /* 0x0000000000007941 */ /* 0x000fea0003800000 */
.L_x_1259:
        /* <DEDUP_REMOVED lines=22> */
.L_x_1262:
[----:B------:R-:W-:Y:S05]  /*7bd0*/  BSYNC B0 ;  /* 0x0000000000007941 */ /* 0x000fea0003800000 */
.L_x_1261:
        /* <DEDUP_REMOVED lines=13> */
.L_x_1254:
[----:B------:R-:W-:Y:S05]  /*7cb0*/  BSYNC B1 ;  /* 0x0000000000017941 */ /* 0x000fea0003800000 */
.L_x_1237:
[----:B------:R-:W-:-:S04]  /*7cc0*/  IADD3 R227, R227, c[0x0][0xc], RZ ;  /* 0x00000300e3e37a10 */ /* 0x000fc80007ffe0ff */
[----:B------:R-:W-:-:S13]  /*7cd0*/  ISETP.GE.AND P0, PT, R227, UR5, PT ;  /* 0x00000005e3007c0c */ /* 0x000fda000bf06270 */
[----:B------:R-:W-:Y:S01]  /*7ce0*/  @P0 CALL.REL.NOINC `(.L_x_1263) ;  /* 0x0000001000000944 */ /* 0x000fe20003c00000 */
[----:B------:R-:W-:Y:S05]  /*7cf0*/  BRA `(.L_x_1264) ;  /* 0xffff8ba000007947 */ /* 0x000fea000383ffff */
.L_x_1263:
[----:B------:R-:W-:Y:S05]  /*7d00*/  EXIT ;  /* 0x000000000000794d */ /* 0x000fea0003800000 */
.L_x_1265:
        /* <DEDUP_REMOVED lines=15> */
.L_x_1610:


//--------------------- .text._ZN5flash44flash_bwd_dq_dk_dv_loop_seqk_parallel_kernelI23Flash_bwd_kernel_traitsILi192ELi64ELi64ELi8ELi4ELi2ELi2ELb0ELb0EN7cutlass10bfloat16_tE19Flash_kernel_traitsILi192ELi64ELi64ELi8ES3_EELb0ELb0ELb0ELb0ELb0ELb1ELb1EEEvNS_16Flash_bwd_paramsE --------------------------
	.section	.text._ZN5flash44flash_bwd_dq_dk_dv_loop_seqk_parallel_kernelI23Flash_bwd_kernel_traitsILi192ELi64ELi64ELi8ELi4ELi2ELi2ELb0ELb0EN7cutlass10bfloat16_tE19Flash_kernel_traitsILi192ELi64ELi64ELi8ES3_EELb0ELb0ELb0ELb0ELb0ELb1ELb1EEEvNS_16Flash_bwd_paramsE,"ax",@progbits
	.sectioninfo	@"SHI_REGISTERS=255"
	.align	128
        .global         _ZN5flash44flash_bwd_dq_dk_dv_loop_seqk_parallel_kernelI23Flash_bwd_kernel_traitsILi192ELi64ELi64ELi8ELi4ELi2ELi2ELb0ELb0EN7cutlass10bfloat16_tE19Flash_kernel_traitsILi192ELi64ELi64ELi8ES3_EELb0ELb0ELb0ELb0ELb0ELb1ELb1EEEvNS_16Flash_bwd_paramsE
        .type           _ZN5flash44flash_bwd_dq_dk_dv_loop_seqk_parallel_kernelI23Flash_bwd_kernel_traitsILi192ELi64ELi64ELi8ELi4ELi2ELi2ELb0ELb0EN7cutlass10bfloat16_tE19Flash_kernel_traitsILi192ELi64ELi64ELi8ES3_EELb0ELb0ELb0ELb0ELb0ELb1ELb1EEEvNS_16Flash_bwd_paramsE,@function
        .size           _ZN5flash44flash_bwd_dq_dk_dv_loop_seqk_parallel_kernelI23Flash_bwd_kernel_traitsILi192ELi64ELi64ELi8ELi4ELi2ELi2ELb0ELb0EN7cutlass10bfloat16_tE19Flash_kernel_traitsILi192ELi64ELi64ELi8ES3_EELb0ELb0ELb0ELb0ELb0ELb1ELb1EEEvNS_16Flash_bwd_paramsE,(.L_x_1611 - _ZN5flash44flash_bwd_dq_dk_dv_loop_seqk_parallel_kernelI23Flash_bwd_kernel_traitsILi192ELi64ELi64ELi8ELi4ELi2ELi2ELb0ELb0EN7cutlass10bfloat16_tE19Flash_kernel_traitsILi192ELi64ELi64ELi8ES3_EELb0ELb0ELb0ELb0ELb0ELb1ELb1EEEvNS_16Flash_bwd_paramsE)
        .other          _ZN5flash44flash_bwd_dq_dk_dv_loop_seqk_parallel_kernelI23Flash_bwd_kernel_traitsILi192ELi64ELi64ELi8ELi4ELi2ELi2ELb0ELb0EN7cutlass10bfloat16_tE19Flash_kernel_traitsILi192ELi64ELi64ELi8ES3_EELb0ELb0ELb0ELb0ELb0ELb1ELb1EEEvNS_16Flash_bwd_paramsE,@"STO_CUDA_ENTRY STV_DEFAULT"
_ZN5flash44flash_bwd_dq_dk_dv_loop_seqk_parallel_kernelI23Flash_bwd_kernel_traitsILi192ELi64ELi64ELi8ELi4ELi2ELi2ELb0ELb0EN7cutlass10bfloat16_tE19Flash_kernel_traitsILi192ELi64ELi64ELi8ES3_EELb0ELb0ELb0ELb0ELb0ELb1ELb1EEEvNS_16Flash_bwd_paramsE:
.text._ZN5flash44flash_bwd_dq_dk_dv_loop_seqk_parallel_kernelI23Flash_bwd_kernel_traitsILi192ELi64ELi64ELi8ELi4ELi2ELi2ELb0ELb0EN7cutlass10bfloat16_tE19Flash_kernel_traitsILi192ELi64ELi64ELi8ES3_EELb0ELb0ELb0ELb0ELb0ELb1ELb1EEEvNS_16Flash_bwd_paramsE:
        /* <DEDUP_REMOVED lines=146> */
.L_x_1294:
        /* <DEDUP_REMOVED lines=35> */
.L_x_1266:
        /* <DEDUP_REMOVED lines=44> */
.L_x_1268:
        /* <DEDUP_REMOVED lines=15> */
.L_x_1269:
        /* <DEDUP_REMOVED lines=86> */
.L_x_1270:
[----:B------:R-:W-:-:S04]  /*1460*/  IMAD R15, R33, c[0x0][0x1c0], R32 ;  /* 0x00007000210f7a24 */ /* 0x000fc800078e0220 */
[----:B------:R-:W-:Y:S02]  /*1470*/  IMAD R15, R15, c[0x0][0x224], RZ ;  /* 0x000089000f0f7a24 */ /* 0x000fe400078e02ff */
.L_x_1271:
        /* <DEDUP_REMOVED lines=348> */
.L_x_1275:
        /* <DEDUP_REMOVED lines=17> */
[----:B------:R-:W-:Y:S03]  /*2b50*/  LDSM.16.M88.4 R92, [R3] ;  /* 0x00000000035c783b */ /* 0x000fe60000000200 */
        /* <DEDUP_REMOVED lines=208> */
[----:B------:R-:W-:Y:S06]  /*3860*/  STS [R202+0x20400], R3 ;  /* 0x02040003ca007388 */ /* 0x000fec0000000800 */
[----:B------:R2:W-:Y:S01]  /*3870*/  STS [R203+0x20000], R2 ;  /* 0x02000002cb007388 */ /* 0x0005e20000000800 */
[----:B-1----:R-:W-:Y:S05]  /*3880*/  F2FP.BF16.PACK_AB R0, R150, R151 ;  /* 0x000000979600723e */ /* 0x002fea00000010ff */
[----:B------:R1:W-:Y:S06]  /*3890*/  STS [R203+0x20400], R0 ;  /* 0x02040000cb007388 */ /* 0x0003ec0000000800 */
[----:B------:R-:W-:Y:S06]  /*38a0*/  LDSM.16.M88.4 R16, [R176+0xc000] ;  /* 0x00c00000b010783b */ /* 0x000fec0000000200 */
[----:B------:R-:W3:Y:S06]  /*38b0*/  LDSM.16.M88.4 R8, [R169+0x18000] ;  /* 0x01800000a908783b */ /* 0x000eec0000000200 */
[----:B------:R-:W4:Y:S06]  /*38c0*/  LDSM.16.M88.4 R68, [R169+0x18800] ;  /* 0x01880000a944783b */ /* 0x000f2c0000000200 */
[----:B--2---:R-:W2:Y:S06]  /*38d0*/  LDG.E R2, [R76.64] ;  /* 0x000000064c027981 */ /* 0x004eac000c1e1900 */
[----:B------:R-:W-:Y:S06]  /*38e0*/  LDSM.16.M88.4 R72, [R177+0xc000] ;  /* 0x00c00000b148783b */ /* 0x000fec0000000200 */
[----:B-1----:R-:W2:Y:S01]  /*38f0*/  LDG.E R0, [R76.64+0x20] ;  /* 0x000020064c007981 */ /* 0x002ea2000c1e1900 */
[C---:B---3--:R-:W-:Y:S08]  /*3900*/  HMMA.16816.F32.BF16 R4, R16.reuse, R8, RZ ;  /* 0x000000081004723c */ /* 0x048ff000000418ff */
        /* <DEDUP_REMOVED lines=78> */
[C---:B--2---:R-:W-:Y:S02]  /*3df0*/  FADD.FTZ R3, -R2.reuse, R5 ;  /* 0x0000000502037221 */ /* 0x044fe40000010100 */
[----:B------:R-:W-:Y:S02]  /*3e00*/  FADD.FTZ R4, -R2, R4 ;  /* 0x0000000402047221 */ /* 0x000fe40000010100 */
[----:B------:R-:W-:Y:S02]  /*3e10*/  FMUL.FTZ R3, R148, R3 ;  /* 0x0000000394037220 */ /* 0x000fe40000410000 */
[----:B------:R-:W-:Y:S02]  /*3e20*/  FMUL.FTZ R4, R94, R4 ;  /* 0x000000045e047220 */ /* 0x000fe40000410000 */
[C---:B------:R-:W-:Y:S02]  /*3e30*/  FADD.FTZ R5, -R2.reuse, R8 ;  /* 0x0000000802057221 */ /* 0x040fe40000010100 */
[----:B------:R-:W-:Y:S02]  /*3e40*/  FADD.FTZ R8, -R2, R9 ;  /* 0x0000000902087221 */ /* 0x000fe40000010100 */
[----:B------:R-:W-:Y:S02]  /*3e50*/  FMUL.FTZ R5, R98, R5 ;  /* 0x0000000562057220 */ /* 0x000fe40000410000 */
[----:B------:R-:W-:Y:S01]  /*3e60*/  FMUL.FTZ R8, R97, R8 ;  /* 0x0000000861087220 */ /* 0x000fe20000410000 */
[C---:B-1----:R-:W-:Y:S07]  /*3e70*/  HMMA.16816.F32.BF16 R12, R68.reuse, R72, R12 ;  /* 0x00000048440c723c */ /* 0x042fee000004180c */
[----:B------:R-:W-:Y:S01]  /*3e80*/  FFMA.FTZ R72, -R88, R88, 1 ;  /* 0x3f80000058487423 */ /* 0x000fe20000010158 */
[----:B------:R-:W-:Y:S04]  /*3e90*/  HMMA.16816.F32.BF16 R16, R68, R74, R16 ;  /* 0x0000004a4410723c */ /* 0x000fe80000041810 */
[----:B------:R-:W-:Y:S03]  /*3ea0*/  FMUL.FTZ R72, R72, c[0x0][0x2ec] ;  /* 0x0000bb0048487a20 */ /* 0x000fe60000410000 */
[----:B------:R-:W-:Y:S02]  /*3eb0*/  FFMA.FTZ R71, -R83, R83, 1 ;  /* 0x3f80000053477423 */ /* 0x000fe40000010153 */
[----:B------:R-:W-:Y:S03]  /*3ec0*/  FMUL.FTZ R72, R4, R72 ;  /* 0x0000004804487220 */ /* 0x000fe60000410000 */
[----:B------:R-:W-:Y:S02]  /*3ed0*/  FMUL.FTZ R71, R71, c[0x0][0x2ec] ;  /* 0x0000bb0047477a20 */ /* 0x000fe40000410000 */
[----:B------:R-:W-:Y:S02]  /*3ee0*/  FFMA.FTZ R4, -R82, R82, 1 ;  /* 0x3f80000052047423 */ /* 0x000fe40000010152 */
[----:B------:R-:W-:Y:S02]  /*3ef0*/  FMUL.FTZ R71, R3, R71 ;  /* 0x0000004703477220 */ /* 0x000fe40000410000 */
[----:B------:R-:W-:Y:S02]  /*3f00*/  FFMA.FTZ R3, -R89, R89, 1 ;  /* 0x3f80000059037423 */ /* 0x000fe40000010159 */
[C---:B------:R-:W-:Y:S02]  /*3f10*/  FADD.FTZ R12, -R2.reuse, R12 ;  /* 0x0000000c020c7221 */ /* 0x040fe40000010100 */
[C---:B------:R-:W-:Y:S02]  /*3f20*/  FADD.FTZ R9, -R2.reuse, R13 ;  /* 0x0000000d02097221 */ /* 0x040fe40000010100 */
[C---:B------:R-:W-:Y:S02]  /*3f30*/  FADD.FTZ R68, -R2.reuse, R16 ;  /* 0x0000001002447221 */ /* 0x040fe40000010100 */
[----:B------:R-:W-:Y:S02]  /*3f40*/  FADD.FTZ R17, -R2, R17 ;  /* 0x0000001102117221 */ /* 0x000fe40000010100 */
[----:B------:R-:W-:Y:S02]  /*3f50*/  FMUL.FTZ R16, R3, c[0x0][0x2ec] ;  /* 0x0000bb0003107a20 */ /* 0x000fe40000410000 */
[----:B------:R-:W-:Y:S02]  /*3f60*/  FMUL.FTZ R13, R4, c[0x0][0x2ec] ;  /* 0x0000bb00040d7a20 */ /* 0x000fe40000410000 */
[----:B------:R-:W-:Y:S02]  /*3f70*/  FMUL.FTZ R16, R5, R16 ;  /* 0x0000001005107220 */ /* 0x000fe40000410000 */
[----:B------:R-:W-:Y:S02]  /*3f80*/  FFMA.FTZ R70, -R81, R81, 1 ;  /* 0x3f80000051467423 */ /* 0x000fe40000010151 */
[----:B------:R-:W-:Y:S02]  /*3f90*/  FFMA.FTZ R69, -R80, R80, 1 ;  /* 0x3f80000050457423 */ /* 0x000fe40000010150 */
[----:B------:R-:W-:Y:S02]  /*3fa0*/  FMUL.FTZ R4, R96, R68 ;  /* 0x0000004460047220 */ /* 0x000fe40000410000 */
[----:B------:R-:W-:Y:S02]  /*3fb0*/  FMUL.FTZ R5, R95, R17 ;  /* 0x000000115f057220 */ /* 0x000fe40000410000 */
[----:B------:R-:W-:Y:S02]  /*3fc0*/  FFMA.FTZ R68, -R79, R79, 1 ;  /* 0x3f8000004f447423 */ /* 0x000fe4000001014f */
[----:B------:R-:W-:Y:S02]  /*3fd0*/  FFMA.FTZ R17, -R78, R78, 1 ;  /* 0x3f8000004e117423 */ /* 0x000fe4000001014e */
        /* <DEDUP_REMOVED lines=8> */
[C---:B------:R-:W-:Y:S02]  /*4060*/  FADD.FTZ R2, -R0.reuse, R6 ;  /* 0x0000000600027221 */ /* 0x040fe40000010100 */
[----:B------:R-:W-:Y:S02]  /*4070*/  FADD.FTZ R3, -R0, R7 ;  /* 0x0000000700037221 */ /* 0x000fe40000010100 */
[----:B------:R-:W-:Y:S02]  /*4080*/  FMUL.FTZ R68, R4, R68 ;  /* 0x0000004404447220 */ /* 0x000fe40000410000 */
[----:B------:R-:W-:Y:S02]  /*4090*/  FMUL.FTZ R17, R5, R17 ;  /* 0x0000001105117220 */ /* 0x000fe40000410000 */
[----:B------:R-:W-:Y:S02]  /*40a0*/  FFMA.FTZ R4, -R93, R93, 1 ;  /* 0x3f8000005d047423 */ /* 0x000fe4000001015d */
[----:B------:R-:W-:Y:S02]  /*40b0*/  FFMA.FTZ R5, -R92, R92, 1 ;  /* 0x3f8000005c057423 */ /* 0x000fe4000001015c */
[----:B------:R-:W-:Y:S02]  /*40c0*/  FADD.FTZ R9, -R0, R11 ;  /* 0x0000000b00097221 */ /* 0x000fe40000010100 */
[----:B------:R-:W-:Y:S02]  /*40d0*/  FFMA.FTZ R7, -R90, R90, 1 ;  /* 0x3f8000005a077423 */ /* 0x000fe4000001015a */
[----:B------:R-:W-:Y:S02]  /*40e0*/  FMUL.FTZ R2, R157, R2 ;  /* 0x000000029d027220 */ /* 0x000fe40000410000 */
[----:B------:R-:W-:Y:S02]  /*40f0*/  FMUL.FTZ R3, R155, R3 ;  /* 0x000000039b037220 */ /* 0x000fe40000410000 */
[----:B------:R-:W-:Y:S02]  /*4100*/  FMUL.FTZ R4, R4, c[0x0][0x2ec] ;  /* 0x0000bb0004047a20 */ /* 0x000fe40000410000 */
[----:B------:R-:W-:Y:S02]  /*4110*/  FMUL.FTZ R5, R5, c[0x0][0x2ec] ;  /* 0x0000bb0005057a20 */ /* 0x000fe40000410000 */
[----:B------:R-:W-:Y:S02]  /*4120*/  FMUL.FTZ R9, R152, R9 ;  /* 0x0000000998097220 */ /* 0x000fe40000410000 */
[----:B------:R-:W-:Y:S02]  /*4130*/  FMUL.FTZ R7, R7, c[0x0][0x2ec] ;  /* 0x0000bb0007077a20 */ /* 0x000fe40000410000 */
[----:B------:R-:W-:Y:S02]  /*4140*/  FMUL.FTZ R13, R8, R13 ;  /* 0x0000000d080d7220 */ /* 0x000fe40000410000 */
[----:B------:R-:W-:Y:S02]  /*4150*/  FADD.FTZ R6, -R0, R10 ;  /* 0x0000000a00067221 */ /* 0x000fe40000010100 */
[----:B------:R-:W-:Y:S02]  /*4160*/  FMUL.FTZ R4, R2, R4 ;  /* 0x0000000402047220 */ /* 0x000fe40000410000 */
[----:B------:R-:W-:Y:S02]  /*4170*/  FMUL.FTZ R5, R3, R5 ;  /* 0x0000000503057220 */ /* 0x000fe40000410000 */
[C---:B------:R-:W-:Y:S02]  /*4180*/  FADD.FTZ R3, -R0.reuse, R14 ;  /* 0x0000000e00037221 */ /* 0x040fe40000010100 */
[C---:B------:R-:W-:Y:S02]  /*4190*/  FADD.FTZ R14, -R0.reuse, R15 ;  /* 0x0000000f000e7221 */ /* 0x040fe40000010100 */
[----:B------:R-:W-:Y:S02]  /*41a0*/  FFMA.FTZ R8, -R91, R91, 1 ;  /* 0x3f8000005b087423 */ /* 0x000fe4000001015b */
[C---:B------:R-:W-:Y:S02]  /*41b0*/  FADD.FTZ R18, -R0.reuse, R18 ;  /* 0x0000001200127221 */ /* 0x040fe40000010100 */
        /* <DEDUP_REMOVED lines=47> */
.L_x_1273:
        /* <DEDUP_REMOVED lines=107> */
.L_x_1274:
        /* <DEDUP_REMOVED lines=449> */
.L_x_1276:
        /* <DEDUP_REMOVED lines=15> */
.L_x_1277:
        /* <DEDUP_REMOVED lines=43> */
.L_x_1279:
[----:B------:R-:W-:Y:S05]  /*6b10*/  BSYNC B0 ;  /* 0x0000000000007941 */ /* 0x000fea0003800000 */
.L_x_1278:
        /* <DEDUP_REMOVED lines=17> */
.L_x_1281:
[----:B------:R-:W-:Y:S05]  /*6c30*/  BSYNC B0 ;  /* 0x0000000000007941 */ /* 0x000fea0003800000 */
.L_x_1280:
        /* <DEDUP_REMOVED lines=22> */
.L_x_1283:
[----:B------:R-:W-:Y:S05]  /*6da0*/  BSYNC B0 ;  /* 0x0000000000007941 */ /* 0x000fea0003800000 */
.L_x_1282:
        /* <DEDUP_REMOVED lines=15> */
.L_x_1272:
        /* <DEDUP_REMOVED lines=19> */
.L_x_1285:
        /* <DEDUP_REMOVED lines=15> */
.L_x_1286:
        /* <DEDUP_REMOVED lines=28> */
.L_x_1288:
[----:B------:R-:W-:Y:S05]  /*7280*/  BSYNC B0 ;  /* 0x0000000000007941 */ /* 0x000fea0003800000 */
.L_x_1287:
        /* <DEDUP_REMOVED lines=16> */
.L_x_1290:
[----:B------:R-:W-:Y:S05]  /*7390*/  BSYNC B0 ;  /* 0x0000000000007941 */ /* 0x000fea0003800000 */
.L_x_1289:
        /* <DEDUP_REMOVED lines=22> */
.L_x_1292:
[----:B------:R-:W-:Y:S05]  /*7500*/  BSYNC B0 ;  /* 0x0000000000007941 */ /* 0x000fea0003800000 */
.L_x_1291:
        /* <DEDUP_REMOVED lines=13> */
.L_x_1284:
[----:B------:R-:W-:Y:S05]  /*75e0*/  BSYNC B1 ;  /* 0x0000000000017941 */ /* 0x000fea0003800000 */
.L_x_1267:
[----:B------:R-:W-:-:S04]  /*75f0*/  IADD3 R229, R229, c[0x0][0xc], RZ ;  /* 0x00000300e5e57a10 */ /* 0x000fc80007ffe0ff */
[----:B------:R-:W-:-:S13]  /*7600*/  ISETP.GE.AND P0, PT, R229, UR4, PT ;  /* 0x00000004e5007c0c */ /* 0x000fda000bf06270 */
[----:B------:R-:W-:Y:S01]  /*7610*/  @P0 CALL.REL.NOINC `(.L_x_1293) ;  /* 0x0000001000000944 */ /* 0x000fe20003c00000 */
[----:B------:R-:W-:Y:S05]  /*7620*/  BRA `(.L_x_1294) ;  /* 0xffff92f000007947 */ /* 0x000fea000383ffff */
.L_x_1293:
[----:B------:R-:W-:Y:S05]  /*7630*/  EXIT ;  /* 0x000000000000794d */ /* 0x000fea0003800000 */
.L_x_1295:
        /* <DEDUP_REMOVED lines=12> */
.L_x_1611:


//--------------------- .text._ZN5flash44flash_bwd_dq_dk_dv_loop_seqk_parallel_kernelI23Flash_bwd_kernel_traitsILi192ELi64ELi64ELi8ELi4ELi2ELi2ELb0ELb0EN7cutlass10bfloat16_tE19Flash_kernel_traitsILi192ELi64ELi64ELi8ES3_EELb1ELb0ELb0ELb1ELb0ELb0ELb0EEEvNS_16Flash_bwd_paramsE --------------------------
	.section	.text._ZN5flash44flash_bwd_dq_dk_dv_loop_seqk_parallel_kernelI23Flash_bwd_kernel_traitsILi192ELi64ELi64ELi8ELi4ELi2ELi2ELb0ELb0EN7cutlass10bfloat16_tE19Flash_kernel_traitsILi192ELi64ELi64ELi8ES3_EELb1ELb0ELb0ELb1ELb0ELb0ELb0EEEvNS_16Flash_bwd_paramsE,"ax",@progbits
	.sectioninfo	@"SHI_REGISTERS=255"
	.align	128
        .global         _ZN5flash44flash_bwd_dq_dk_dv_loop_seqk_parallel_kernelI23Flash_bwd_kernel_traitsILi192ELi64ELi64ELi8ELi4ELi2ELi2ELb0ELb0EN7cutlass10bfloat16_tE19Flash_kernel_traitsILi192ELi64ELi64ELi8ES3_EELb1ELb0ELb0ELb1ELb0ELb0ELb0EEEvNS_16Flash_bwd_paramsE
        .type           _ZN5flash44flash_bwd_dq_dk_dv_loop_seqk_parallel_kernelI23Flash_bwd_kernel_traitsILi192ELi64ELi64ELi8ELi4ELi2ELi2ELb0ELb0EN7cutlass10bfloat16_tE19Flash_kernel_traitsILi192ELi64ELi64ELi8ES3_EELb1ELb0ELb0ELb1ELb0ELb0ELb0EEEvNS_16Flash_bwd_paramsE,@function
        .size           _ZN5flash44flash_bwd_dq_dk_dv_loop_seqk_parallel_kernelI23Flash_bwd_kernel_traitsILi192ELi64ELi64ELi8ELi4ELi2ELi2ELb0ELb0EN7cutlass10bfloat16_tE19Flash_kernel_traitsILi192ELi64ELi64ELi8ES3_EELb1ELb0ELb0ELb1ELb0ELb0ELb0EEEvNS_16Flash_bwd_paramsE,(.L_x_1612 - _ZN5flash44flash_bwd_dq_dk_dv_loop_seqk_parallel_kernelI23Flash_bwd_kernel_traitsILi192ELi64ELi64ELi8ELi4ELi2ELi2ELb0ELb0EN7cutlass10bfloat16_tE19Flash_kernel_traitsILi192ELi64ELi64ELi8ES3_EELb1ELb0ELb0ELb1ELb0ELb0ELb0EEEvNS_16Flash_bwd_paramsE)
        .other          _ZN5flash44flash_bwd_dq_dk_dv_loop_seqk_parallel_kernelI23Flash_bwd_kernel_traitsILi192ELi64ELi64ELi8ELi4ELi2ELi2ELb0ELb0EN7cutlass10bfloat16_tE19Flash_kernel_traitsILi192ELi64ELi64ELi8ES3_EELb1ELb0ELb0ELb1ELb0ELb0ELb0EEEvNS_16Flash_bwd_paramsE,@"STO_CUDA_ENTRY STV_DEFAULT"
_ZN5flash44flash_bwd_dq_dk_dv_loop_seqk_parallel_kernelI23Flash_bwd_kernel_traitsILi192ELi64ELi64ELi8ELi4ELi2ELi2ELb0ELb0EN7cutlass10bfloat16_tE19Flash_kernel_traitsILi192ELi64ELi64ELi8ES3_EELb1ELb0ELb0ELb1ELb0ELb0ELb0EEEvNS_16Flash_bwd_paramsE:
.text._ZN5flash44flash_bwd_dq_dk_dv_loop_seqk_parallel_kernelI23Flash_bwd_kernel_traitsILi192ELi64ELi64ELi8ELi4ELi2ELi2ELb0ELb0EN7cutlass10bfloat16_tE19Flash_kernel_traitsILi192ELi64ELi64ELi8ES3_EELb1ELb0ELb0ELb1ELb0ELb0ELb0EEEvNS_16Flash_bwd_paramsE:
        /* <DEDUP_REMOVED lines=55> */
[----:B------:R-:W-:Y:S02]  /*0370*/  SHF.R.S32.HI R12, RZ, 0x1f, R8 ;  /* 0x0000001fff0c7819 */ /* 0x000fe40000011408 */
[----:B------:R-:W-:Y:S01]  /*0380*/  LOP3.LUT R6, R4, R2, RZ, 0x3c, !PT ;  /* 0x0000000204067212 */ /* 0x000fe200078e3cff */
[----:B------:R-:W-:Y:S01]  /*0390*/  IMAD.SHL.U32 R2, R181, 0x10, RZ ;  /* 0x00000010b5027824 */ /* 0x000fe200078e00ff */
[----:B------:R-:W-:Y:S02]  /*03a0*/  LOP3.LUT R0, R0, 0x1c0, RZ, 0xc0, !PT ;  /* 0x000001c000007812 */ /* 0x000fe400078ec0ff */
[----:B------:R-:W-:-:S02]  /*03b0*/  LEA.HI R12, R12, R8, RZ, 0x3 ;  /* 0x000000080c0c7211 */ /* 0x000fc400078f18ff */
[C---:B------:R-:W-:Y:S02]  /*03c0*/  LOP3.LUT R171, R0.reuse, 0x8, R10, 0xf8, !PT ;  /* 0x0000000800ab7812 */ /* 0x040fe400078ef80a */
[----:B------:R-:W-:Y:S02]  /*03d0*/  LOP3.LUT R2, R0, 0x10, R2, 0xf8, !PT ;  /* 0x0000001000027812 */ /* 0x000fe400078ef802 */
[----:B------:R-:W-:Y:S02]  /*03e0*/  SHF.R.S32.HI R21, RZ, 0x7, R13 ;  /* 0x00000007ff157819 */ /* 0x000fe4000001140d */
[----:B------:R-:W-:Y:S02]  /*03f0*/  LOP3.LUT R4, R12, 0xfffffff8, RZ, 0xc0, !PT ;  /* 0xfffffff80c047812 */ /* 0x000fe400078ec0ff */
[----:B------:R-:W-:Y:S02]  /*0400*/  LOP3.LUT R3, R7, 0x1, RZ, 0xc0, !PT ;  /* 0x0000000107037812 */ /* 0x000fe400078ec0ff */
[----:B------:R-:W-:Y:S01]  /*0410*/  SHF.R.U32.HI R0, RZ, 0x3, R0 ;  /* 0x00000003ff007819 */ /* 0x000fe20000011600 */
[----:B------:R-:W-:Y:S01]  /*0420*/  IMAD.IADD R19, R8, 0x1, -R4 ;  /* 0x0000000108137824 */ /* 0x000fe200078e0a04 */
[----:B------:R-:W-:Y:S01]  /*0430*/  ISETP.NE.U32.AND P0, PT, R3, 0x1, PT ;  /* 0x000000010300780c */ /* 0x000fe20003f05070 */
[----:B------:R-:W-:Y:S01]  /*0440*/  IMAD R3, R21, 0x800, R174 ;  /* 0x0000080015037824 */ /* 0x000fe200078e02ae */
[----:B------:R-:W-:-:S02]  /*0450*/  LOP3.LUT R171, R171, R0, RZ, 0x3c, !PT ;  /* 0x00000000abab7212 */ /* 0x000fc400078e3cff */
[----:B------:R-:W-:Y:S01]  /*0460*/  LOP3.LUT R4, R2, 0x8, R10, 0xf8, !PT ;  /* 0x0000000802047812 */ /* 0x000fe200078ef80a */
[----:B------:R1:W-:Y:S01]  /*0470*/  STL [R1+0x2c], R19 ;  /* 0x00002c1301007387 */ /* 0x0003e20000100800 */
[----:B------:R-:W-:Y:S01]  /*0480*/  SHF.R.S32.HI R5, RZ, 0x1f, R9 ;  /* 0x0000001fff057819 */ /* 0x000fe20000011409 */
[----:B------:R-:W-:Y:S01]  /*0490*/  IMAD.IADD R171, R3, 0x1, R171 ;  /* 0x0000000103ab7824 */ /* 0x000fe200078e02ab */
[----:B------:R-:W-:Y:S02]  /*04a0*/  SHF.R.S32.HI R2, RZ, 0x6, R14 ;  /* 0x00000006ff027819 */ /* 0x000fe4000001140e */
[----:B------:R-:W-:Y:S01]  /*04b0*/  LOP3.LUT R174, R174, R4, R0, 0xf6, !PT ;  /* 0x00000004aeae7212 */ /* 0x000fe200078ef600 */
[----:B------:R-:W-:Y:S01]  /*04c0*/  IMAD.SHL.U32 R0, R7, 0x40, RZ ;  /* 0x0000004007007824 */ /* 0x000fe200078e00ff */
[----:B------:R-:W-:Y:S01]  /*04d0*/  LEA.HI R3, R5, R20, RZ, 0x2 ;  /* 0x0000001405037211 */ /* 0x000fe200078f10ff */
[C---:B------:R-:W-:Y:S01]  /*04e0*/  IMAD R17, R2.reuse, 0x200, R6 ;  /* 0x0000020002117824 */ /* 0x040fe200078e0206 */
[----:B------:R-:W-:Y:S01]  /*04f0*/  R2P PR, R7, 0x6 ;  /* 0x0000000607007804 */ /* 0x000fe20000000000 */
[----:B------:R-:W-:Y:S01]  /*0500*/  IMAD.SHL.U32 R2, R2, 0x8, RZ ;  /* 0x0000000802027824 */ /* 0x000fe200078e00ff */
[----:B------:R-:W-:Y:S01]  /*0510*/  LOP3.LUT R3, R3, 0xfffffffc, RZ, 0xc0, !PT ;  /* 0xfffffffc03037812 */ /* 0x000fe200078ec0ff */
[----:B------:R-:W-:Y:S01]  /*0520*/  IMAD.SHL.U32 R5, R21, 0x20, RZ ;  /* 0x0000002015057824 */ /* 0x000fe200078e00ff */
[----:B------:R-:W-:Y:S01]  /*0530*/  LOP3.LUT R0, R0, 0x1c0, RZ, 0xc0, !PT ;  /* 0x000001c000007812 */ /* 0x000fe200078ec0ff */
[----:B------:R-:W-:Y:S01]  /*0540*/  IMAD.SHL.U32 R4, R11, 0x20, RZ ;  /* 0x000000200b047824 */ /* 0x000fe200078e00ff */
[----:B------:R-:W-:Y:S01]  /*0550*/  LOP3.LUT R2, R2, 0x18, RZ, 0xc0, !PT ;  /* 0x0000001802027812 */ /* 0x000fe200078ec0ff */
[----:B------:R-:W-:Y:S01]  /*0560*/  IMAD.IADD R10, R20, 0x1, -R3 ;  /* 0x00000001140a7824 */ /* 0x000fe200078e0a03 */
[----:B------:R-:W-:Y:S01]  /*0570*/  SHF.R.U32.HI R3, RZ, 0x3, R0 ;  /* 0x00000003ff037819 */ /* 0x000fe20000011600 */
[----:B------:R-:W-:Y:S01]  /*0580*/  IMAD.SHL.U32 R6, R19, 0x40, RZ ;  /* 0x0000004013067824 */ /* 0x000fe200078e00ff */
[----:B------:R-:W-:Y:S01]  /*0590*/  LOP3.LUT R5, R0, 0x20, R5, 0xf8, !PT ;  /* 0x0000002000057812 */ /* 0x000fe200078ef805 */
[----:B------:R-:W-:Y:S01]  /*05a0*/  IMAD.SHL.U32 R7, R15, 0x2, RZ ;  /* 0x000000020f077824 */ /* 0x000fe200078e00ff */
[----:B------:R-:W-:Y:S01]  /*05b0*/  LOP3.LUT R8, R2, 0x20, R4, 0xf8, !PT ;  /* 0x0000002002087812 */ /* 0x000fe200078ef804 */
[----:B------:R1:W-:Y:S01]  /*05c0*/  STL [R1+0x28], R17 ;  /* 0x0000281101007387 */ /* 0x0003e20000100800 */
[----:B------:R-:W-:Y:S01]  /*05d0*/  LOP3.LUT R9, R3, R0, R2, 0x1e, !PT ;  /* 0x0000000003097212 */ /* 0x000fe200078e1e02 */
[--C-:B------:R-:W-:Y:S01]  /*05e0*/  IMAD R4, R10, 0x400, R7.reuse ;  /* 0x000004000a047824 */ /* 0x100fe200078e0207 */
[----:B------:R-:W-:Y:S01]  /*05f0*/  LOP3.LUT R2, R6, 0x1c0, RZ, 0xc0, !PT ;  /* 0x000001c006027812 */ /* 0x000fe200078ec0ff */
[----:B------:R-:W-:Y:S01]  /*0600*/  IMAD.SHL.U32 R6, R11, 0x8, RZ ;  /* 0x000000080b067824 */ /* 0x000fe200078e00ff */
[----:B------:R-:W-:Y:S01]  /*0610*/  LOP3.LUT R0, R5, R3, RZ, 0x3c, !PT ;  /* 0x0000000305007212 */ /* 0x000fe200078e3cff */
[----:B------:R-:W-:Y:S01]  /*0620*/  IMAD.SHL.U32 R5, R12, 0x40, RZ ;  /* 0x000000400c057824 */ /* 0x000fe200078e00ff */
[----:B------:R-:W-:Y:S01]  /*0630*/  SHF.R.U32.HI R3, RZ, 0x3, R2 ;  /* 0x00000003ff037819 */ /* 0x000fe20000011602 */
[----:B------:R1:W-:Y:S01]  /*0640*/  STL [R1+0x18], R10 ;  /* 0x0000180a01007387 */ /* 0x0003e20000100800 */
[----:B------:R-:W-:Y:S01]  /*0650*/  LOP3.LUT R6, R2, 0x8, R6, 0xf8, !PT ;  /* 0x0000000802067812 */ /* 0x000fe200078ef806 */
[----:B------:R-:W-:Y:S01]  /*0660*/  IMAD.IADD R207, R4, 0x1, R0 ;  /* 0x0000000104cf7824 */ /* 0x000fe200078e0200 */
[----:B------:R-:W-:Y:S01]  /*0670*/  LOP3.LUT R0, R5, 0xfffffe00, RZ, 0xc0, !PT ;  /* 0xfffffe0005007812 */ /* 0x000fe200078ec0ff */
[----:B------:R1:W-:Y:S01]  /*0680*/  STL [R1+0x20], R16 ;  /* 0x0000201001007387 */ /* 0x0003e20000100800 */
[----:B------:R-:W-:Y:S01]  /*0690*/  LOP3.LUT R2, R3, R8, R2, 0x1e, !PT ;  /* 0x0000000803027212 */ /* 0x000fe200078e1e02 */
[----:B------:R-:W-:Y:S01]  /*06a0*/  IMAD R4, R181, 0x400, R7 ;  /* 0x00000400b5047824 */ /* 0x000fe200078e0207 */
[----:B------:R-:W-:Y:S01]  /*06b0*/  SEL R169, R169, 0xffffffe0, !P3 ;  /* 0xffffffe0a9a97807 */ /* 0x000fe20005800000 */
[--C-:B------:R-:W-:Y:S01]  /*06c0*/  IMAD R187, R10, 0x400, R0.reuse ;  /* 0x000004000abb7824 */ /* 0x100fe200078e0200 */
[----:B------:R-:W-:Y:S01]  /*06d0*/  LOP3.LUT R186, R2, R0, RZ, 0xfc, !PT ;  /* 0x0000000002ba7212 */ /* 0x000fe200078efcff */
[----:B------:R-:W-:Y:S01]  /*06e0*/  IMAD R181, R181, 0x400, R0 ;  /* 0x00000400b5b57824 */ /* 0x000fe200078e0200 */
[----:B------:R-:W-:Y:S01]  /*06f0*/  SHF.R.S32.HI R0, RZ, 0x1f, R18 ;  /* 0x0000001fff007819 */ /* 0x000fe20000011412 */
[----:B------:R-:W-:Y:S01]  /*0700*/  IMAD.SHL.U32 R207, R207, 0x2, RZ ;  /* 0x00000002cfcf7824 */ /* 0x000fe200078e00ff */
[----:B------:R-:W-:Y:S01]  /*0710*/  LOP3.LUT R3, R6, R3, RZ, 0x3c, !PT ;  /* 0x0000000306037212 */ /* 0x000fe200078e3cff */
[----:B------:R-:W-:Y:S01]  /*0720*/  IMAD.IADD R4, R4, 0x1, R9 ;  /* 0x0000000104047824 */ /* 0x000fe200078e0209 */
[----:B------:R-:W-:Y:S01]  /*0730*/  LEA.HI R0, R0, R18, RZ, 0x2 ;  /* 0x0000001200007211 */ /* 0x000fe200078f10ff */
[----:B------:R-:W-:Y:S01]  /*0740*/  IMAD R169, R171, 0x2, R169 ;  /* 0x00000002aba97824 */ /* 0x000fe200078e02a9 */
[----:B------:R-:W-:Y:S01]  /*0750*/  SEL R173, R173, 0xffffffc0, !P4 ;  /* 0xffffffc0adad7807 */ /* 0x000fe20006000000 */
[----:B------:R-:W-:Y:S01]  /*0760*/  IMAD.IADD R181, R3, 0x1, R181 ;  /* 0x0000000103b57824 */ /* 0x000fe200078e02b5 */
[----:B------:R-:W-:Y:S01]  /*0770*/  SEL R209, R209, 0x10, !P0 ;  /* 0x00000010d1d17807 */ /* 0x000fe20004000000 */
[----:B------:R-:W-:Y:S01]  /*0780*/  IMAD.SHL.U32 R172, R171, 0x2, RZ ;  /* 0x00000002abac7824 */ /* 0x000fe200078e00ff */
[----:B------:R-:W-:Y:S01]  /*0790*/  IADD3 R208, R207, 0x20, RZ ;  /* 0x00000020cfd07810 */ /* 0x000fe20007ffe0ff */
[----:B------:R-:W-:Y:S01]  /*07a0*/  IMAD R171, R171, 0x2, R173 ;  /* 0x00000002abab7824 */ /* 0x000fe200078e02ad */
[----:B------:R-:W-:Y:S01]  /*07b0*/  SHF.R.S32.HI R0, RZ, 0x2, R0 ;  /* 0x00000002ff007819 */ /* 0x000fe20000011400 */
[----:B------:R-:W-:Y:S01]  /*07c0*/  IMAD.IADD R170, R173, 0x1, R169 ;  /* 0x00000001adaa7824 */ /* 0x000fe200078e02a9 */
[----:B------:R-:W-:Y:S01]  /*07d0*/  LEA R242, R4, 0x12000, 0x1 ;  /* 0x0001200004f27811 */ /* 0x000fe200078e08ff */
[----:B------:R-:W-:Y:S01]  /*07e0*/  IMAD R173, R174, 0x2, R173 ;  /* 0x00000002aead7824 */ /* 0x000fe200078e02ad */
[C---:B------:R-:W-:Y:S01]  /*07f0*/  @P1 IADD3 R208, R207.reuse, -0x20, RZ ;  /* 0xffffffe0cfd01810 */ /* 0x040fe20007ffe0ff */
[----:B------:R-:W-:Y:S01]  /*0800*/  IMAD.IADD R210, R207, 0x1, R209 ;  /* 0x00000001cfd27824 */ /* 0x000fe200078e02d1 */
[----:B------:R-:W-:Y:S01]  /*0810*/  IADD3 R243, R242, 0x40, RZ ;  /* 0x00000040f2f37810 */ /* 0x000fe20007ffe0ff */
[----:B------:R-:W-:Y:S01]  /*0820*/  IMAD.IADD R187, R187, 0x1, R3 ;  /* 0x00000001bbbb7824 */ /* 0x000fe200078e0203 */
[----:B------:R-:W-:Y:S01]  /*0830*/  IADD3 R213, R204, 0x40, RZ ;  /* 0x00000040ccd57810 */ /* 0x000fe20007ffe0ff */
[----:B------:R-:W-:Y:S01]  /*0840*/  IMAD R215, R10, 0x10, R0 ;  /* 0x000000100ad77824 */ /* 0x000fe200078e0200 */
[----:B------:R-:W-:Y:S01]  /*0850*/  IADD3 R214, R204, 0x80, RZ ;  /* 0x00000080ccd67810 */ /* 0x000fe20007ffe0ff */
[----:B------:R-:W-:Y:S01]  /*0860*/  IMAD.SHL.U32 R192, R17, 0x2, RZ ;  /* 0x0000000211c07824 */ /* 0x000fe200078e00ff */
[----:B------:R-:W-:Y:S01]  /*0870*/  LEA R181, R181, 0x1e000, 0x1 ;  /* 0x0001e000b5b57811 */ /* 0x000fe200078e08ff */
[----:B------:R-:W-:Y:S01]  /*0880*/  IMAD.SHL.U32 R174, R174, 0x2, RZ ;  /* 0x00000002aeae7824 */ /* 0x000fe200078e00ff */
[----:B------:R-:W-:Y:S01]  /*0890*/  @P2 IADD3 R243, R242, -0x40, RZ ;  /* 0xffffffc0f2f32810 */ /* 0x000fe20007ffe0ff */
[----:B-12---:R-:W-:-:S02]  /*08a0*/  IMAD.IADD R209, R209, 0x1, R208 ;  /* 0x00000001d1d17824 */ /* 0x006fc400078e02d0 */
.L_x_1342:
[----:B-1----:R-:W1:Y:S01]  /*08b0*/  S2R R35, SR_CTAID.Y ;  /* 0x0000000000237919 */ /* 0x002e620000002600 */
[----:B--23--:R-:W2:Y:S01]  /*08c0*/  LDC.U8 R0, c[0x0][0x312] ;  /* 0x0000c480ff007b82 */ /* 0x00cea20000000000 */
[----:B------:R-:W-:-:S02]  /*08d0*/  ISETP.NE.U32.AND P1, PT, RZ, c[0x0][0x240], PT ;  /* 0x00009000ff007a0c */ /* 0x000fc40003f25070 */
[----:B------:R-:W-:Y:S02]  /*08e0*/  ISETP.EQ.U32.AND P5, PT, RZ, c[0x0][0x248], PT ;  /* 0x00009200ff007a0c */ /* 0x000fe40003fa2070 */
[----:B------:R-:W-:Y:S02]  /*08f0*/  ISETP.NE.AND.EX P1, PT, RZ, c[0x0][0x244], PT, P1 ;  /* 0x00009100ff007a0c */ /* 0x000fe40003f25310 */
[----:B------:R-:W-:Y:S01]  /*0900*/  ISETP.NE.U32.AND P3, PT, RZ, c[0x0][0x250], PT ;  /* 0x00009400ff007a0c */ /* 0x000fe20003f65070 */
[----:B------:R-:W-:-:S03]  /*0910*/  IMAD.MOV.U32 R9, RZ, RZ, -0x1 ;  /* 0xffffffffff097424 */ /* 0x000fc600078e00ff */
[----:B------:R-:W-:Y:S01]  /*0920*/  ISETP.NE.AND.EX P3, PT, RZ, c[0x0][0x254], PT, P3 ;  /* 0x00009500ff007a0c */ /* 0x000fe20003f65330 */
[C---:B-1----:R-:W-:Y:S01]  /*0930*/  IMAD.SHL.U32 R8, R35.reuse, 0x4, RZ ;  /* 0x0000000423087824 */ /* 0x042fe200078e00ff */
[----:B------:R-:W-:Y:S02]  /*0940*/  SHF.R.S32.HI R32, RZ, 0x1f, R35 ;  /* 0x0000001fff207819 */ /* 0x000fe40000011423 */
[----:B--2---:R-:W-:Y:S01]  /*0950*/  ISETP.NE.AND P4, PT, R0, RZ, PT ;  /* 0x000000ff0000720c */ /* 0x004fe20003f85270 */
[----:B------:R-:W-:Y:S01]  /*0960*/  IMAD.MOV.U32 R0, RZ, RZ, -0x1 ;  /* 0xffffffffff007424 */ /* 0x000fe200078e00ff */
[----:B------:R-:W-:Y:S02]  /*0970*/  SHF.L.U64.HI R7, R35, 0x2, R32 ;  /* 0x0000000223077819 */ /* 0x000fe40000010220 */
[----:B------:R-:W-:Y:S02]  /*0980*/  IADD3 R2, P0, R8, c[0x0][0x240], RZ ;  /* 0x0000900008027a10 */ /* 0x000fe40007f1e0ff */
        /* <DEDUP_REMOVED lines=21> */
.L_x_1296:
        /* <DEDUP_REMOVED lines=9> */
[----:B---3--:R-:W-:Y:S02]  /*0b70*/  IMAD.SHL.U32 R20, R69, 0x40, RZ ;  /* 0x0000004045147824 */ /* 0x008fe400078e00ff */
[--C-:B--2--5:R-:W-:Y:S01]  /*0b80*/  @P2 IMAD.IADD R195, R3, 0x1, -R237.reuse ;  /* 0x0000000103c32824 */ /* 0x124fe200078e0aed */
        /* <DEDUP_REMOVED lines=34> */
.L_x_1298:
        /* <DEDUP_REMOVED lines=15> */
.L_x_1299:
        /* <DEDUP_REMOVED lines=20> */
[----:B---3--:R-:W3:Y:S02]  /*0fe0*/  MUFU.RCP R2, R2 ;  /* 0x0000000200027308 */ /* 0x008ee40000001000 */
        /* <DEDUP_REMOVED lines=35> */
[C---:B------:R-:W-:Y:S01]  /*1220*/  IMAD R3, R19.reuse, R0, RZ ;  /* 0x0000000013037224 */ /* 0x040fe200078e02ff */
[----:B------:R-:W-:Y:S01]  /*1230*/  SHF.R.S32.HI R24, RZ, 0x1f, R20 ;  /* 0x0000001fff187819 */ /* 0x000fe20000011414 */
        /* <DEDUP_REMOVED lines=28> */
.L_x_1300:
[----:B------:R-:W-:-:S04]  /*1400*/  IMAD R0, R35, c[0x0][0x1c0], R238 ;  /* 0x0000700023007a24 */ /* 0x000fc800078e02ee */
[----:B------:R-:W-:Y:S02]  /*1410*/  IMAD R8, R0, c[0x0][0x224], RZ ;  /* 0x0000890000087a24 */ /* 0x000fe400078e02ff */
.L_x_1301:
[----:B------:R-:W2:Y:S01]  /*1420*/  LDL R34, [R1+0x24] ;  /* 0x0000240001227983 */ /* 0x000ea20000100800 */
[----:B------:R-:W-:Y:S01]  /*1430*/  IADD3 R2, P0, R204, R9, RZ ;  /* 0x00000009cc027210 */ /* 0x000fe20007f1e0ff */
[----:B------:R-:W-:Y:S01]  /*1440*/  IMAD R33, R33, c[0x0][0x1c0], RZ ;  /* 0x0000700021217a24 */ /* 0x000fe200078e02ff */
[----:B------:R-:W-:Y:S01]  /*1450*/  SHF.R.S32.HI R205, RZ, 0x1f, R204 ;  /* 0x0000001fffcd7819 */ /* 0x000fe200000114cc */
[----:B------:R-:W1:Y:S01]  /*1460*/  S2R R36, SR_TID.X ;  /* 0x0000000000247919 */ /* 0x000e620000002100 */
[----:B------:R-:W-:Y:S01]  /*1470*/  IMAD R0, R17, c[0x0][0x370], RZ ;  /* 0x0000dc0011007a24 */ /* 0x000fe200078e02ff */
[----:B------:R-:W-:Y:S01]  /*1480*/  SHF.R.S32.HI R31, RZ, 0x1f, R235 ;  /* 0x0000001fff1f7819 */ /* 0x000fe200000114eb */
[----:B------:R-:W-:Y:S01]  /*1490*/  IMAD.SHL.U32 R7, R33, 0x40, RZ ;  /* 0x0000004021077824 */ /* 0x000fe200078e00ff */
[----:B------:R-:W3:Y:S01]  /*14a0*/  S2R R37, SR_TID.X ;  /* 0x0000000000257919 */ /* 0x000ee20000002100 */
[----:B------:R-:W-:Y:S01]  /*14b0*/  IMAD.X R3, R205, 0x1, R11, P0 ;  /* 0x00000001cd037824 */ /* 0x000fe200000e060b */
[----:B------:R-:W-:Y:S01]  /*14c0*/  IADD3 R4, P3, R235, R10, RZ ;  /* 0x0000000aeb047210 */ /* 0x000fe20007f7e0ff */
        /* <DEDUP_REMOVED lines=22> */
[C---:B------:R-:W-:Y:S01]  /*1630*/  IMAD.IADD R15, R10.reuse, 0x1, R8 ;  /* 0x000000010a0f7824 */ /* 0x040fe200078e0208 */
[----:B------:R-:W-:Y:S01]  /*1640*/  IADD3 R3, R3, R7, RZ ;  /* 0x0000000703037210 */ /* 0x000fe20007ffe0ff */
[----:B------:R-:W-:Y:S01]  /*1650*/  IMAD R7, R239, c[0x0][0x1a8], RZ ;  /* 0x00006a00ef077a24 */ /* 0x000fe200078e02ff */
[----:B------:R-:W-:Y:S01]  /*1660*/  IADD3.X R5, R21, R5, R12, P2, !PT ;  /* 0x0000000515057210 */ /* 0x000fe200017fe40c */
[----:B------:R-:W-:Y:S01]  /*1670*/  IMAD.IADD R16, R10, 0x1, R14 ;  /* 0x000000010a107824 */ /* 0x000fe200078e020e */
[----:B------:R-:W-:Y:S01]  /*1680*/  LEA.HI.SX32 R10, R23, 0xffffffff, 0x1a ;  /* 0xffffffff170a7811 */ /* 0x000fe200078fd2ff */
[----:B------:R-:W-:-:S02]  /*1690*/  IMAD R7, R238, c[0x0][0x1ac], R7 ;  /* 0x00006b00ee077a24 */ /* 0x000fc400078e0207 */
[----:B------:R-:W-:-:S04]  /*16a0*/  IMAD.WIDE.U32 R4, R238, c[0x0][0x1a8], R4 ;  /* 0x00006a00ee047a25 */ /* 0x000fc800078e0004 */
[----:B------:R-:W-:Y:S01]  /*16b0*/  IMAD.WIDE.U32 R2, R235, c[0x0][0x370], R2 ;  /* 0x0000dc00eb027a25 */ /* 0x000fe200078e0002 */
[----:B------:R-:W-:-:S03]  /*16c0*/  LEA R8, P2, R4, c[0x0][0x160], 0x1 ;  /* 0x0000580004087a11 */ /* 0x000fc600078408ff */
[----:B------:R-:W-:Y:S02]  /*16d0*/  IMAD.IADD R12, R5, 0x1, R7 ;  /* 0x00000001050c7824 */ /* 0x000fe400078e0207 */
[----:B------:R-:W-:-:S04]  /*16e0*/  IMAD.WIDE R14, R15, R17, c[0x0][0x3c8] ;  /* 0x0000f2000f0e7625 */ /* 0x000fc800078e0211 */
        /* <DEDUP_REMOVED lines=53> */
.L_x_1304:
[----:B------:R-:W-:Y:S05]  /*1a40*/  BSYNC B0 ;  /* 0x0000000000007941 */ /* 0x000fea0003800000 */
.L_x_1303:
        /* <DEDUP_REMOVED lines=39> */
.L_x_1306:
[----:B------:R-:W-:Y:S05]  /*1cc0*/  BSYNC B0 ;  /* 0x0000000000007941 */ /* 0x000fea0003800000 */
.L_x_1305:
        /* <DEDUP_REMOVED lines=19> */
.L_x_1308:
        /* <DEDUP_REMOVED lines=28> */
.L_x_1309:
[----:B------:R-:W-:Y:S05]  /*1fc0*/  BSYNC B0 ;  /* 0x0000000000007941 */ /* 0x000fea0003800000 */
.L_x_1307:
        /* <DEDUP_REMOVED lines=17> */
.L_x_1311:
        /* <DEDUP_REMOVED lines=38> */
.L_x_1312:
[----:B------:R-:W-:Y:S05]  /*2340*/  BSYNC B0 ;  /* 0x0000000000007941 */ /* 0x000fea0003800000 */
.L_x_1310:
        /* <DEDUP_REMOVED lines=55> */
.L_x_1314:
[----:B--2---:R-:W-:Y:S05]  /*26c0*/  BSYNC B0 ;  /* 0x0000000000007941 */ /* 0x004fea0003800000 */
.L_x_1313:
        /* <DEDUP_REMOVED lines=38> */
.L_x_1316:
[----:B------:R-:W-:Y:S05]  /*2930*/  BSYNC B0 ;  /* 0x0000000000007941 */ /* 0x000fea0003800000 */
.L_x_1315:
        /* <DEDUP_REMOVED lines=45> */
.L_x_1318:
[----:B------:R-:W-:Y:S05]  /*2c10*/  BSYNC B0 ;  /* 0x0000000000007941 */ /* 0x000fea0003800000 */
.L_x_1317:
        /* <DEDUP_REMOVED lines=36> */
.L_x_1320:
[----:B------:R-:W-:Y:S05]  /*2e60*/  BSYNC B0 ;  /* 0x0000000000007941 */ /* 0x000fea0003800000 */
.L_x_1319:
[----:B------:R-:W-:Y:S01]  /*2e70*/  ISETP.NE.U32.AND P4, PT, RZ, c[0x0][0x318], PT ;  /* 0x0000c600ff007a0c */ /* 0x000fe20003f85070 */
[----:B------:R-:W-:Y:S01]  /*2e80*/  IMAD.MOV.U32 R218, RZ, RZ, c[0x0][0x308] ;  /* 0x0000c200ffda7624 */ /* 0x000fe200078e00ff */
[----:B--2---:R-:W2:Y:S01]  /*2e90*/  LDL R14, [R1+0x2c] ;  /* 0x00002c00010e7983 */ /* 0x004ea20000100800 */
[----:B------:R-:W-:Y:S01]  /*2ea0*/  IMAD.MOV.U32 R219, RZ, RZ, c[0x0][0x30c] ;  /* 0x0000c300ffdb7624 */ /* 0x000fe200078e00ff */
[----:B------:R-:W-:-:S02]  /*2eb0*/  ISETP.NE.AND.EX P4, PT, RZ, c[0x0][0x31c], PT, P4 ;  /* 0x0000c700ff007a0c */ /* 0x000fc40003f85340 */
[----:B------:R-:W0:Y:S11]  /*2ec0*/  LDGDEPBAR ;  /* 0x00000000000079af */ /* 0x000e360000000000 */
[----:B------:R-:W-:-:S02]  /*2ed0*/  @P4 IMAD R0, R32, c[0x0][0x320], RZ ;  /* 0x0000c80020004a24 */ /* 0x000fc400078e02ff */
[----:B-1----:R-:W-:-:S04]  /*2ee0*/  @P4 IMAD.WIDE.U32 R2, R35, c[0x0][0x320], R238 ;  /* 0x0000c80023024a25 */ /* 0x002fc800078e00ee */
[----:B------:R-:W-:Y:S01]  /*2ef0*/  @P4 IMAD R0, R35, c[0x0][0x324], R0 ;  /* 0x0000c90023004a24 */ /* 0x000fe200078e0200 */
[----:B------:R-:W-:-:S03]  /*2f00*/  @P4 LEA R4, P0, R2, c[0x0][0x318], 0x2 ;  /* 0x0000c60002044a11 */ /* 0x000fc600078010ff */
[----:B------:R-:W-:-:S05]  /*2f10*/  @P4 IMAD.IADD R0, R3, 0x1, R0 ;  /* 0x0000000103004824 */ /* 0x000fca00078e0200 */
[----:B------:R-:W-:Y:S02]  /*2f20*/  @P4 LEA.HI.X R5, R2, c[0x0][0x31c], R0, 0x2, P0 ;  /* 0x0000c70002054a11 */ /* 0x000fe400000f1400 */
[----:B---3--:R1:W3:Y:S04]  /*2f30*/  LDG.E.64 R2, [R218.64+0x8] ;  /* 0x00000806da027981 */ /* 0x0082e8000c1e1b00 */
[----:B------:R4:W2:Y:S04]  /*2f40*/  @P4 LDG.E R6, [R4.64] ;  /* 0x0000000604064981 */ /* 0x0008a8000c1e1900 */
[----:B-1----:R-:W2:Y:S01]  /*2f50*/  LDG.E.64 R218, [R218.64] ;  /* 0x00000006dada7981 */ /* 0x002ea2000c1e1b00 */
[----:B------:R-:W-:Y:S01]  /*2f60*/  IMAD R0, R35, c[0x0][0x1c0], R238 ;  /* 0x0000700023007a24 */ /* 0x000fe200078e02ee */
[----:B------:R-:W-:Y:S01]  /*2f70*/  SHF.R.S32.HI R8, RZ, 0x1f, R34 ;  /* 0x0000001fff087819 */ /* 0x000fe20000011422 */
[----:B------:R-:W2:Y:S01]  /*2f80*/  @P4 MUFU.RCP R9, c[0x0][0x238] ;  /* 0x00008e0000094b08 */ /* 0x000ea20000001000 */
[----:B------:R-:W1:Y:S01]  /*2f90*/  S2R R12, SR_TID.X ;  /* 0x00000000000c7919 */ /* 0x000e620000002100 */
[----:B------:R-:W-:Y:S01]  /*2fa0*/  IMAD.SHL.U32 R0, R0, 0x20, RZ ;  /* 0x0000002000007824 */ /* 0x000fe200078e00ff */
[----:B----4-:R-:W-:Y:S01]  /*2fb0*/  IADD3 R5, R20, 0x40, RZ ;  /* 0x0000004014057810 */ /* 0x010fe20007ffe0ff */
[----:B------:R-:W-:Y:S01]  /*2fc0*/  IMAD.MOV.U32 R191, RZ, RZ, RZ ;  /* 0x000000ffffbf7224 */ /* 0x000fe200078e00ff */
[----:B------:R-:W4:Y:S01]  /*2fd0*/  S2R R13, SR_TID.X ;  /* 0x00000000000d7919 */ /* 0x000f220000002100 */
[----:B------:R-:W-:Y:S01]  /*2fe0*/  IMAD.MOV.U32 R180, RZ, RZ, 0x40 ;  /* 0x00000040ffb47424 */ /* 0x000fe200078e00ff */
[----:B------:R-:W-:Y:S01]  /*2ff0*/  SHF.R.S32.HI R4, RZ, 0x1f, R0 ;  /* 0x0000001fff047819 */ /* 0x000fe20000011400 */
[----:B------:R-:W-:Y:S01]  /*3000*/  IMAD.MOV.U32 R193, RZ, RZ, R190 ;  /* 0x000000ffffc17224 */ /* 0x000fe200078e00be */
[----:B------:R-:W4:Y:S01]  /*3010*/  S2R R11, SR_TID.X ;  /* 0x00000000000b7919 */ /* 0x000f220000002100 */
[----:B------:R-:W-:Y:S01]  /*3020*/  ISETP.GE.AND P0, PT, R5, R195, PT ;  /* 0x000000c30500720c */ /* 0x000fe20003f06270 */
[----:B------:R-:W-:Y:S01]  /*3030*/  CS2R R142, SRZ ;  /* 0x00000000008e7805 */ /* 0x000fe2000001ff00 */
[----:B------:R-:W-:Y:S01]  /*3040*/  SHF.L.U32 R176, R187, 0x1, RZ ;  /* 0x00000001bbb07819 */ /* 0x000fe200000006ff */
        /* <DEDUP_REMOVED lines=12> */
[----:B-1----:R-:W-:Y:S01]  /*3110*/  SHF.R.S32.HI R12, RZ, 0x1f, R12 ;  /* 0x0000001fff0c7819 */ /* 0x002fe2000001140c */
[----:B------:R-:W-:Y:S01]  /*3120*/  CS2R R120, SRZ ;  /* 0x0000000000787805 */ /* 0x000fe2000001ff00 */
[----:B------:R-:W-:Y:S01]  /*3130*/  CS2R R118, SRZ ;  /* 0x0000000000767805 */ /* 0x000fe2000001ff00 */
[----:B------:R-:W-:Y:S01]  /*3140*/  CS2R R116, SRZ ;  /* 0x0000000000747805 */ /* 0x000fe2000001ff00 */
[----:B----4-:R-:W-:Y:S01]  /*3150*/  LEA.HI R12, R12, R13, RZ, 0x7 ;  /* 0x0000000d0c0c7211 */ /* 0x010fe200078f38ff */
[----:B------:R-:W-:Y:S01]  /*3160*/  CS2R R110, SRZ ;  /* 0x00000000006e7805 */ /* 0x000fe2000001ff00 */
[----:B------:R-:W-:Y:S01]  /*3170*/  CS2R R108, SRZ ;  /* 0x00000000006c7805 */ /* 0x000fe2000001ff00 */
[----:B------:R-:W-:Y:S01]  /*3180*/  CS2R R114, SRZ ;  /* 0x0000000000727805 */ /* 0x000fe2000001ff00 */
[----:B------:R-:W-:Y:S01]  /*3190*/  SHF.R.S32.HI R12, RZ, 0x7, R12 ;  /* 0x00000007ff0c7819 */ /* 0x000fe2000001140c */
[----:B------:R-:W-:Y:S01]  /*31a0*/  IMAD.SHL.U32 R11, R11, 0x2, RZ ;  /* 0x000000020b0b7824 */ /* 0x000fe200078e00ff */
[----:B------:R-:W-:Y:S01]  /*31b0*/  CS2R R112, SRZ ;  /* 0x0000000000707805 */ /* 0x000fe2000001ff00 */
[----:B------:R-:W-:Y:S01]  /*31c0*/  CS2R R106, SRZ ;  /* 0x00000000006a7805 */ /* 0x000fe2000001ff00 */
[----:B------:R-:W-:Y:S01]  /*31d0*/  CS2R R104, SRZ ;  /* 0x0000000000687805 */ /* 0x000fe2000001ff00 */
[----:B------:R-:W-:Y:S01]  /*31e0*/  IMAD.SHL.U32 R7, R12, 0x20, RZ ;  /* 0x000000200c077824 */ /* 0x000fe200078e00ff */
[----:B------:R-:W-:Y:S01]  /*31f0*/  CS2R R102, SRZ ;  /* 0x0000000000667805 */ /* 0x000fe2000001ff00 */
[----:B------:R-:W-:Y:S01]  /*3200*/  CS2R R100, SRZ ;  /* 0x0000000000647805 */ /* 0x000fe2000001ff00 */
[----:B------:R-:W-:Y:S01]  /*3210*/  CS2R R62, SRZ ;  /* 0x00000000003e7805 */ /* 0x000fe2000001ff00 */
[----:B------:R-:W-:Y:S01]  /*3220*/  CS2R R60, SRZ ;  /* 0x00000000003c7805 */ /* 0x000fe2000001ff00 */
[----:B------:R-:W-:Y:S01]  /*3230*/  LOP3.LUT R7, R7, 0x6, R11, 0xf8, !PT ;  /* 0x0000000607077812 */ /* 0x000fe200078ef80b */
[----:B------:R-:W-:Y:S01]  /*3240*/  CS2R R66, SRZ ;  /* 0x0000000000427805 */ /* 0x000fe2000001ff00 */
[----:B------:R-:W-:Y:S01]  /*3250*/  CS2R R64, SRZ ;  /* 0x0000000000407805 */ /* 0x000fe2000001ff00 */
[----:B------:R-:W-:Y:S01]  /*3260*/  CS2R R58, SRZ ;  /* 0x00000000003a7805 */ /* 0x000fe2000001ff00 */
[----:B------:R-:W-:Y:S01]  /*3270*/  CS2R R56, SRZ ;  /* 0x0000000000387805 */ /* 0x000fe2000001ff00 */
[----:B------:R-:W-:Y:S01]  /*3280*/  IMAD R234, R69, 0x40, R7 ;  /* 0x0000004045ea7824 */ /* 0x000fe200078e0207 */
        /* <DEDUP_REMOVED lines=17> */
[----:B------:R-:W-:-:S02]  /*33a0*/  @P0 IADD3 R250, R234, 0x19, RZ ;  /* 0x00000019eafa0810 */ /* 0x000fc40007ffe0ff */
[C---:B------:R-:W-:Y:S02]  /*33b0*/  @P0 IADD3 R249, R234.reuse, 0x18, RZ ;  /* 0x00000018eaf90810 */ /* 0x040fe40007ffe0ff */
[C---:B------:R-:W-:Y:S02]  /*33c0*/  @P0 IADD3 R248, R234.reuse, 0x11, RZ ;  /* 0x00000011eaf80810 */ /* 0x040fe40007ffe0ff */
[C---:B------:R-:W-:Y:S02]  /*33d0*/  @P0 IADD3 R247, R234.reuse, 0x10, RZ ;  /* 0x00000010eaf70810 */ /* 0x040fe40007ffe0ff */
[C---:B------:R-:W-:Y:S02]  /*33e0*/  @P0 IADD3 R246, R234.reuse, 0x9, RZ ;  /* 0x00000009eaf60810 */ /* 0x040fe40007ffe0ff */
[C---:B------:R-:W-:Y:S02]  /*33f0*/  @P0 IADD3 R245, R234.reuse, 0x8, RZ ;  /* 0x00000008eaf50810 */ /* 0x040fe40007ffe0ff */
[----:B------:R-:W-:-:S02]  /*3400*/  @P0 IADD3 R244, R234, 0x1, RZ ;  /* 0x00000001eaf40810 */ /* 0x000fc40007ffe0ff */
[----:B---3--:R-:W-:Y:S02]  /*3410*/  IADD3 R10, P2, P1, R0, R2, R34 ;  /* 0x00000002000a7210 */ /* 0x008fe4000795e022 */
[----:B------:R-:W-:Y:S01]  /*3420*/  IADD3 R2, R186, 0x3000, RZ ;  /* 0x00003000ba027810 */ /* 0x000fe20007ffe0ff */
[----:B------:R-:W-:Y:S01]  /*3430*/  CS2R R34, SRZ ;  /* 0x0000000000227805 */ /* 0x000fe2000001ff00 */
[----:B------:R-:W-:Y:S01]  /*3440*/  IADD3.X R0, R4, R3, R8, P2, P1 ;  /* 0x0000000304007210 */ /* 0x000fe200017e2408 */
[----:B------:R-:W-:Y:S01]  /*3450*/  IMAD.WIDE.U32 R240, R10, -0x2daee0ad, RZ ;  /* 0xd2511f530af07825 */ /* 0x000fe200078e00ff */
[----:B------:R-:W-:Y:S02]  /*3460*/  SEL R2, R2, R186, !P3 ;  /* 0x000000ba02027207 */ /* 0x000fe40005800000 */
[----:B------:R-:W-:Y:S01]  /*3470*/  LEA R3, R69, R12, 0x1 ;  /* 0x0000000c45037211 */ /* 0x000fe200078e08ff */
[----:B------:R1:W-:Y:S01]  /*3480*/  STL [R1+0x14], R0 ;  /* 0x0000140001007387 */ /* 0x0003e20000100800 */
[----:B--2---:R-:W-:Y:S01]  /*3490*/  @P4 FMUL.FTZ R191, R6, R9 ;  /* 0x0000000906bf4220 */ /* 0x004fe20000410000 */
[----:B------:R-:W-:Y:S01]  /*34a0*/  R2P PR, R14, 0x6 ;  /* 0x000000060e007804 */ /* 0x000fe20000000000 */
[----:B------:R-:W-:-:S04]  /*34b0*/  IMAD.SHL.U32 R168, R2, 0x2, RZ ;  /* 0x0000000202a87824 */ /* 0x000fc800078e00ff */
[----:B------:R-:W-:Y:S02]  /*34c0*/  SEL R185, R185, 0xffffffe0, !P1 ;  /* 0xffffffe0b9b97807 */ /* 0x000fe40004800000 */
[----:B------:R-:W-:-:S03]  /*34d0*/  SEL R180, R180, 0xffffffc0, !P2 ;  /* 0xffffffc0b4b47807 */ /* 0x000fc60005000000 */
[----:B------:R-:W-:Y:S02]  /*34e0*/  IMAD.IADD R182, R181, 0x1, R185 ;  /* 0x00000001b5b67824 */ /* 0x000fe400078e02b9 */
[----:B------:R-:W-:Y:S01]  /*34f0*/  IMAD.IADD R177, R185, 0x1, R176 ;  /* 0x00000001b9b17824 */ /* 0x000fe200078e02b0 */
[----:B------:R-:W-:Y:S01]  /*3500*/  LOP3.LUT R2, R219, R3, RZ, 0x3c, !PT ;  /* 0x00000003db027212 */ /* 0x000fe200078e3cff */
[----:B------:R-:W-:Y:S01]  /*3510*/  IMAD.IADD R183, R181, 0x1, R180 ;  /* 0x00000001b5b77824 */ /* 0x000fe200078e02b4 */
[C---:B------:R-:W-:Y:S01]  /*3520*/  IADD3 R3, R219.reuse, -0x56f99767, RZ ;  /* 0xa9066899db037810 */ /* 0x040fe20007ffe0ff */
[C---:B------:R-:W-:Y:S01]  /*3530*/  IMAD.IADD R179, R180.reuse, 0x1, R176 ;  /* 0x00000001b4b37824 */ /* 0x040fe200078e02b0 */
[----:B------:R-:W-:Y:S01]  /*3540*/  IADD3 R4, R219, -0x126145ec, RZ ;  /* 0xed9eba14db047810 */ /* 0x000fe20007ffe0ff */
[----:B------:R-:W-:Y:S01]  /*3550*/  IMAD.IADD R184, R180, 0x1, R182 ;  /* 0x00000001b4b87824 */ /* 0x000fe200078e02b6 */
[----:B------:R-:W-:Y:S01]  /*3560*/  IADD3 R5, R218, -0x4ab325aa, RZ ;  /* 0xb54cda56da057810 */ /* 0x000fe20007ffe0ff */
[----:B------:R-:W-:Y:S01]  /*3570*/  IMAD.IADD R178, R180, 0x1, R177 ;  /* 0x00000001b4b27824 */ /* 0x000fe200078e02b1 */
[----:B------:R-:W-:-:S02]  /*3580*/  IADD3 R5, R218, -0x255992d5, RZ ;  /* 0xdaa66d2bda057810 */ /* 0x000fc40007ffe0ff */
[----:B-1----:R-:W-:Y:S02]  /*3590*/  IADD3 R0, R187, 0x3000, RZ ;  /* 0x00003000bb007810 */ /* 0x002fe40007ffe0ff */
[----:B------:R-:W-:Y:S02]  /*35a0*/  LOP3.LUT R2, R2, R241, RZ, 0x3c, !PT ;  /* 0x000000f102027212 */ /* 0x000fe400078e3cff */
[----:B------:R-:W-:Y:S02]  /*35b0*/  SEL R175, R0, R187, !P3 ;  /* 0x000000bb00af7207 */ /* 0x000fe40005800000 */
[----:B------:R-:W-:Y:S01]  /*35c0*/  IADD3 R0, -R68, R215, -R234 ;  /* 0x000000d744007210 */ /* 0x000fe20007ffe9ea */
[----:B------:R-:W-:Y:S01]  /*35d0*/  IMAD.WIDE.U32 R216, R2, -0x326172a9, RZ ;  /* 0xcd9e8d5702d87825 */ /* 0x000fe200078e00ff */
[----:B------:R-:W-:-:S03]  /*35e0*/  IADD3 R251, R219, -0x4498517b, RZ ;  /* 0xbb67ae85dbfb7810 */ /* 0x000fc60007ffe0ff */
[----:B------:R-:W-:Y:S01]  /*35f0*/  IMAD.IADD R252, R0, 0x1, R195 ;  /* 0x0000000100fc7824 */ /* 0x000fe200078e02c3 */
[----:B------:R-:W-:Y:S01]  /*3600*/  IADD3 R0, R219, 0x646e171e, RZ ;  /* 0x646e171edb007810 */ /* 0x000fe20007ffe0ff */
[----:B------:R-:W-:-:S04]  /*3610*/  IMAD.SHL.U32 R175, R175, 0x2, RZ ;  /* 0x00000002afaf7824 */ /* 0x000fc800078e00ff */
[----:B------:R1:W-:Y:S04]  /*3620*/  STL [R1+0x10], R0 ;  /* 0x0000100001007387 */ /* 0x0003e80000100800 */
[----:B------:R2:W-:Y:S04]  /*3630*/  STL [R1+0xc], R3 ;  /* 0x00000c0301007387 */ /* 0x0005e80000100800 */
[----:B------:R3:W-:Y:S01]  /*3640*/  STL [R1+0x8], R4 ;  /* 0x0000080401007387 */ /* 0x0007e20000100800 */
[C---:B-1----:R-:W-:Y:S02]  /*3650*/  IADD3 R0, R219.reuse, 0x32370b8f, RZ ;  /* 0x32370b8fdb007810 */ /* 0x042fe40007ffe0ff */
[----:B--2---:R-:W-:-:S03]  /*3660*/  IADD3 R3, R219, 0x76cf5d0a, RZ ;  /* 0x76cf5d0adb037810 */ /* 0x004fc60007ffe0ff */
[----:B------:R1:W-:Y:S01]  /*3670*/  STL [R1+0x4], R0 ;  /* 0x0000040001007387 */ /* 0x0003e20000100800 */
[----:B---3--:R-:W-:-:S03]  /*3680*/  IADD3 R4, R218, 0x1715609d, RZ ;  /* 0x1715609dda047810 */ /* 0x008fc60007ffe0ff */
[----:B------:R2:W-:Y:S01]  /*3690*/  STL [R1], R3 ;  /* 0x0000000301007387 */ /* 0x0005e20000100800 */
[----:B------:R-:W-:Y:S01]  /*36a0*/  IADD3 R4, R218, 0x3c6ef372, RZ ;  /* 0x3c6ef372da047810 */ /* 0x000fe20007ffe0ff */
[----:B-1----:R-:W-:-:S04]  /*36b0*/  IMAD.MOV.U32 R0, RZ, RZ, c[0x0][0x22c] ;  /* 0x00008b00ff007624 */ /* 0x002fc800078e00ff */
[----:B------:R-:W-:Y:S01]  /*36c0*/  IMAD R0, R0, c[0x0][0x1c0], RZ ;  /* 0x0000700000007a24 */ /* 0x000fe200078e02ff */
[C---:B--2---:R-:W-:Y:S02]  /*36d0*/  IADD3 R3, R218.reuse, 0x78dde6e4, RZ ;  /* 0x78dde6e4da037810 */ /* 0x044fe40007ffe0ff */
[----:B------:R-:W-:Y:S01]  /*36e0*/  IADD3 R3, R218, -0x61c88647, RZ ;  /* 0x9e3779b9da037810 */ /* 0x000fe20007ffe0ff */
[C---:B------:R-:W-:Y:S01]  /*36f0*/  IMAD.SHL.U32 R200, R0.reuse, 0x8, RZ ;  /* 0x0000000800c87824 */ /* 0x040fe200078e00ff */
[----:B------:R-:W-:-:S04]  /*3700*/  SHF.L.U32 R236, R0, 0x4, RZ ;  /* 0x0000000400ec7819 */ /* 0x000fc800000006ff */
[C---:B------:R-:W-:Y:S02]  /*3710*/  IADD3 R5, R236.reuse, 0x20, RZ ;  /* 0x00000020ec057810 */ /* 0x040fe40007ffe0ff */
[C---:B------:R-:W-:Y:S02]  /*3720*/  IADD3 R3, R236.reuse, 0x60, RZ ;  /* 0x00000060ec037810 */ /* 0x040fe40007ffe0ff */
[----:B------:R-:W-:Y:S01]  /*3730*/  IADD3 R6, R236, 0xa0, RZ ;  /* 0x000000a0ec067810 */ /* 0x000fe20007ffe0ff */
[----:B------:R-:W-:Y:S01]  /*3740*/  IMAD.IADD R5, R200, 0x1, R5 ;  /* 0x00000001c8057824 */ /* 0x000fe200078e0205 */
[----:B------:R-:W-:Y:S01]  /*3750*/  IADD3 R4, R236, 0x40, RZ ;  /* 0x00000040ec047810 */ /* 0x000fe20007ffe0ff */
[----:B------:R-:W-:Y:S01]  /*3760*/  IMAD.IADD R3, R200, 0x1, R3 ;  /* 0x00000001c8037824 */ /* 0x000fe200078e0203 */
[----:B------:R-:W-:Y:S01]  /*3770*/  IADD3 R7, R236, 0x80, RZ ;  /* 0x00000080ec077810 */ /* 0x000fe20007ffe0ff */
[C---:B------:R-:W-:Y:S01]  /*3780*/  IMAD.IADD R0, R200.reuse, 0x1, R6 ;  /* 0x00000001c8007824 */ /* 0x040fe200078e0206 */
[C---:B------:R-:W-:Y:S01]  /*3790*/  IADD3 R5, R200.reuse, R5, RZ ;  /* 0x00000005c8057210 */ /* 0x040fe20007ffe0ff */
[----:B------:R-:W-:-:S02]  /*37a0*/  IMAD.IADD R4, R200, 0x1, R4 ;  /* 0x00000001c8047824 */ /* 0x000fc400078e0204 */
[C---:B------:R-:W-:Y:S02]  /*37b0*/  IMAD.IADD R2, R200.reuse, 0x1, R7 ;  /* 0x00000001c8027824 */ /* 0x040fe400078e0207 */
[C---:B------:R-:W-:Y:S02]  /*37c0*/  IMAD.IADD R3, R200.reuse, 0x1, R3 ;  /* 0x00000001c8037824 */ /* 0x040fe400078e0203 */
[C---:B------:R-:W-:Y:S02]  /*37d0*/  IMAD.IADD R0, R200.reuse, 0x1, R0 ;  /* 0x00000001c8007824 */ /* 0x040fe400078e0200 */
[C---:B------:R-:W-:Y:S01]  /*37e0*/  IMAD.IADD R4, R200.reuse, 0x1, R4 ;  /* 0x00000001c8047824 */ /* 0x040fe200078e0204 */
[C---:B------:R-:W-:Y:S01]  /*37f0*/  IADD3 R224, R200.reuse, R3, RZ ;  /* 0x00000003c8e07210 */ /* 0x040fe20007ffe0ff */
[C---:B------:R-:W-:Y:S02]  /*3800*/  IMAD.IADD R2, R200.reuse, 0x1, R2 ;  /* 0x00000001c8027824 */ /* 0x040fe400078e0202 */
[----:B------:R-:W-:-:S02]  /*3810*/  IMAD.IADD R220, R200, 0x1, R0 ;  /* 0x00000001c8dc7824 */ /* 0x000fc400078e0200 */
[C---:B------:R-:W-:Y:S02]  /*3820*/  IMAD.IADD R228, R200.reuse, 0x1, R5 ;  /* 0x00000001c8e47824 */ /* 0x040fe400078e0205 */
[C---:B------:R-:W-:Y:S01]  /*3830*/  IMAD.IADD R226, R200.reuse, 0x1, R4 ;  /* 0x00000001c8e27824 */ /* 0x040fe200078e0204 */
[C---:B------:R-:W-:Y:S01]  /*3840*/  IADD3 R219, R200.reuse, R220, RZ ;  /* 0x000000dcc8db7210 */ /* 0x040fe20007ffe0ff */
[C---:B------:R-:W-:Y:S02]  /*3850*/  IMAD.IADD R222, R200.reuse, 0x1, R2 ;  /* 0x00000001c8de7824 */ /* 0x040fe400078e0202 */
[C---:B------:R-:W-:Y:S02]  /*3860*/  IMAD.IADD R227, R200.reuse, 0x1, R228 ;  /* 0x00000001c8e37824 */ /* 0x040fe400078e02e4 */
[C---:B------:R-:W-:Y:S02]  /*3870*/  IMAD.IADD R225, R200.reuse, 0x1, R226 ;  /* 0x00000001c8e17824 */ /* 0x040fe400078e02e2 */
[----:B------:R-:W-:-:S02]  /*3880*/  IMAD.IADD R223, R200, 0x1, R224 ;  /* 0x00000001c8df7824 */ /* 0x000fc400078e02e0 */
[C---:B------:R-:W-:Y:S02]  /*3890*/  IMAD.IADD R221, R200.reuse, 0x1, R222 ;  /* 0x00000001c8dd7824 */ /* 0x040fe400078e02de */
[C---:B------:R-:W-:Y:S02]  /*38a0*/  IMAD.IADD R233, R200.reuse, 0x1, R227 ;  /* 0x00000001c8e97824 */ /* 0x040fe400078e02e3 */
[C---:B------:R-:W-:Y:S02]  /*38b0*/  IMAD.IADD R232, R200.reuse, 0x1, R225 ;  /* 0x00000001c8e87824 */ /* 0x040fe400078e02e1 */
[C---:B------:R-:W-:Y:S02]  /*38c0*/  IMAD.IADD R231, R200.reuse, 0x1, R223 ;  /* 0x00000001c8e77824 */ /* 0x040fe400078e02df */
[C---:B------:R-:W-:Y:S02]  /*38d0*/  IMAD.IADD R230, R200.reuse, 0x1, R221 ;  /* 0x00000001c8e67824 */ /* 0x040fe400078e02dd */
[----:B------:R-:W-:-:S02]  /*38e0*/  IMAD.IADD R229, R200, 0x1, R219 ;  /* 0x00000001c8e57824 */ /* 0x000fc400078e02db */
.L_x_1323:
[----:B------:R-:W0:Y:S01]  /*38f0*/  LDGDEPBAR ;  /* 0x00000000000079af */ /* 0x000e220000000000 */
[C---:B------:R-:W-:Y:S01]  /*3900*/  IMAD.IADD R0, R175.reuse, 0x1, R185 ;  /* 0x00000001af007824 */ /* 0x040fe200078e02b9 */
[C---:B------:R-:W-:Y:S01]  /*3910*/  IADD3 R94, R218.reuse, 0x3c6ef372, RZ ;  /* 0x3c6ef372da5e7810 */ /* 0x040fe20007ffe0ff */
[--C-:B------:R-:W-:Y:S01]  /*3920*/  IMAD.IADD R3, R175, 0x1, R180.reuse ;  /* 0x00000001af037824 */ /* 0x100fe200078e02b4 */
[----:B------:R-:W-:Y:S01]  /*3930*/  IADD3 R98, R218, 0x78dde6e4, RZ ;  /* 0x78dde6e4da627810 */ /* 0x000fe20007ffe0ff */
[----:B------:R-:W-:Y:S01]  /*3940*/  IMAD.IADD R2, R0, 0x1, R180 ;  /* 0x0000000100027824 */ /* 0x000fe200078e02b4 */
[-C--:B------:R-:W-:Y:S01]  /*3950*/  @P0 ISETP.GE.AND P5, PT, R249, R195.reuse, PT ;  /* 0x000000c3f900020c */ /* 0x080fe20003fa6270 */
[----:B------:R-:W-:Y:S01]  /*3960*/  ULDC.U8 UR4, c[0x0][0x2d8] ;  /* 0x0000b60000047ab9 */ /* 0x000fe20000000000 */
[----:B------:R-:W2:Y:S04]  /*3970*/  LDL R92, [R1+0x18] ;  /* 0x00001800015c7983 */ /* 0x000ea80000100800 */
[----:B------:R-:W3:Y:S04]  /*3980*/  LDL R91, [R1+0x14] ;  /* 0x00001400015b7983 */ /* 0x000ee80000100800 */
[----:B------:R-:W4:Y:S01]  /*3990*/  LDL R93, [R1+0x4] ;  /* 0x00000400015d7983 */ /* 0x000f220000100800 */
[----:B------:R-:W-:Y:S04]  /*39a0*/  DEPBAR.LE SB0, 0x0 ;  /* 0x000080000000791a */ /* 0x000fe80000000000 */
[----:B------:R-:W-:Y:S08]  /*39b0*/  BAR.SYNC.DEFER_BLOCKING 0x0 ;  /* 0x0000000000007b1d */ /* 0x000ff00000010000 */
[----:B------:R-:W-:Y:S08]  /*39c0*/  LDSM.16.M88.4 R16, [R175] ;  /* 0x00000000af10783b */ /* 0x000ff00000000200 */
[----:B------:R-:W1:Y:S08]  /*39d0*/  LDSM.16.M88.4 R8, [R172+0x12000] ;  /* 0x01200000ac08783b */ /* 0x000e700000000200 */
[----:B------:R-:W1:Y:S08]  /*39e0*/  LDSM.16.M88.4 R68, [R172+0x12800] ;  /* 0x01280000ac44783b */ /* 0x000e700000000200 */
[----:B------:R-:W-:Y:S08]  /*39f0*/  LDSM.16.M88.4 R72, [R0] ;  /* 0x000000000048783b */ /* 0x000ff00000000200 */
[----:B------:R-:W1:Y:S08]  /*3a00*/  LDSM.16.M88.4 R76, [R169+0x12000] ;  /* 0x01200000a94c783b */ /* 0x000e700000000200 */
[----:B------:R-:W1:Y:S02]  /*3a10*/  LDSM.16.M88.4 R80, [R169+0x12800] ;  /* 0x01280000a950783b */ /* 0x000e640000000200 */
[C---:B-1----:R-:W-:Y:S06]  /*3a20*/  HMMA.16816.F32.BF16 R4, R16.reuse, R8, RZ ;  /* 0x000000081004723c */ /* 0x042fec00000418ff */
[----:B------:R-:W-:Y:S02]  /*3a30*/  LDSM.16.M88.4 R84, [R171+0x12000] ;  /* 0x01200000ab54783b */ /* 0x000fe40000000200 */
[C---:B------:R-:W-:Y:S08]  /*3a40*/  HMMA.16816.F32.BF16 R8, R16.reuse, R10, RZ ;  /* 0x0000000a1008723c */ /* 0x040ff000000418ff */
[C---:B------:R-:W-:Y:S08]  /*3a50*/  HMMA.16816.F32.BF16 R12, R16.reuse, R68, RZ ;  /* 0x00000044100c723c */ /* 0x040ff000000418ff */
[----:B------:R-:W-:Y:S01]  /*3a60*/  HMMA.16816.F32.BF16 R16, R16, R70, RZ ;  /* 0x000000461010723c */ /* 0x000fe200000418ff */
[----:B------:R-:W1:Y:S07]  /*3a70*/  LDSM.16.M88.4 R68, [R3] ;  /* 0x000000000344783b */ /* 0x000e6e0000000200 */
[C---:B------:R-:W-:Y:S08]  /*3a80*/  HMMA.16816.F32.BF16 R4, R72.reuse, R76, R4 ;  /* 0x0000004c4804723c */ /* 0x040ff00000041804 */
[C---:B------:R-:W-:Y:S01]  /*3a90*/  HMMA.16816.F32.BF16 R8, R72.reuse, R78, R8 ;  /* 0x0000004e4808723c */ /* 0x040fe20000041808 */
[----:B------:R-:W1:Y:S07]  /*3aa0*/  LDSM.16.M88.4 R76, [R171+0x12800] ;  /* 0x01280000ab4c783b */ /* 0x000e6e0000000200 */
[C---:B------:R-:W-:Y:S08]  /*3ab0*/  HMMA.16816.F32.BF16 R12, R72.reuse, R80, R12 ;  /* 0x00000050480c723c */ /* 0x040ff0000004180c */
[----:B------:R-:W-:Y:S01]  /*3ac0*/  HMMA.16816.F32.BF16 R16, R72, R82, R16 ;  /* 0x000000524810723c */ /* 0x000fe20000041810 */
[----:B------:R-:W-:Y:S07]  /*3ad0*/  LDSM.16.M88.4 R72, [R2] ;  /* 0x000000000248783b */ /* 0x000fee0000000200 */
[C---:B-1----:R-:W-:Y:S01]  /*3ae0*/  HMMA.16816.F32.BF16 R4, R68.reuse, R84, R4 ;  /* 0x000000544404723c */ /* 0x042fe20000041804 */
[----:B------:R-:W1:Y:S07]  /*3af0*/  LDSM.16.M88.4 R80, [R170+0x12000] ;  /* 0x01200000aa50783b */ /* 0x000e6e0000000200 */
[C---:B------:R-:W-:Y:S01]  /*3b00*/  HMMA.16816.F32.BF16 R8, R68.reuse, R86, R8 ;  /* 0x000000564408723c */ /* 0x040fe20000041808 */
[----:B------:R-:W1:Y:S07]  /*3b10*/  LDSM.16.M88.4 R84, [R170+0x12800] ;  /* 0x01280000aa54783b */ /* 0x000e6e0000000200 */
[C---:B------:R-:W-:Y:S08]  /*3b20*/  HMMA.16816.F32.BF16 R12, R68.reuse, R76, R12 ;  /* 0x0000004c440c723c */ /* 0x040ff0000004180c */
[----:B------:R-:W-:Y:S01]  /*3b30*/  HMMA.16816.F32.BF16 R16, R68, R78, R16 ;  /* 0x0000004e4410723c */ /* 0x000fe20000041810 */
[----:B------:R-:W-:Y:S08]  /*3b40*/  LDSM.16.M88.4 R68, [R175+0x2000] ;  /* 0x00200000af44783b */ /* 0x000ff00000000200 */
[----:B------:R-:W1:Y:S02]  /*3b50*/  LDSM.16.M88.4 R76, [R172+0x14000] ;  /* 0x01400000ac4c783b */ /* 0x000e640000000200 */
[C---:B-1----:R-:W-:Y:S08]  /*3b60*/  HMMA.16816.F32.BF16 R4, R72.reuse, R80, R4 ;  /* 0x000000504804723c */ /* 0x042ff00000041804 */
[C---:B------:R-:W-:Y:S01]  /*3b70*/  HMMA.16816.F32.BF16 R8, R72.reuse, R82, R8 ;  /* 0x000000524808723c */ /* 0x040fe20000041808 */
[----:B------:R-:W-:Y:S07]  /*3b80*/  LDSM.16.M88.4 R80, [R0+0x2000] ;  /* 0x002000000050783b */ /* 0x000fee0000000200 */
[C---:B------:R-:W-:Y:S08]  /*3b90*/  HMMA.16816.F32.BF16 R12, R72.reuse, R84, R12 ;  /* 0x00000054480c723c */ /* 0x040ff0000004180c */
[----:B------:R-:W-:Y:S01]  /*3ba0*/  HMMA.16816.F32.BF16 R16, R72, R86, R16 ;  /* 0x000000564810723c */ /* 0x000fe20000041810 */
[----:B------:R-:W1:Y:S07]  /*3bb0*/  LDSM.16.M88.4 R72, [R172+0x14800] ;  /* 0x01480000ac48783b */ /* 0x000e6e0000000200 */
[C---:B------:R-:W-:Y:S01]  /*3bc0*/  HMMA.16816.F32.BF16 R4, R68.reuse, R76, R4 ;  /* 0x0000004c4404723c */ /* 0x040fe20000041804 */
[----:B------:R-:W1:Y:S07]  /*3bd0*/  LDSM.16.M88.4 R84, [R169+0x14000] ;  /* 0x01400000a954783b */ /* 0x000e6e0000000200 */
[C---:B------:R-:W-:Y:S01]  /*3be0*/  HMMA.16816.F32.BF16 R8, R68.reuse, R78, R8 ;  /* 0x0000004e4408723c */ /* 0x040fe20000041808 */
[----:B------:R-:W2:Y:S07]  /*3bf0*/  LDSM.16.M88.4 R76, [R169+0x14800] ;  /* 0x01480000a94c783b */ /* 0x000eae0000000200 */
[C---:B-1----:R-:W-:Y:S08]  /*3c00*/  HMMA.16816.F32.BF16 R12, R68.reuse, R72, R12 ;  /* 0x00000048440c723c */ /* 0x042ff0000004180c */
[----:B------:R-:W-:Y:S01]  /*3c10*/  HMMA.16816.F32.BF16 R16, R68, R74, R16 ;  /* 0x0000004a4410723c */ /* 0x000fe20000041810 */
[----:B------:R-:W-:Y:S07]  /*3c20*/  LDSM.16.M88.4 R68, [R3+0x2000] ;  /* 0x002000000344783b */ /* 0x000fee0000000200 */
        /* <DEDUP_REMOVED lines=20> */
[----:B------:R1:W-:Y:S07]  /*3d70*/  LDSM.16.M88.4 R68, [R0+0x4000] ;  /* 0x004000000044783b */ /* 0x0003ee0000000200 */
[C---:B--2---:R-:W-:Y:S01]  /*3d80*/  HMMA.16816.F32.BF16 R4, R72.reuse, R84, R4 ;  /* 0x000000544804723c */ /* 0x044fe20000041804 */
[----:B------:R-:W2:Y:S07]  /*3d90*/  LDSM.16.M88.4 R76, [R169+0x16000] ;  /* 0x01600000a94c783b */ /* 0x000eae0000000200 */
[C---:B------:R-:W-:Y:S01]  /*3da0*/  HMMA.16816.F32.BF16 R8, R72.reuse, R86, R8 ;  /* 0x000000564808723c */ /* 0x040fe20000041808 */
[----:B------:R-:W4:Y:S07]  /*3db0*/  LDSM.16.M88.4 R84, [R169+0x16800] ;  /* 0x01680000a954783b */ /* 0x000f2e0000000200 */
[C---:B---3--:R-:W-:Y:S04]  /*3dc0*/  HMMA.16816.F32.BF16 R12, R72.reuse, R80, R12 ;  /* 0x00000050480c723c */ /* 0x048fe8000004180c */
[----:B-1----:R-:W-:Y:S04]  /*3dd0*/  IMAD R0, R194, 0x40, R252 ;  /* 0x00000040c2007824 */ /* 0x002fe800078e02fc */
[----:B------:R-:W-:Y:S01]  /*3de0*/  HMMA.16816.F32.BF16 R16, R72, R82, R16 ;  /* 0x000000524810723c */ /* 0x000fe20000041810 */
[----:B------:R1:W-:Y:S03]  /*3df0*/  LDSM.16.M88.4 R72, [R3+0x4000] ;  /* 0x004000000348783b */ /* 0x0003e60000000200 */
[----:B------:R-:W-:Y:S04]  /*3e00*/  IADD3 R88, R0, 0x8, RZ ;  /* 0x0000000800587810 */ /* 0x000fe80007ffe0ff */
[----:B------:R-:W-:Y:S01]  /*3e10*/  ISETP.GE.AND P1, PT, R88, RZ, PT ;  /* 0x000000ff5800720c */ /* 0x000fe20003f26270 */
[----:B------:R-:W3:Y:S01]  /*3e20*/  LDSM.16.M88.4 R80, [R171+0x16000] ;  /* 0x01600000ab50783b */ /* 0x000ee20000000200 */
[C---:B--2---:R-:W-:Y:S11]  /*3e30*/  HMMA.16816.F32.BF16 R4, R68.reuse, R76, R4 ;  /* 0x0000004c4404723c */ /* 0x044ff60000041804 */
[----:B------:R-:W-:Y:S01]  /*3e40*/  @!UPT UIADD3 URZ, URZ, URZ, URZ ;  /* 0x0000003f3f3ff290 */ /* 0x000fe2000fffe03f */
[C---:B------:R-:W-:Y:S02]  /*3e50*/  @!P1 IADD3 R88, -R0.reuse, -0x8, RZ ;  /* 0xfffffff800589810 */ /* 0x040fe40007ffe1ff */
[----:B-1----:R-:W-:Y:S01]  /*3e60*/  IABS R3, R0 ;  /* 0x0000000000037213 */ /* 0x002fe20000000000 */
[C---:B------:R-:W-:Y:S01]  /*3e70*/  HMMA.16816.F32.BF16 R8, R68.reuse, R78, R8 ;  /* 0x0000004e4408723c */ /* 0x040fe20000041808 */
[----:B------:R-:W1:Y:S01]  /*3e80*/  LDSM.16.M88.4 R76, [R171+0x16800] ;  /* 0x01680000ab4c783b */ /* 0x000e620000000200 */
[----:B------:R-:W-:Y:S06]  /*3e90*/  I2F R89, R88 ;  /* 0x0000005800597306 */ /* 0x000fec0000201400 */
[C---:B----4-:R-:W-:Y:S04]  /*3ea0*/  HMMA.16816.F32.BF16 R12, R68.reuse, R84, R12 ;  /* 0x00000054440c723c */ /* 0x050fe8000004180c */
[----:B------:R2:W4:Y:S03]  /*3eb0*/  I2F R95, R3 ;  /* 0x00000003005f7306 */ /* 0x0005260000201400 */
[----:B------:R-:W-:Y:S01]  /*3ec0*/  IADD3 R84, R0, -0x1, RZ ;  /* 0xffffffff00547810 */ /* 0x000fe20007ffe0ff */
[----:B------:R-:W-:Y:S01]  /*3ed0*/  HMMA.16816.F32.BF16 R16, R68, R86, R16 ;  /* 0x000000564410723c */ /* 0x000fe20000041810 */
[----:B------:R1:W-:Y:S02]  /*3ee0*/  LDSM.16.M88.4 R68, [R2+0x4000] ;  /* 0x004000000244783b */ /* 0x0003e40000000200 */
[----:B------:R-:W-:Y:S05]  /*3ef0*/  ISETP.GE.AND P2, PT, R84, RZ, PT ;  /* 0x000000ff5400720c */ /* 0x000fea0003f46270 */
[C---:B---3--:R-:W-:Y:S07]  /*3f00*/  HMMA.16816.F32.BF16 R4, R72.reuse, R80, R4 ;  /* 0x000000504804723c */ /* 0x048fee0000041804 */
[C---:B------:R-:W-:Y:S01]  /*3f10*/  IADD3 R80, R0.reuse, -0x9, RZ ;  /* 0xfffffff700507810 */ /* 0x040fe20007ffe0ff */
[C---:B------:R-:W-:Y:S04]  /*3f20*/  HMMA.16816.F32.BF16 R8, R72.reuse, R82, R8 ;  /* 0x000000524808723c */ /* 0x040fe80000041808 */
[C---:B------:R-:W-:Y:S02]  /*3f30*/  @!P2 IADD3 R84, -R0.reuse, 0x1, RZ ;  /* 0x000000010054a810 */ /* 0x040fe40007ffe1ff */
[C---:B--2---:R-:W-:Y:S02]  /*3f40*/  IADD3 R3, R0.reuse, 0x7, RZ ;  /* 0x0000000700037810 */ /* 0x044fe40007ffe0ff */
[----:B------:R2:W3:Y:S01]  /*3f50*/  I2F R81, R84 ;  /* 0x0000005400517306 */ /* 0x0004e20000201400 */
[C---:B-1----:R-:W-:Y:S03]  /*3f60*/  HMMA.16816.F32.BF16 R12, R72.reuse, R76, R12 ;  /* 0x0000004c480c723c */ /* 0x042fe6000004180c */
[C---:B------:R-:W-:Y:S02]  /*3f70*/  IADD3 R2, R0.reuse, -0x8, RZ ;  /* 0xfffffff800027810 */ /* 0x040fe40007ffe0ff */
[----:B------:R-:W-:Y:S02]  /*3f80*/  ISETP.GE.AND P2, PT, R3, RZ, PT ;  /* 0x000000ff0300720c */ /* 0x000fe40003f46270 */
[----:B------:R-:W-:Y:S01]  /*3f90*/  IADD3 R77, R0, -0x10, RZ ;  /* 0xfffffff0004d7810 */ /* 0x000fe20007ffe0ff */
[----:B------:R-:W-:Y:S01]  /*3fa0*/  HMMA.16816.F32.BF16 R16, R72, R78, R16 ;  /* 0x0000004e4810723c */ /* 0x000fe20000041810 */
[----:B------:R-:W-:Y:S02]  /*3fb0*/  LDSM.16.M88.4 R72, [R170+0x16800] ;  /* 0x01680000aa48783b */ /* 0x000fe40000000200 */
[----:B------:R-:W-:Y:S02]  /*3fc0*/  ISETP.GE.AND P1, PT, R2, RZ, PT ;  /* 0x000000ff0200720c */ /* 0x000fe40003f26270 */
[----:B------:R-:W-:Y:S02]  /*3fd0*/  IADD3 R76, R0, -0x11, RZ ;  /* 0xffffffef004c7810 */ /* 0x000fe40007ffe0ff */
[----:B------:R-:W-:Y:S02]  /*3fe0*/  IMAD R78, R194, 0x4, R92 ;  /* 0x00000004c24e7824 */ /* 0x000fe400078e025c */
[----:B------:R-:W-:Y:S03]  /*3ff0*/  ISETP.GE.AND P3, PT, R76, RZ, PT ;  /* 0x000000ff4c00720c */ /* 0x000fe60003f66270 */
[----:B------:R-:W-:Y:S01]  /*4000*/  @!P2 IADD3 R3, -R0, -0x7, RZ ;  /* 0xfffffff90003a810 */ /* 0x000fe20007ffe1ff */
[----:B------:R-:W-:Y:S01]  /*4010*/  IMAD.WIDE.U32 R78, R78, -0x326172a9, RZ ;  /* 0xcd9e8d574e4e7825 */ /* 0x000fe200078e00ff */
[----:B------:R-:W-:Y:S01]  /*4020*/  ISETP.GE.AND P2, PT, R80, RZ, PT ;  /* 0x000000ff5000720c */ /* 0x000fe20003f46270 */
[----:B--2---:R-:W1:Y:S01]  /*4030*/  LDSM.16.M88.4 R84, [R170+0x16000] ;  /* 0x01600000aa54783b */ /* 0x004e620000000200 */
[----:B------:R2:W1:Y:S01]  /*4040*/  I2F R90, R3 ;  /* 0x00000003005a7306 */ /* 0x0004620000201400 */
[C---:B------:R-:W-:Y:S02]  /*4050*/  @!P1 IADD3 R2, -R0.reuse, 0x8, RZ ;  /* 0x0000000800029810 */ /* 0x040fe40007ffe1ff */
[----:B------:R-:W-:Y:S03]  /*4060*/  ISETP.GE.AND P1, PT, R77, RZ, PT ;  /* 0x000000ff4d00720c */ /* 0x000fe60003f26270 */
[----:B------:R-:W-:Y:S02]  /*4070*/  @!P3 IADD3 R76, -R0, 0x11, RZ ;  /* 0x00000011004cb810 */ /* 0x000fe40007ffe1ff */
[----:B------:R-:W-:Y:S02]  /*4080*/  @P0 ISETP.GE.AND P3, PT, R244, R195, PT ;  /* 0x000000c3f400020c */ /* 0x000fe40003f66270 */
[----:B------:R3:W-:Y:S01]  /*4090*/  I2F R83, R76 ;  /* 0x0000004c00537306 */ /* 0x0007e20000201400 */
[C---:B------:R-:W-:Y:S05]  /*40a0*/  @!P2 IADD3 R80, -R0.reuse, 0x9, RZ ;  /* 0x000000090050a810 */ /* 0x040fea0007ffe1ff */
[C---:B------:R-:W-:Y:S04]  /*40b0*/  @!P1 IADD3 R77, -R0.reuse, 0x10, RZ ;  /* 0x00000010004d9810 */ /* 0x040fe80007ffe1ff */
[----:B------:R4:W-:Y:S01]  /*40c0*/  I2F R82, R77 ;  /* 0x0000004d00527306 */ /* 0x0009e20000201400 */
[----:B--2---:R-:W-:Y:S04]  /*40d0*/  IADD3 R3, R0, -0x19, RZ ;  /* 0xffffffe700037810 */ /* 0x004fe80007ffe0ff */
[----:B------:R-:W-:Y:S05]  /*40e0*/  ISETP.GE.AND P1, PT, R3, RZ, PT ;  /* 0x000000ff0300720c */ /* 0x000fea0003f26270 */
[----:B------:R-:W-:Y:S01]  /*40f0*/  I2F R80, R80 ;  /* 0x0000005000507306 */ /* 0x000fe20000201400 */
[----:B---3--:R-:W-:Y:S02]  /*4100*/  LOP3.LUT R76, R79, R91, R218, 0x96, !PT ;  /* 0x0000005b4f4c7212 */ /* 0x008fe400078e96da */
[----:B------:R-:W-:Y:S01]  /*4110*/  IADD3 R91, R218, -0x61c88647, RZ ;  /* 0x9e3779b9da5b7810 */ /* 0x000fe20007ffe0ff */
[C---:B-1----:R-:W-:Y:S01]  /*4120*/  HMMA.16816.F32.BF16 R4, R68.reuse, R84, R4 ;  /* 0x000000544404723c */ /* 0x042fe20000041804 */
[----:B------:R-:W2:Y:S05]  /*4130*/  LDL R84, [R1] ;  /* 0x0000000001547983 */ /* 0x000eaa0000100800 */
[----:B------:R1:W3:Y:S01]  /*4140*/  I2F R88, R2 ;  /* 0x0000000200587306 */ /* 0x0002e20000201400 */
[----:B------:R-:W-:Y:S01]  /*4150*/  @!P1 IADD3 R3, -R0, 0x19, RZ ;  /* 0x0000001900039810 */ /* 0x000fe20007ffe1ff */
[----:B----4-:R-:W-:Y:S01]  /*4160*/  IMAD.WIDE.U32 R76, R76, -0x2daee0ad, RZ ;  /* 0xd2511f534c4c7825 */ /* 0x010fe200078e00ff */
[----:B-----5:R-:W-:Y:S01]  /*4170*/  FSETP.NEU.FTZ.AND P1, PT, R201, -INF , PT ;  /* 0xff800000c900780b */ /* 0x020fe20003f3d000 */
[C---:B------:R-:W-:Y:S01]  /*4180*/  HMMA.16816.F32.BF16 R8, R68.reuse, R86, R8 ;  /* 0x000000564408723c */ /* 0x040fe20000041808 */
[----:B------:R-:W4:Y:S05]  /*4190*/  LDL R87, [R1+0x8] ;  /* 0x0000080001577983 */ /* 0x000f2a0000100800 */
[----:B------:R3:W3:Y:S01]  /*41a0*/  I2F R96, R3 ;  /* 0x0000000300607306 */ /* 0x0006e20000201400 */
[----:B------:R-:W4:Y:S01]  /*41b0*/  LDL R85, [R1+0xc] ;  /* 0x00000c0001557983 */ /* 0x000f220000100800 */
[----:B------:R-:W-:Y:S01]  /*41c0*/  IADD3 R86, R218, -0x255992d5, RZ ;  /* 0xdaa66d2bda567810 */ /* 0x000fe20007ffe0ff */
[C---:B------:R-:W-:Y:S08]  /*41d0*/  HMMA.16816.F32.BF16 R12, R68.reuse, R72, R12 ;  /* 0x00000048440c723c */ /* 0x040ff0000004180c */
[----:B------:R-:W-:Y:S04]  /*41e0*/  HMMA.16816.F32.BF16 R16, R68, R74, R16 ;  /* 0x0000004a4410723c */ /* 0x000fe80000041810 */
[----:B-1----:R-:W-:Y:S01]  /*41f0*/  IADD3 R2, R0, -0x18, RZ ;  /* 0xffffffe800027810 */ /* 0x002fe20007ffe0ff */
[-C--:B------:R-:W-:Y:S02]  /*4200*/  FFMA.FTZ R4, R95, -R191.reuse, R4 ;  /* 0x800000bf5f047223 */ /* 0x080fe40000010004 */
[-C--:B------:R-:W-:Y:S01]  /*4210*/  FFMA.FTZ R6, R89, -R191.reuse, R6 ;  /* 0x800000bf59067223 */ /* 0x080fe20000010006 */
[----:B------:R-:W-:Y:S01]  /*4220*/  ISETP.GE.AND P2, PT, R2, RZ, PT ;  /* 0x000000ff0200720c */ /* 0x000fe20003f46270 */
[-C--:B------:R-:W-:Y:S03]  /*4230*/  FFMA.FTZ R5, R81, -R191.reuse, R5 ;  /* 0x800000bf51057223 */ /* 0x080fe60000010005 */
[----:B---3--:R-:W-:Y:S01]  /*4240*/  LOP3.LUT R3, R217, R78, R91, 0x96, !PT ;  /* 0x0000004ed9037212 */ /* 0x008fe200078e965b */
[-C--:B------:R-:W-:Y:S01]  /*4250*/  FFMA.FTZ R7, R90, -R191.reuse, R7 ;  /* 0x800000bf5a077223 */ /* 0x080fe20000010007 */
[----:B------:R-:W-:Y:S01]  /*4260*/  LOP3.LUT R78, R77, R240, R251, 0x96, !PT ;  /* 0x000000f04d4e7212 */ /* 0x000fe200078e96fb */
[----:B------:R-:W-:Y:S01]  /*4270*/  FFMA.FTZ R8, R88, -R191, R8 ;  /* 0x800000bf58087223 */ /* 0x000fe20000010008 */
[----:B------:R-:W-:Y:S01]  /*4280*/  @P0 FSEL R5, R5, -INF , !P3 ;  /* 0xff80000005050808 */ /* 0x000fe20005800000 */
[----:B------:R-:W-:Y:S01]  /*4290*/  IMAD.WIDE.U32 R72, R3, -0x2daee0ad, RZ ;  /* 0xd2511f5303487825 */ /* 0x000fe200078e00ff */
[----:B------:R-:W-:Y:S02]  /*42a0*/  @P0 FSEL R7, R7, -INF , !P3 ;  /* 0xff80000007070808 */ /* 0x000fe40005800000 */
[----:B------:R-:W-:Y:S01]  /*42b0*/  IADD3 R89, R218, 0x1715609d, RZ ;  /* 0x1715609dda597810 */ /* 0x000fe20007ffe0ff */
[----:B------:R-:W-:Y:S01]  /*42c0*/  IMAD.WIDE.U32 R78, R78, -0x326172a9, RZ ;  /* 0xcd9e8d574e4e7825 */ /* 0x000fe200078e00ff */
[----:B------:R-:W-:Y:S02]  /*42d0*/  @!P2 IADD3 R2, -R0, 0x18, RZ ;  /* 0x000000180002a810 */ /* 0x000fe40007ffe1ff */
[----:B------:R-:W-:Y:S01]  /*42e0*/  @P0 ISETP.GE.AND P2, PT, R234, R195, PT ;  /* 0x000000c3ea00020c */ /* 0x000fe20003f46270 */
[----:B------:R-:W-:Y:S01]  /*42f0*/  FMUL.FTZ R0, R206, 1.4426950216293334961 ;  /* 0x3fb8aa3bce007820 */ /* 0x000fe20000410000 */
[----:B------:R1:W3:Y:S01]  /*4300*/  I2F R97, R2 ;  /* 0x0000000200617306 */ /* 0x0002e20000201400 */
[-C--:B------:R-:W-:Y:S01]  /*4310*/  FFMA.FTZ R9, R80, -R191.reuse, R9 ;  /* 0x800000bf50097223 */ /* 0x080fe20000010009 */
[----:B------:R-:W-:Y:S01]  /*4320*/  @P0 FSEL R4, R4, -INF , !P2 ;  /* 0xff80000004040808 */ /* 0x000fe20005000000 */
[-C--:B------:R-:W-:Y:S01]  /*4330*/  FFMA.FTZ R10, R95, -R191.reuse, R10 ;  /* 0x800000bf5f0a7223 */ /* 0x080fe2000001000a */
[----:B------:R-:W-:Y:S01]  /*4340*/  @P0 FSEL R6, R6, -INF , !P2 ;  /* 0xff80000006060808 */ /* 0x000fe20005000000 */
[----:B------:R-:W-:Y:S01]  /*4350*/  FFMA.FTZ R11, R81, -R191, R11 ;  /* 0x800000bf510b7223 */ /* 0x000fe2000001000b */
[----:B------:R-:W-:Y:S01]  /*4360*/  @P0 ISETP.GE.AND P2, PT, R246, R195, PT ;  /* 0x000000c3f600020c */ /* 0x000fe20003f46270 */
[----:B------:R-:W-:Y:S01]  /*4370*/  FFMA.FTZ R18, R82, -R191, R18 ;  /* 0x800000bf52127223 */ /* 0x000fe20000010012 */
[----:B------:R-:W-:Y:S01]  /*4380*/  @P0 ISETP.GE.AND P3, PT, R248, R195, PT ;  /* 0x000000c3f800020c */ /* 0x000fe20003f66270 */
[-C--:B------:R-:W-:Y:S01]  /*4390*/  FFMA.FTZ R17, R96, -R191.reuse, R17 ;  /* 0x800000bf60117223 */ /* 0x080fe20000010011 */
[----:B------:R-:W-:Y:S01]  /*43a0*/  @P0 FSEL R9, R9, -INF , !P2 ;  /* 0xff80000009090808 */ /* 0x000fe20005000000 */
[-C--:B------:R-:W-:Y:S01]  /*43b0*/  FFMA.FTZ R12, R82, -R191.reuse, R12 ;  /* 0x800000bf520c7223 */ /* 0x080fe2000001000c */
[----:B------:R-:W-:Y:S01]  /*43c0*/  @P0 FSEL R11, R11, -INF , !P2 ;  /* 0xff8000000b0b0808 */ /* 0x000fe20005000000 */
[-C--:B------:R-:W-:Y:S01]  /*43d0*/  FFMA.FTZ R13, R83, -R191.reuse, R13 ;  /* 0x800000bf530d7223 */ /* 0x080fe2000001000d */
[----:B------:R-:W-:Y:S01]  /*43e0*/  @P0 FSEL R18, R18, -INF , !P5 ;  /* 0xff80000012120808 */ /* 0x000fe20006800000 */
[----:B------:R-:W-:Y:S01]  /*43f0*/  FFMA.FTZ R14, R88, -R191, R14 ;  /* 0x800000bf580e7223 */ /* 0x000fe2000001000e */
[----:B------:R-:W-:Y:S01]  /*4400*/  @P0 ISETP.GE.AND P2, PT, R247, R195, PT ;  /* 0x000000c3f700020c */ /* 0x000fe20003f46270 */
[-C--:B------:R-:W-:Y:S01]  /*4410*/  FFMA.FTZ R19, R83, -R191.reuse, R19 ;  /* 0x800000bf53137223 */ /* 0x080fe20000010013 */
[----:B------:R-:W-:Y:S01]  /*4420*/  @P0 FSEL R13, R13, -INF , !P3 ;  /* 0xff8000000d0d0808 */ /* 0x000fe20005800000 */
[-C--:B------:R-:W-:Y:S01]  /*4430*/  FFMA.FTZ R15, R80, -R191.reuse, R15 ;  /* 0x800000bf500f7223 */ /* 0x080fe2000001000f */
[----:B------:R-:W-:Y:S02]  /*4440*/  @P0 FSEL R12, R12, -INF , !P2 ;  /* 0xff8000000c0c0808 */ /* 0x000fe40005000000 */
[----:B------:R-:W-:Y:S01]  /*4450*/  @P0 FSEL R14, R14, -INF , !P2 ;  /* 0xff8000000e0e0808 */ /* 0x000fe20005000000 */
[----:B-1----:R-:W-:Y:S01]  /*4460*/  FMUL.FTZ R2, R201, 1.4426950216293334961 ;  /* 0x3fb8aa3bc9027820 */ /* 0x002fe20000410000 */
[----:B------:R-:W-:Y:S01]  /*4470*/  @P0 FSEL R15, R15, -INF , !P3 ;  /* 0xff8000000f0f0808 */ /* 0x000fe20005800000 */
[----:B---3--:R-:W-:Y:S03]  /*4480*/  FFMA.FTZ R16, R97, -R191, R16 ;  /* 0x800000bf61107223 */ /* 0x008fe60000010010 */
[----:B------:R-:W-:Y:S02]  /*4490*/  FSEL R2, R2, RZ, P1 ;  /* 0x000000ff02027208 */ /* 0x000fe40000800000 */
[----:B------:R-:W-:Y:S02]  /*44a0*/  FSETP.NEU.FTZ.AND P1, PT, R206, -INF , PT ;  /* 0xff800000ce00780b */ /* 0x000fe40003f3d000 */
[----:B------:R-:W-:Y:S01]  /*44b0*/  @P0 FSEL R16, R16, -INF , !P5 ;  /* 0xff80000010100808 */ /* 0x000fe20006800000 */
[--C-:B------:R-:W-:Y:S01]  /*44c0*/  FFMA.FTZ R4, R4, c[0x0][0x23c], -R2.reuse ;  /* 0x00008f0004047a23 */ /* 0x100fe20000010802 */
[----:B------:R-:W-:Y:S01]  /*44d0*/  FSEL R0, R0, RZ, P1 ;  /* 0x000000ff00007208 */ /* 0x000fe20000800000 */
[----:B------:R-:W-:Y:S01]  /*44e0*/  FFMA.FTZ R5, R5, c[0x0][0x23c], -R2 ;  /* 0x00008f0005057a23 */ /* 0x000fe20000010802 */
[-C--:B------:R-:W-:Y:S01]  /*44f0*/  @P0 ISETP.GE.AND P1, PT, R245, R195.reuse, PT ;  /* 0x000000c3f500020c */ /* 0x080fe20003f26270 */
[----:B------:R1:W-:Y:S01]  /*4500*/  MUFU.EX2 R92, R4 ;  /* 0x00000004005c7308 */ /* 0x0003e20000000800 */
[----:B------:R-:W-:Y:S01]  /*4510*/  @P0 ISETP.GE.AND P5, PT, R250, R195, PT ;  /* 0x000000c3fa00020c */ /* 0x000fe20003fa6270 */
[--C-:B------:R-:W-:Y:S01]  /*4520*/  FFMA.FTZ R6, R6, c[0x0][0x23c], -R0.reuse ;  /* 0x00008f0006067a23 */ /* 0x100fe20000010800 */
[----:B------:R-:W-:Y:S01]  /*4530*/  @P0 FSEL R8, R8, -INF , !P1 ;  /* 0xff80000008080808 */ /* 0x000fe20004800000 */
[--C-:B------:R-:W-:Y:S01]  /*4540*/  FFMA.FTZ R3, R7, c[0x0][0x23c], -R0.reuse ;  /* 0x00008f0007037a23 */ /* 0x100fe20000010800 */
[----:B------:R-:W-:Y:S01]  /*4550*/  @P0 FSEL R10, R10, -INF , !P1 ;  /* 0xff8000000a0a0808 */ /* 0x000fe20004800000 */
[----:B------:R-:W-:Y:S01]  /*4560*/  FFMA.FTZ R11, R11, c[0x0][0x23c], -R0 ;  /* 0x00008f000b0b7a23 */ /* 0x000fe20000010800 */
[----:B------:R-:W-:Y:S01]  /*4570*/  @P0 FSEL R17, R17, -INF , !P5 ;  /* 0xff80000011110808 */ /* 0x000fe20006800000 */
[----:B------:R-:W-:Y:S01]  /*4580*/  FFMA.FTZ R8, R8, c[0x0][0x23c], -R2 ;  /* 0x00008f0008087a23 */ /* 0x000fe20000010802 */
[----:B------:R-:W-:Y:S01]  /*4590*/  @P0 FSEL R19, R19, -INF , !P5 ;  /* 0xff80000013130808 */ /* 0x000fe20006800000 */
[----:B------:R3:W-:Y:S01]  /*45a0*/  MUFU.EX2 R91, R5 ;  /* 0x00000005005b7308 */ /* 0x0007e20000000800 */
[----:B------:R-:W-:Y:S02]  /*45b0*/  FFMA.FTZ R10, R10, c[0x0][0x23c], -R0 ;  /* 0x00008f000a0a7a23 */ /* 0x000fe40000010800 */
[--C-:B------:R-:W-:Y:S02]  /*45c0*/  FFMA.FTZ R16, R16, c[0x0][0x23c], -R2.reuse ;  /* 0x00008f0010107a23 */ /* 0x100fe40000010802 */
[--C-:B------:R-:W-:Y:S02]  /*45d0*/  FFMA.FTZ R12, R12, c[0x0][0x23c], -R2.reuse ;  /* 0x00008f000c0c7a23 */ /* 0x100fe40000010802 */
[----:B------:R-:W-:Y:S02]  /*45e0*/  FFMA.FTZ R13, R13, c[0x0][0x23c], -R2 ;  /* 0x00008f000d0d7a23 */ /* 0x000fe40000010802 */
[--C-:B------:R-:W-:Y:S01]  /*45f0*/  FFMA.FTZ R18, R18, c[0x0][0x23c], -R0.reuse ;  /* 0x00008f0012127a23 */ /* 0x100fe20000010800 */
[----:B------:R-:W-:Y:S01]  /*4600*/  MUFU.EX2 R90, R10 ;  /* 0x0000000a005a7308 */ /* 0x000fe20000000800 */
[--C-:B------:R-:W-:Y:S02]  /*4610*/  FFMA.FTZ R14, R14, c[0x0][0x23c], -R0.reuse ;  /* 0x00008f000e0e7a23 */ /* 0x100fe40000010800 */
[----:B------:R-:W-:Y:S01]  /*4620*/  FFMA.FTZ R15, R15, c[0x0][0x23c], -R0 ;  /* 0x00008f000f0f7a23 */ /* 0x000fe20000010800 */
[----:B-1----:R-:W-:Y:S01]  /*4630*/  LOP3.LUT R4, R79, R216, R94, 0x96, !PT ;  /* 0x000000d84f047212 */ /* 0x002fe200078e965e */
[----:B------:R-:W-:Y:S05]  /*4640*/  FFMA.FTZ R0, R19, c[0x0][0x23c], -R0 ;  /* 0x00008f0013007a23 */ /* 0x000fea0000010800 */
[----:B------:R-:W-:Y:S01]  /*4650*/  MUFU.EX2 R94, R6 ;  /* 0x00000006005e7308 */ /* 0x000fe20000000800 */
[----:B---3--:R-:W-:Y:S05]  /*4660*/  IMAD.WIDE.U32 R4, R4, -0x2daee0ad, RZ ;  /* 0xd2511f5304047825 */ /* 0x008fea00078e00ff */
[----:B------:R-:W-:Y:S04]  /*4670*/  LOP3.LUT R5, R5, R72, R93, 0x96, !PT ;  /* 0x0000004805057212 */ /* 0x000fe800078e965d */
[----:B------:R-:W-:Y:S10]  /*4680*/  MUFU.EX2 R81, R13 ;  /* 0x0000000d00517308 */ /* 0x000ff40000000800 */
[----:B------:R1:W-:Y:S10]  /*4690*/  MUFU.EX2 R93, R3 ;  /* 0x00000003005d7308 */ /* 0x0003f40000000800 */
[----:B------:R-:W-:Y:S10]  /*46a0*/  MUFU.EX2 R80, R15 ;  /* 0x0000000f00507308 */ /* 0x000ff40000000800 */
[----:B------:R-:W3:Y:S01]  /*46b0*/  MUFU.EX2 R77, R16 ;  /* 0x00000010004d7308 */ /* 0x000ee20000000800 */
[--C-:B-1----:R-:W-:Y:S02]  /*46c0*/  FFMA.FTZ R3, R9, c[0x0][0x23c], -R2.reuse ;  /* 0x00008f0009037a23 */ /* 0x102fe40000010802 */
[----:B------:R-:W-:Y:S07]  /*46d0*/  FFMA.FTZ R2, R17, c[0x0][0x23c], -R2 ;  /* 0x00008f0011027a23 */ /* 0x000fee0000010802 */
[----:B------:R-:W-:Y:S01]  /*46e0*/  MUFU.EX2 R79, R18 ;  /* 0x00000012004f7308 */ /* 0x000fe20000000800 */
[----:B--2---:R-:W-:Y:S02]  /*46f0*/  LOP3.LUT R6, R73, R76, R84, 0x96, !PT ;  /* 0x0000004c49067212 */ /* 0x004fe400078e9654 */
[----:B------:R-:W2:Y:S01]  /*4700*/  LDL R84, [R1+0x10] ;  /* 0x0000100001547983 */ /* 0x000ea20000100800 */
[----:B------:R-:W-:Y:S02]  /*4710*/  IADD3 R76, R218, -0x4ab325aa, RZ ;  /* 0xb54cda56da4c7810 */ /* 0x000fe40007ffe0ff */
[----:B------:R-:W-:Y:S05]  /*4720*/  IMAD.WIDE.U32 R6, R6, -0x326172a9, RZ ;  /* 0xcd9e8d5706067825 */ /* 0x000fea00078e00ff */
[----:B------:R-:W-:Y:S02]  /*4730*/  LOP3.LUT R72, R7, R78, R86, 0x96, !PT ;  /* 0x0000004e07487212 */ /* 0x000fe400078e9656 */
[----:B------:R4:W-:Y:S03]  /*4740*/  MUFU.EX2 R86, R8 ;  /* 0x0000000800567308 */ /* 0x0009e60000000800 */
[----:B------:R-:W-:Y:S07]  /*4750*/  IMAD.WIDE.U32 R72, R72, -0x2daee0ad, RZ ;  /* 0xd2511f5348487825 */ /* 0x000fee00078e00ff */
[----:B------:R-:W1:Y:S01]  /*4760*/  MUFU.EX2 R78, R0 ;  /* 0x00000000004e7308 */ /* 0x000e620000000800 */
[----:B----4-:R-:W-:Y:S01]  /*4770*/  LOP3.LUT R8, R73, R4, R87, 0x96, !PT ;  /* 0x0000000449087212 */ /* 0x010fe200078e9657 */
[----:B------:R-:W-:Y:S08]  /*4780*/  IMAD.WIDE.U32 R4, R5, -0x326172a9, RZ ;  /* 0xcd9e8d5705047825 */ /* 0x000ff000078e00ff */
[----:B------:R4:W1:Y:S01]  /*4790*/  MUFU.EX2 R87, R3 ;  /* 0x0000000300577308 */ /* 0x0008620000000800 */
[----:B------:R-:W-:Y:S01]  /*47a0*/  IMAD.WIDE.U32 R8, R8, -0x326172a9, RZ ;  /* 0xcd9e8d5708087825 */ /* 0x000fe200078e00ff */
[----:B------:R-:W-:Y:S03]  /*47b0*/  LOP3.LUT R6, R5, R6, R98, 0x96, !PT ;  /* 0x0000000605067212 */ /* 0x000fe600078e9662 */
[----:B------:R-:W-:Y:S01]  /*47c0*/  IMAD.MOV.U32 R98, RZ, RZ, c[0x0][0x22c] ;  /* 0x00008b00ff627624 */ /* 0x000fe200078e00ff */
[----:B------:R-:W-:Y:S01]  /*47d0*/  LOP3.LUT R4, R9, R4, R89, 0x96, !PT ;  /* 0x0000000409047212 */ /* 0x000fe200078e9659 */
[----:B------:R-:W-:Y:S03]  /*47e0*/  IMAD.WIDE.U32 R6, R6, -0x2daee0ad, RZ ;  /* 0xd2511f5306067825 */ /* 0x000fe600078e00ff */
[----:B------:R1:W1:Y:S01]  /*47f0*/  MUFU.EX2 R89, R11 ;  /* 0x0000000b00597308 */ /* 0x0002620000000800 */
[----:B------:R-:W-:Y:S01]  /*4800*/  IMAD.WIDE.U32 R4, R4, -0x2daee0ad, RZ ;  /* 0xd2511f5304047825 */ /* 0x000fe200078e00ff */
[----:B------:R-:W-:Y:S03]  /*4810*/  LOP3.LUT R72, R7, R72, R85, 0x96, !PT ;  /* 0x0000004807487212 */ /* 0x000fe600078e9655 */
[----:B------:R-:W-:Y:S01]  /*4820*/  IMAD R98, R98, c[0x0][0x1c0], RZ ;  /* 0x0000700062627a24 */ /* 0x000fe200078e02ff */
[C---:B------:R-:W-:Y:S02]  /*4830*/  LOP3.LUT R73, R4.reuse, 0xffff, RZ, 0xc0, !PT ;  /* 0x0000ffff04497812 */ /* 0x040fe400078ec0ff */
[----:B------:R-:W-:Y:S02]  /*4840*/  LOP3.LUT R7, R4, 0xff, RZ, 0xc0, !PT ;  /* 0x000000ff04077812 */ /* 0x000fe400078ec0ff */
[----:B------:R-:W-:Y:S01]  /*4850*/  MUFU.EX2 R85, R14 ;  /* 0x0000000e00557308 */ /* 0x000fe20000000800 */
[--C-:B------:R-:W-:Y:S01]  /*4860*/  SHF.R.U32.HI R95, RZ, 0x10, R4.reuse ;  /* 0x00000010ff5f7819 */ /* 0x100fe20000011604 */
[----:B------:R-:W-:Y:S01]  /*4870*/  IMAD.U32 R98, R98, -0x40, RZ ;  /* 0xffffffc062627824 */ /* 0x000fe200078e00ff */
[----:B----4-:R-:W-:Y:S02]  /*4880*/  SHF.R.U32.HI R3, RZ, 0x18, R4 ;  /* 0x00000018ff037819 */ /* 0x010fe40000011604 */
[----:B------:R-:W-:Y:S02]  /*4890*/  ISETP.LE.U32.AND P4, PT, R7, UR4, PT ;  /* 0x0000000407007c0c */ /* 0x000fe4000bf83070 */
[----:B------:R-:W-:Y:S11]  /*48a0*/  ISETP.LE.U32.AND P1, PT, R3, UR4, PT ;  /* 0x0000000403007c0c */ /* 0x000ff6000bf23070 */
[----:B---3--:R-:W-:Y:S02]  /*48b0*/  @!P4 FADD.FTZ R77, -R77, -RZ ;  /* 0x800000ff4d4dc221 */ /* 0x008fe40000010100 */
[----:B-1----:R-:W-:Y:S01]  /*48c0*/  @!P1 FADD.FTZ R78, -R78, -RZ ;  /* 0x800000ff4e4e9221 */ /* 0x002fe20000010100 */
[----:B--2---:R-:W-:Y:S01]  /*48d0*/  LOP3.LUT R6, R5, R6, R84, 0x96, !PT ;  /* 0x0000000605067212 */ /* 0x004fe200078e9654 */
[----:B------:R-:W-:Y:S01]  /*48e0*/  IMAD.WIDE.U32 R4, R72, -0x326172a9, RZ ;  /* 0xcd9e8d5748047825 */ /* 0x000fe200078e00ff */
[----:B------:R-:W1:Y:S04]  /*48f0*/  MUFU.EX2 R84, R12 ;  /* 0x0000000c00547308 */ /* 0x000e680000000800 */
[----:B------:R-:W-:Y:S02]  /*4900*/  LOP3.LUT R3, R5, R8, R76, 0x96, !PT ;  /* 0x0000000805037212 */ /* 0x000fe400078e964c */
[C---:B------:R-:W-:Y:S02]  /*4910*/  LOP3.LUT R8, R4.reuse, 0xffff, RZ, 0xc0, !PT ;  /* 0x0000ffff04087812 */ /* 0x040fe400078ec0ff */
[----:B------:R-:W-:Y:S02]  /*4920*/  LOP3.LUT R5, R3, 0xffff, RZ, 0xc0, !PT ;  /* 0x0000ffff03057812 */ /* 0x000fe400078ec0ff */
[----:B------:R2:W3:Y:S01]  /*4930*/  MUFU.EX2 R76, R2 ;  /* 0x00000002004c7308 */ /* 0x0004e20000000800 */
[----:B------:R-:W-:Y:S02]  /*4940*/  LOP3.LUT R10, R4, 0xff, RZ, 0xc0, !PT ;  /* 0x000000ff040a7812 */ /* 0x000fe400078ec0ff */
[----:B------:R-:W-:Y:S02]  /*4950*/  SHF.R.U32.HI R5, RZ, 0x8, R5 ;  /* 0x00000008ff057819 */ /* 0x000fe40000011605 */
[--C-:B------:R-:W-:Y:S02]  /*4960*/  SHF.R.U32.HI R11, RZ, 0x18, R4.reuse ;  /* 0x00000018ff0b7819 */ /* 0x100fe40000011604 */
[----:B------:R-:W-:Y:S02]  /*4970*/  LOP3.LUT R5, R5, 0xffff, RZ, 0xc0, !PT ;  /* 0x0000ffff05057812 */ /* 0x000fe400078ec0ff */
[----:B------:R-:W-:Y:S02]  /*4980*/  SHF.R.U32.HI R9, RZ, 0x10, R4 ;  /* 0x00000010ff097819 */ /* 0x000fe40000011604 */
[--C-:B------:R-:W-:Y:S02]  /*4990*/  SHF.R.U32.HI R4, RZ, 0x10, R3.reuse ;  /* 0x00000010ff047819 */ /* 0x100fe40000011603 */
[----:B------:R-:W-:Y:S02]  /*49a0*/  LOP3.LUT R7, R3, 0xff, RZ, 0xc0, !PT ;  /* 0x000000ff03077812 */ /* 0x000fe400078ec0ff */
[----:B------:R-:W-:Y:S02]  /*49b0*/  ISETP.LE.U32.AND P2, PT, R5, UR4, PT ;  /* 0x0000000405007c0c */ /* 0x000fe4000bf43070 */
[----:B------:R-:W-:Y:S02]  /*49c0*/  LOP3.LUT R4, R4, 0xff, RZ, 0xc0, !PT ;  /* 0x000000ff04047812 */ /* 0x000fe400078ec0ff */
[----:B------:R-:W-:Y:S02]  /*49d0*/  ISETP.LE.U32.AND P3, PT, R7, UR4, PT ;  /* 0x0000000407007c0c */ /* 0x000fe4000bf63070 */
[----:B------:R-:W-:Y:S02]  /*49e0*/  ISETP.LE.U32.AND P6, PT, R4, UR4, PT ;  /* 0x0000000404007c0c */ /* 0x000fe4000bfc3070 */
[----:B------:R-:W-:Y:S02]  /*49f0*/  SHF.R.U32.HI R4, RZ, 0x18, R3 ;  /* 0x00000018ff047819 */ /* 0x000fe40000011603 */
[----:B------:R-:W-:Y:S02]  /*4a00*/  SHF.R.U32.HI R3, RZ, 0x8, R8 ;  /* 0x00000008ff037819 */ /* 0x000fe40000011608 */
[----:B------:R-:W-:Y:S01]  /*4a10*/  ISETP.LE.U32.AND P5, PT, R4, UR4, PT ;  /* 0x0000000404007c0c */ /* 0x000fe2000bfa3070 */
[----:B------:R-:W-:Y:S01]  /*4a20*/  @!P2 FADD.FTZ R91, -R91, -RZ ;  /* 0x800000ff5b5ba221 */ /* 0x000fe20000010100 */
[----:B------:R-:W-:Y:S02]  /*4a30*/  LOP3.LUT R3, R3, 0xffff, RZ, 0xc0, !PT ;  /* 0x0000ffff03037812 */ /* 0x000fe400078ec0ff */
[----:B------:R-:W-:Y:S01]  /*4a40*/  LOP3.LUT R4, R9, 0xff, RZ, 0xc0, !PT ;  /* 0x000000ff09047812 */ /* 0x000fe200078ec0ff */
[----:B------:R-:W-:Y:S01]  /*4a50*/  @!P3 FADD.FTZ R92, -R92, -RZ ;  /* 0x800000ff5c5cb221 */ /* 0x000fe20000010100 */
[----:B------:R-:W-:Y:S01]  /*4a60*/  ISETP.LE.U32.AND P2, PT, R3, UR4, PT ;  /* 0x0000000403007c0c */ /* 0x000fe2000bf43070 */
[----:B------:R-:W-:Y:S01]  /*4a70*/  @!P6 FADD.FTZ R94, -R94, -RZ ;  /* 0x800000ff5e5ee221 */ /* 0x000fe20000010100 */
[----:B------:R-:W-:Y:S02]  /*4a80*/  LOP3.LUT R3, R6, 0xffff, RZ, 0xc0, !PT ;  /* 0x0000ffff06037812 */ /* 0x000fe400078ec0ff */
[----:B------:R-:W-:Y:S02]  /*4a90*/  ISETP.LE.U32.AND P3, PT, R10, UR4, PT ;  /* 0x000000040a007c0c */ /* 0x000fe4000bf63070 */
[----:B--2---:R-:W-:Y:S01]  /*4aa0*/  SHF.R.U32.HI R2, RZ, 0x8, R3 ;  /* 0x00000008ff027819 */ /* 0x004fe20000011603 */
[----:B------:R-:W-:Y:S01]  /*4ab0*/  @!P5 FADD.FTZ R93, -R93, -RZ ;  /* 0x800000ff5d5dd221 */ /* 0x000fe20000010100 */
[----:B------:R-:W-:Y:S02]  /*4ac0*/  ISETP.LE.U32.AND P6, PT, R11, UR4, PT ;  /* 0x000000040b007c0c */ /* 0x000fe4000bfc3070 */
[----:B------:R-:W-:Y:S02]  /*4ad0*/  LOP3.LUT R2, R2, 0xffff, RZ, 0xc0, !PT ;  /* 0x0000ffff02027812 */ /* 0x000fe400078ec0ff */
[----:B------:R-:W-:Y:S01]  /*4ae0*/  LOP3.LUT R3, R6, 0xff, RZ, 0xc0, !PT ;  /* 0x000000ff06037812 */ /* 0x000fe200078ec0ff */
[----:B------:R-:W-:Y:S01]  /*4af0*/  @!P2 FADD.FTZ R87, -R87, -RZ ;  /* 0x800000ff5757a221 */ /* 0x000fe20000010100 */
[----:B------:R-:W-:Y:S02]  /*4b00*/  ISETP.LE.U32.AND P2, PT, R2, UR4, PT ;  /* 0x0000000402007c0c */ /* 0x000fe4000bf43070 */
[----:B------:R-:W-:Y:S01]  /*4b10*/  SHF.R.U32.HI R2, RZ, 0x8, R73 ;  /* 0x00000008ff027819 */ /* 0x000fe20000011649 */
[----:B------:R-:W-:Y:S01]  /*4b20*/  @!P3 FADD.FTZ R86, -R86, -RZ ;  /* 0x800000ff5656b221 */ /* 0x000fe20000010100 */
[----:B------:R-:W-:Y:S02]  /*4b30*/  ISETP.LE.U32.AND P3, PT, R3, UR4, PT ;  /* 0x0000000403007c0c */ /* 0x000fe4000bf63070 */
[--C-:B------:R-:W-:Y:S01]  /*4b40*/  SHF.R.U32.HI R3, RZ, 0x10, R6.reuse ;  /* 0x00000010ff037819 */ /* 0x100fe20000011606 */
[----:B------:R-:W-:Y:S01]  /*4b50*/  @!P6 FADD.FTZ R89, -R89, -RZ ;  /* 0x800000ff5959e221 */ /* 0x000fe20000010100 */
[----:B------:R-:W-:Y:S02]  /*4b60*/  LOP3.LUT R0, R2, 0xffff, RZ, 0xc0, !PT ;  /* 0x0000ffff02007812 */ /* 0x000fe400078ec0ff */
[----:B------:R-:W-:Y:S02]  /*4b70*/  LOP3.LUT R3, R3, 0xff, RZ, 0xc0, !PT ;  /* 0x000000ff03037812 */ /* 0x000fe400078ec0ff */
[----:B------:R-:W-:Y:S01]  /*4b80*/  LOP3.LUT R2, R95, 0xff, RZ, 0xc0, !PT ;  /* 0x000000ff5f027812 */ /* 0x000fe200078ec0ff */
[----:B------:R-:W-:Y:S01]  /*4b90*/  @!P2 FADD.FTZ R81, -R81, -RZ ;  /* 0x800000ff5151a221 */ /* 0x000fe20000010100 */
[----:B------:R-:W-:Y:S02]  /*4ba0*/  ISETP.LE.U32.AND P5, PT, R4, UR4, PT ;  /* 0x0000000404007c0c */ /* 0x000fe4000bfa3070 */
[----:B------:R-:W-:Y:S01]  /*4bb0*/  ISETP.LE.U32.AND P2, PT, R2, UR4, PT ;  /* 0x0000000402007c0c */ /* 0x000fe2000bf43070 */
[----:B-1----:R-:W-:Y:S01]  /*4bc0*/  @!P3 FADD.FTZ R84, -R84, -RZ ;  /* 0x800000ff5454b221 */ /* 0x002fe20000010100 */
[----:B------:R-:W-:Y:S02]  /*4bd0*/  F2FP.RELU.BF16.PACK_AB R2, R93, R94 ;  /* 0x0000005e5d02723e */ /* 0x000fe400000018ff */
[----:B------:R-:W-:Y:S02]  /*4be0*/  ISETP.LE.U32.AND P6, PT, R3, UR4, PT ;  /* 0x0000000403007c0c */ /* 0x000fe4000bfc3070 */
[----:B------:R-:W-:Y:S01]  /*4bf0*/  F2FP.RELU.BF16.PACK_AB R3, R91, R92 ;  /* 0x0000005c5b03723e */ /* 0x000fe200000018ff */
[----:B------:R1:W-:Y:S01]  /*4c00*/  STS [R207+0x20400], R2 ;  /* 0x02040002cf007388 */ /* 0x0003e20000000800 */
[----:B------:R-:W-:Y:S02]  /*4c10*/  ISETP.LE.U32.AND P3, PT, R0, UR4, PT ;  /* 0x0000000400007c0c */ /* 0x000fe4000bf63070 */
[----:B------:R-:W-:Y:S01]  /*4c20*/  F2FP.RELU.BF16.PACK_AB R0, R87, R86 ;  /* 0x000000565700723e */ /* 0x000fe200000018ff */
[----:B------:R2:W-:Y:S01]  /*4c30*/  STS [R207+0x20000], R3 ;  /* 0x02000003cf007388 */ /* 0x0005e20000000800 */
[----:B------:R-:W-:Y:S01]  /*4c40*/  SHF.R.U32.HI R6, RZ, 0x18, R6 ;  /* 0x00000018ff067819 */ /* 0x000fe20000011606 */
[----:B------:R-:W-:Y:S01]  /*4c50*/  @!P5 FADD.FTZ R90, -R90, -RZ ;  /* 0x800000ff5a5ad221 */ /* 0x000fe20000010100 */
[----:B------:R-:W-:Y:S01]  /*4c60*/  F2FP.RELU.BF16.PACK_AB R4, R81, R84 ;  /* 0x000000545104723e */ /* 0x000fe200000018ff */
[----:B------:R4:W-:Y:S01]  /*4c70*/  STS [R210+0x20000], R0 ;  /* 0x02000000d2007388 */ /* 0x0009e20000000800 */
[----:B------:R-:W-:Y:S01]  /*4c80*/  ISETP.LE.U32.AND P5, PT, R6, UR4, PT ;  /* 0x0000000406007c0c */ /* 0x000fe2000bfa3070 */
[----:B------:R-:W-:Y:S01]  /*4c90*/  @!P6 FADD.FTZ R85, -R85, -RZ ;  /* 0x800000ff5555e221 */ /* 0x000fe20000010100 */
[----:B------:R-:W-:Y:S01]  /*4ca0*/  F2FP.RELU.BF16.PACK_AB R5, R89, R90 ;  /* 0x0000005a5905723e */ /* 0x000fe200000018ff */
[----:B------:R-:W-:Y:S01]  /*4cb0*/  @!P2 FADD.FTZ R79, -R79, -RZ ;  /* 0x800000ff4f4fa221 */ /* 0x000fe20000010100 */
[----:B------:R-:W-:Y:S01]  /*4cc0*/  FSETP.GE.FTZ.AND P2, PT, R91, RZ, PT ;  /* 0x000000ff5b00720b */ /* 0x000fe20003f56000 */
[----:B---3--:R-:W-:Y:S01]  /*4cd0*/  @!P3 FADD.FTZ R76, -R76, -RZ ;  /* 0x800000ff4c4cb221 */ /* 0x008fe20000010100 */
[----:B------:R-:W-:Y:S01]  /*4ce0*/  FSETP.GE.FTZ.AND P3, PT, R92, RZ, PT ;  /* 0x000000ff5c00720b */ /* 0x000fe20003f76000 */
[----:B------:R-:W-:Y:S01]  /*4cf0*/  STS [R210+0x20400], R5 ;  /* 0x02040005d2007388 */ /* 0x000fe20000000800 */
[----:B------:R-:W-:Y:S02]  /*4d00*/  FSETP.GE.FTZ.AND P6, PT, R87, RZ, PT ;  /* 0x000000ff5700720b */ /* 0x000fe40003fd6000 */
[----:B------:R-:W-:Y:S01]  /*4d10*/  FSETP.GE.FTZ.AND P4, PT, R81, RZ, PT ;  /* 0x000000ff5100720b */ /* 0x000fe20003f96000 */
[----:B------:R-:W-:Y:S02]  /*4d20*/  STS [R208+0x20000], R4 ;  /* 0x02000004d0007388 */ /* 0x000fe40000000800 */
[----:B------:R-:W-:Y:S01]  /*4d30*/  @!P5 FADD.FTZ R80, -R80, -RZ ;  /* 0x800000ff5050d221 */ /* 0x000fe20000010100 */
[----:B------:R-:W-:Y:S02]  /*4d40*/  FSETP.GE.FTZ.AND P5, PT, R84, RZ, PT ;  /* 0x000000ff5400720b */ /* 0x000fe40003fb6000 */
[----:B-1----:R-:W-:Y:S02]  /*4d50*/  F2FP.RELU.BF16.PACK_AB R2, R76, R77 ;  /* 0x0000004d4c02723e */ /* 0x002fe400000018ff */
[----:B--2---:R-:W-:Y:S02]  /*4d60*/  F2FP.RELU.BF16.PACK_AB R3, R80, R85 ;  /* 0x000000555003723e */ /* 0x004fe400000018ff */
[----:B----4-:R-:W-:Y:S03]  /*4d70*/  F2FP.RELU.BF16.PACK_AB R0, R78, R79 ;  /* 0x0000004f4e00723e */ /* 0x010fe600000018ff */
[----:B------:R1:W-:Y:S04]  /*4d80*/  STS [R208+0x20400], R3 ;  /* 0x02040003d0007388 */ /* 0x0003e80000000800 */
[----:B------:R-:W-:Y:S04]  /*4d90*/  STS [R209+0x20400], R0 ;  /* 0x02040000d1007388 */ /* 0x000fe80000000800 */
[----:B------:R2:W-:Y:S04]  /*4da0*/  STS [R209+0x20000], R2 ;  /* 0x02000002d1007388 */ /* 0x0005e80000000800 */
[----:B------:R-:W-:Y:S08]  /*4db0*/  LDSM.16.M88.4 R16, [R176+0xc000] ;  /* 0x00c00000b010783b */ /* 0x000ff00000000200 */
[----:B------:R-:W3:Y:S01]  /*4dc0*/  LDSM.16.M88.4 R8, [R172+0x18000] ;  /* 0x01800000ac08783b */ /* 0x000ee20000000200 */
[----:B-1----:R-:W-:Y:S07]  /*4dd0*/  IMAD.MOV.U32 R3, RZ, RZ, R211 ;  /* 0x000000ffff037224 */ /* 0x002fee00078e00d3 */
[----:B------:R-:W1:Y:S01]  /*4de0*/  LDSM.16.M88.4 R68, [R172+0x18800] ;  /* 0x01880000ac44783b */ /* 0x000e620000000200 */
[----:B--2---:R-:W-:Y:S07]  /*4df0*/  IMAD.MOV.U32 R2, RZ, RZ, R212 ;  /* 0x000000ffff027224 */ /* 0x004fee00078e00d4 */
[----:B------:R-:W-:Y:S01]  /*4e00*/  LDSM.16.M88.4 R72, [R177+0xc000] ;  /* 0x00c00000b148783b */ /* 0x000fe20000000200 */
[C---:B---3--:R-:W-:Y:S08]  /*4e10*/  HMMA.16816.F32.BF16 R4, R16.reuse, R8, RZ ;  /* 0x000000081004723c */ /* 0x048ff000000418ff */
[C---:B------:R-:W-:Y:S08]  /*4e20*/  HMMA.16816.F32.BF16 R8, R16.reuse, R10, RZ ;  /* 0x0000000a1008723c */ /* 0x040ff000000418ff */
[C---:B-1----:R-:W-:Y:S08]  /*4e30*/  HMMA.16816.F32.BF16 R12, R16.reuse, R68, RZ ;  /* 0x00000044100c723c */ /* 0x042ff000000418ff */
[----:B------:R-:W-:Y:S01]  /*4e40*/  HMMA.16816.F32.BF16 R16, R16, R70, RZ ;  /* 0x000000461010723c */ /* 0x000fe200000418ff */
[----:B------:R-:W1:Y:S07]  /*4e50*/  LDSM.16.M88.4 R68, [R169+0x18000] ;  /* 0x01800000a944783b */ /* 0x000e6e0000000200 */
[C---:B-1----:R-:W-:Y:S08]  /*4e60*/  HMMA.16816.F32.BF16 R4, R72.reuse, R68, R4 ;  /* 0x000000444804723c */ /* 0x042ff00000041804 */
[C---:B------:R-:W-:Y:S01]  /*4e70*/  HMMA.16816.F32.BF16 R8, R72.reuse, R70, R8 ;  /* 0x000000464808723c */ /* 0x040fe20000041808 */
[----:B------:R-:W1:Y:S07]  /*4e80*/  LDSM.16.M88.4 R68, [R169+0x18800] ;  /* 0x01880000a944783b */ /* 0x000e6e0000000200 */
[C---:B-1----:R-:W-:Y:S08]  /*4e90*/  HMMA.16816.F32.BF16 R12, R72.reuse, R68, R12 ;  /* 0x00000044480c723c */ /* 0x042ff0000004180c */
[----:B------:R-:W-:Y:S01]  /*4ea0*/  HMMA.16816.F32.BF16 R16, R72, R70, R16 ;  /* 0x000000464810723c */ /* 0x000fe20000041810 */
[----:B------:R-:W-:Y:S08]  /*4eb0*/  LDSM.16.M88.4 R68, [R179+0xc000] ;  /* 0x00c00000b344783b */ /* 0x000ff00000000200 */
[----:B------:R-:W1:Y:S02]  /*4ec0*/  LDSM.16.M88.4 R72, [R171+0x18000] ;  /* 0x01800000ab48783b */ /* 0x000e640000000200 */
        /* <DEDUP_REMOVED lines=63> */
[C---:B-1----:R-:W-:Y:S07]  /*52c0*/  HMMA.16816.F32.BF16 R4, R68.reuse, R72, R4 ;  /* 0x000000484404723c */ /* 0x042fee0000041804 */
[C---:B------:R-:W-:Y:S01]  /*52d0*/  LEA R72, P1, R215.reuse, R2, 0x2 ;  /* 0x00000002d7487211 */ /* 0x040fe200078210ff */
[C---:B------:R-:W-:Y:S04]  /*52e0*/  HMMA.16816.F32.BF16 R8, R68.reuse, R74, R8 ;  /* 0x0000004a4408723c */ /* 0x040fe80000041808 */
[----:B------:R-:W-:Y:S02]  /*52f0*/  LEA.HI.X.SX32 R73, R215, R3, 0x2, P1 ;  /* 0x00000003d7497211 */ /* 0x000fe400008f16ff */
[----:B------:R-:W-:Y:S03]  /*5300*/  FSETP.GE.FTZ.AND P1, PT, R86, RZ, PT ;  /* 0x000000ff5600720b */ /* 0x000fe60003f36000 */
[----:B------:R-:W2:Y:S04]  /*5310*/  LDG.E R2, [R72.64] ;  /* 0x0000000648027981 */ /* 0x000ea8000c1e1900 */
[----:B------:R2:W3:Y:S03]  /*5320*/  LDG.E R0, [R72.64+0x20] ;  /* 0x0000200648007981 */ /* 0x0004e6000c1e1900 */
[C---:B--2---:R-:W-:Y:S02]  /*5330*/  FADD.FTZ R72, -R2.reuse, R4 ;  /* 0x0000000402487221 */ /* 0x044fe40000010100 */
[C---:B------:R-:W-:Y:S06]  /*5340*/  FADD.FTZ R4, -R2.reuse, R5 ;  /* 0x0000000502047221 */ /* 0x040fec0000010100 */
        /* <DEDUP_REMOVED lines=41> */
[----:B------:R-:W-:Y:S01]  /*55e0*/  FADD.FTZ R4, -R0, R14 ;  /* 0x0000000e00047221 */ /* 0x000fe20000010100 */
[----:B------:R-:W-:Y:S01]  /*55f0*/  FSETP.GE.FTZ.AND P1, PT, R78, RZ, PT ;  /* 0x000000ff4e00720b */ /* 0x000fe20003f36000 */
[----:B------:R-:W-:Y:S01]  /*5600*/  FMUL.FTZ R69, R94, R6 ;  /* 0x000000065e457220 */ /* 0x000fe20000410000 */
[----:B------:R-:W-:Y:S01]  /*5610*/  FSEL R3, R3, R0, P2 ;  /* 0x0000000003037208 */ /* 0x000fe20001000000 */
[----:B------:R-:W-:Y:S01]  /*5620*/  FMUL.FTZ R17, R90, R2 ;  /* 0x000000025a117220 */ /* 0x000fe20000410000 */
[----:B------:R-:W-:Y:S01]  /*5630*/  FSETP.GE.FTZ.AND P3, PT, R80, RZ, PT ;  /* 0x000000ff5000720b */ /* 0x000fe20003f76000 */
[C---:B------:R-:W-:Y:S01]  /*5640*/  FADD.FTZ R2, -R0.reuse, R18 ;  /* 0x0000001200027221 */ /* 0x040fe20000010100 */
        /* <DEDUP_REMOVED lines=89> */
.L_x_1321:
        /* <DEDUP_REMOVED lines=24> */
[----:B------:R-:W-:Y:S01]  /*5d60*/  LDSM.16.MT88.4 R76, [R0+0xe800] ;  /* 0x00e80000004c783b */ /* 0x000fe20000004200 */
        /* <DEDUP_REMOVED lines=9> */
[----:B------:R-:W1:Y:S07]  /*5e00*/  LDSM.16.MT88.4 R16, [R0+0xc800] ;  /* 0x00c800000010783b */ /* 0x000e6e0000004200 */
[-C--:B----4-:R-:W-:Y:S08]  /*5e10*/  HMMA.16816.F32.BF16 R52, R4, R68.reuse, R52 ;  /* 0x000000440434723c */ /* 0x090ff00000041834 */
[C---:B------:R-:W-:Y:S08]  /*5e20*/  HMMA.16816.F32.BF16 R56, R12.reuse, R68, R56 ;  /* 0x000000440c38723c */ /* 0x040ff00000041838 */
[-C--:B------:R-:W-:Y:S01]  /*5e30*/  HMMA.16816.F32.BF16 R60, R12, R70.reuse, R60 ;  /* 0x000000460c3c723c */ /* 0x080fe2000004183c */
[----:B------:R-:W2:Y:S07]  /*5e40*/  LDSM.16.MT88.4 R12, [R0+0x10800] ;  /* 0x01080000000c783b */ /* 0x000eae0000004200 */
[----:B------:R-:W-:Y:S01]  /*5e50*/  HMMA.16816.F32.BF16 R64, R4, R70, R64 ;  /* 0x000000460440723c */ /* 0x000fe20000041840 */
[----:B------:R-:W-:Y:S05]  /*5e60*/  LDSM.16.MT88.4 R4, [R174+0x21000] ;  /* 0x02100000ae04783b */ /* 0x000fea0000004200 */
[----:B------:R-:W-:Y:S02]  /*5e70*/  LDSM.16.MT88.4 R68, [R173+0x21000] ;  /* 0x02100000ad44783b */ /* 0x000fe40000004200 */
        /* <DEDUP_REMOVED lines=9> */
[----:B------:R-:W3:Y:S07]  /*5f10*/  LDSM.16.MT88.4 R76, [R0+0xf000] ;  /* 0x00f00000004c783b */ /* 0x000eee0000004200 */
[-C--:B--2---:R-:W-:Y:S08]  /*5f20*/  HMMA.16816.F32.BF16 R52, R8, R12.reuse, R52 ;  /* 0x0000000c0834723c */ /* 0x084ff00000041834 */
[C---:B------:R-:W-:Y:S08]  /*5f30*/  HMMA.16816.F32.BF16 R56, R72.reuse, R12, R56 ;  /* 0x0000000c4838723c */ /* 0x040ff00000041838 */
[-C--:B------:R-:W-:Y:S01]  /*5f40*/  HMMA.16816.F32.BF16 R60, R72, R14.reuse, R60 ;  /* 0x0000000e483c723c */ /* 0x080fe2000004183c */
[----:B------:R-:W2:Y:S07]  /*5f50*/  LDSM.16.MT88.4 R72, [R0+0x11000] ;  /* 0x011000000048783b */ /* 0x000eae0000004200 */
[----:B------:R-:W-:Y:S01]  /*5f60*/  HMMA.16816.F32.BF16 R64, R8, R14, R64 ;  /* 0x0000000e0840723c */ /* 0x000fe20000041840 */
[----:B------:R-:W-:Y:S05]  /*5f70*/  LDSM.16.MT88.4 R8, [R174+0x21800] ;  /* 0x02180000ae08783b */ /* 0x000fea0000004200 */
[----:B------:R-:W4:Y:S02]  /*5f80*/  LDSM.16.MT88.4 R12, [R0+0xd800] ;  /* 0x00d80000000c783b */ /* 0x000f240000004200 */
[-C--:B-1----:R-:W-:Y:S08]  /*5f90*/  HMMA.16816.F32.BF16 R20, R4, R16.reuse, R20 ;  /* 0x000000100414723c */ /* 0x082ff00000041814 */
[C---:B------:R-:W-:Y:S08]  /*5fa0*/  HMMA.16816.F32.BF16 R24, R68.reuse, R16, R24 ;  /* 0x000000104418723c */ /* 0x040ff00000041818 */
[-C--:B------:R-:W-:Y:S08]  /*5fb0*/  HMMA.16816.F32.BF16 R28, R68, R18.reuse, R28 ;  /* 0x00000012441c723c */ /* 0x080ff0000004181c */
[C---:B------:R-:W-:Y:S01]  /*5fc0*/  HMMA.16816.F32.BF16 R32, R4.reuse, R18, R32 ;  /* 0x000000120420723c */ /* 0x040fe20000041820 */
[----:B------:R-:W1:Y:S07]  /*5fd0*/  LDSM.16.MT88.4 R16, [R173+0x21800] ;  /* 0x02180000ad10783b */ /* 0x000e6e0000004200 */
[-C--:B---3--:R-:W-:Y:S08]  /*5fe0*/  HMMA.16816.F32.BF16 R36, R4, R76.reuse, R36 ;  /* 0x0000004c0424723c */ /* 0x088ff00000041824 */
[C---:B------:R-:W-:Y:S08]  /*5ff0*/  HMMA.16816.F32.BF16 R40, R68.reuse, R76, R40 ;  /* 0x0000004c4428723c */ /* 0x040ff00000041828 */
[-C--:B------:R-:W-:Y:S08]  /*6000*/  HMMA.16816.F32.BF16 R44, R68, R78.reuse, R44 ;  /* 0x0000004e442c723c */ /* 0x080ff0000004182c */
[C---:B------:R-:W-:Y:S01]  /*6010*/  HMMA.16816.F32.BF16 R48, R4.reuse, R78, R48 ;  /* 0x0000004e0430723c */ /* 0x040fe20000041830 */
[----:B------:R-:W3:Y:S07]  /*6020*/  LDSM.16.MT88.4 R76, [R0+0xf800] ;  /* 0x00f80000004c783b */ /* 0x000eee0000004200 */
[-C--:B--2---:R-:W-:Y:S08]  /*6030*/  HMMA.16816.F32.BF16 R52, R4, R72.reuse, R52 ;  /* 0x000000480434723c */ /* 0x084ff00000041834 */
[C---:B------:R-:W-:Y:S08]  /*6040*/  HMMA.16816.F32.BF16 R56, R68.reuse, R72, R56 ;  /* 0x000000484438723c */ /* 0x040ff00000041838 */
[-C--:B------:R-:W-:Y:S01]  /*6050*/  HMMA.16816.F32.BF16 R60, R68, R74.reuse, R60 ;  /* 0x0000004a443c723c */ /* 0x080fe2000004183c */
[----:B------:R-:W2:Y:S05]  /*6060*/  LDSM.16.MT88.4 R68, [R0+0x11800] ;  /* 0x011800000044783b */ /* 0x000eaa0000004200 */
[----:B------:R-:W-:Y:S02]  /*6070*/  BAR.SYNC.DEFER_BLOCKING 0x0 ;  /* 0x0000000000007b1d */ /* 0x000fe40000010000 */
[----:B------:R-:W-:Y:S08]  /*6080*/  HMMA.16816.F32.BF16 R64, R4, R74, R64 ;  /* 0x0000004a0440723c */ /* 0x000ff00000041840 */
[-C--:B----4-:R-:W-:Y:S08]  /*6090*/  HMMA.16816.F32.BF16 R20, R8, R12.reuse, R20 ;  /* 0x0000000c0814723c */ /* 0x090ff00000041814 */
[C---:B-1----:R-:W-:Y:S08]  /*60a0*/  HMMA.16816.F32.BF16 R24, R16.reuse, R12, R24 ;  /* 0x0000000c1018723c */ /* 0x042ff00000041818 */
[-C--:B------:R-:W-:Y:S08]  /*60b0*/  HMMA.16816.F32.BF16 R28, R16, R14.reuse, R28 ;  /* 0x0000000e101c723c */ /* 0x080ff0000004181c */
[C---:B------:R-:W-:Y:S08]  /*60c0*/  HMMA.16816.F32.BF16 R32, R8.reuse, R14, R32 ;  /* 0x0000000e0820723c */ /* 0x040ff00000041820 */
[-C--:B---3--:R-:W-:Y:S08]  /*60d0*/  HMMA.16816.F32.BF16 R36, R8, R76.reuse, R36 ;  /* 0x0000004c0824723c */ /* 0x088ff00000041824 */
[C---:B------:R-:W-:Y:S08]  /*60e0*/  HMMA.16816.F32.BF16 R40, R16.reuse, R76, R40 ;  /* 0x0000004c1028723c */ /* 0x040ff00000041828 */
[-C--:B------:R-:W-:Y:S08]  /*60f0*/  HMMA.16816.F32.BF16 R44, R16, R78.reuse, R44 ;  /* 0x0000004e102c723c */ /* 0x080ff0000004182c */
[C---:B------:R-:W-:Y:S08]  /*6100*/  HMMA.16816.F32.BF16 R48, R8.reuse, R78, R48 ;  /* 0x0000004e0830723c */ /* 0x040ff00000041830 */
[-C--:B--2---:R-:W-:Y:S08]  /*6110*/  HMMA.16816.F32.BF16 R52, R8, R68.reuse, R52 ;  /* 0x000000440834723c */ /* 0x084ff00000041834 */
        /* <DEDUP_REMOVED lines=54> */
.L_x_1322:
[----:B------:R-:W-:Y:S01]  /*6480*/  LDSM.16.M88.4 R96, [R181] ;  /* 0x00000000b560783b */ /* 0x000fe20000000200 */
[----:B-1----:R-:W-:Y:S03]  /*6490*/  @P6 IADD3 R2, P1, R202, -0x100, RZ ;  /* 0xffffff00ca026810 */ /* 0x002fe60007f3e0ff */
[----:B------:R-:W1:Y:S02]  /*64a0*/  LDSM.16.MT88.4 R16, [R0+0x12000] ;  /* 0x012000000010783b */ /* 0x000e640000004200 */
[----:B------:R-:W-:Y:S01]  /*64b0*/  @P6 IMAD.MOV.U32 R202, RZ, RZ, R2 ;  /* 0x000000ffffca6224 */ /* 0x000fe200078e0002 */
[CC--:B------:R-:W-:Y:S01]  /*64c0*/  LEA R2, P2, R200.reuse, R188.reuse, 0x2 ;  /* 0x000000bcc8027211 */ /* 0x0c0fe200078410ff */
[----:B------:R-:W2:Y:S03]  /*64d0*/  LDSM.16.M88.4 R92, [R181+0x1000] ;  /* 0x00100000b55c783b */ /* 0x000ea60000000200 */
[-C--:B------:R-:W-:Y:S01]  /*64e0*/  LEA.HI.X.SX32 R3, R200, R189.reuse, 0x2, P2 ;  /* 0x000000bdc8037211 */ /* 0x080fe200010f16ff */
        /* <DEDUP_REMOVED lines=56> */
[----:B------:R-:W-:Y:S01]  /*6870*/  @P6 IMAD.MOV.U32 R203, RZ, RZ, R0 ;  /* 0x000000ffffcb6224 */ /* 0x000fe200078e0000 */
[----:B------:R-:W-:Y:S02]  /*6880*/  IADD3 R0, R236, 0x40, RZ ;  /* 0x00000040ec007810 */ /* 0x000fe40007ffe0ff */
        /* <DEDUP_REMOVED lines=9> */
[----:B------:R-:W-:Y:S03]  /*6920*/  IMAD.MOV.U32 R158, RZ, RZ, c[0x0][0x22c] ;  /* 0x00008b00ff9e7624 */ /* 0x000fe600078e00ff */
[----:B------:R-:W-:Y:S02]  /*6930*/  IMAD.IADD R0, R200, 0x1, R0 ;  /* 0x00000001c8007824 */ /* 0x000fe400078e0200 */
[----:B------:R-:W-:Y:S02]  /*6940*/  IMAD R158, R158, c[0x0][0x1c0], RZ ;  /* 0x000070009e9e7a24 */ /* 0x000fe400078e02ff */
[C---:B------:R-:W-:Y:S01]  /*6950*/  HMMA.16816.F32.BF16 R72, R160.reuse, R148, R72 ;  /* 0x00000094a048723c */ /* 0x040fe20000041848 */
[----:B------:R-:W-:Y:S03]  /*6960*/  IMAD.MOV.U32 R159, RZ, RZ, c[0x0][0x22c] ;  /* 0x00008b00ff9f7624 */ /* 0x000fe600078e00ff */
[----:B------:R-:W-:Y:S02]  /*6970*/  IMAD.SHL.U32 R158, R158, 0x20, RZ ;  /* 0x000000209e9e7824 */ /* 0x000fe400078e00ff */
[----:B------:R-:W-:Y:S02]  /*6980*/  IMAD.IADD R0, R200, 0x1, R0 ;  /* 0x00000001c8007824 */ /* 0x000fe400078e0200 */
[-C--:B------:R-:W-:Y:S04]  /*6990*/  HMMA.16816.F32.BF16 R76, R160, R150.reuse, R76 ;  /* 0x00000096a04c723c */ /* 0x080fe8000004184c */
[----:B------:R-:W-:Y:S04]  /*69a0*/  @P6 IMAD.WIDE R148, R215, 0x4, R202 ;  /* 0x00000004d7946825 */ /* 0x000fe800078e02ca */
[C---:B------:R-:W-:Y:S01]  /*69b0*/  HMMA.16816.F32.BF16 R80, R152.reuse, R150, R80 ;  /* 0x000000969850723c */ /* 0x040fe20000041850 */
[----:B------:R1:W5:Y:S03]  /*69c0*/  @P6 LDG.E R201, [R148.64] ;  /* 0x0000000694c96981 */ /* 0x000366000c1e1900 */
[----:B------:R-:W-:Y:S01]  /*69d0*/  IMAD R159, R159, c[0x0][0x1c0], RZ ;  /* 0x000070009f9f7a24 */ /* 0x000fe200078e02ff */
[----:B------:R1:W5:Y:S03]  /*69e0*/  @P6 LDG.E R206, [R148.64+0x20] ;  /* 0x0000200694ce6981 */ /* 0x000366000c1e1900 */
[-C--:B------:R-:W-:Y:S01]  /*69f0*/  HMMA.16816.F32.BF16 R84, R152, R164.reuse, R84 ;  /* 0x000000a49854723c */ /* 0x080fe20000041854 */
[----:B------:R2:W-:Y:S03]  /*6a00*/  RED.E.ADD.F32.FTZ.RN.STRONG.GPU [R188.64], R4 ;  /* 0x00000004bc00798e */ /* 0x0005e6000c10e786 */
[----:B------:R-:W-:Y:S01]  /*6a10*/  IMAD R159, R159, 0x28, RZ ;  /* 0x000000289f9f7824 */ /* 0x000fe200078e02ff */
        /* <DEDUP_REMOVED lines=23> */
[-C--:B------:R-:W-:Y:S02]  /*6b90*/  LEA.HI.X.SX32 R5, R157, R189.reuse, 0x2, P1 ;  /* 0x000000bd9d057211 */ /* 0x080fe400008f16ff */
[CC--:B---3--:R-:W-:Y:S01]  /*6ba0*/  LEA R8, P1, R159.reuse, R188.reuse, 0x2 ;  /* 0x000000bc9f087211 */ /* 0x0c8fe200078210ff */
[----:B------:R2:W-:Y:S01]  /*6bb0*/  RED.E.ADD.F32.FTZ.RN.STRONG.GPU [R6.64], R10 ;  /* 0x0000000a0600798e */ /* 0x0005e2000c10e786 */
[C---:B------:R-:W-:Y:S02]  /*6bc0*/  IADD3 R156, R236.reuse, 0x20, RZ ;  /* 0x00000020ec9c7810 */ /* 0x040fe40007ffe0ff */
[----:B------:R-:W-:Y:S01]  /*6bd0*/  IADD3 R157, R236, 0x20, RZ ;  /* 0x00000020ec9d7810 */ /* 0x000fe20007ffe0ff */
[----:B------:R3:W-:Y:S02]  /*6be0*/  RED.E.ADD.F32.FTZ.RN.STRONG.GPU [R4.64], R11 ;  /* 0x0000000b0400798e */ /* 0x0007e4000c10e786 */
[C---:B------:R-:W-:Y:S02]  /*6bf0*/  IMAD.IADD R156, R200.reuse, 0x1, R156 ;  /* 0x00000001c89c7824 */ /* 0x040fe400078e029c */
[----:B------:R-:W-:Y:S01]  /*6c00*/  RED.E.ADD.F32.FTZ.RN.STRONG.GPU [R188.64+0x80], R16 ;  /* 0x00008010bc00798e */ /* 0x000fe2000c10e786 */
[C---:B------:R-:W-:Y:S03]  /*6c10*/  IMAD.IADD R157, R200.reuse, 0x1, R157 ;  /* 0x00000001c89d7824 */ /* 0x040fe600078e029d */
[----:B------:R4:W-:Y:S01]  /*6c20*/  RED.E.ADD.F32.FTZ.RN.STRONG.GPU [R2.64+0x80], R17 ;  /* 0x000080110200798e */ /* 0x0009e2000c10e786 */
[----:B------:R-:W-:Y:S01]  /*6c30*/  IMAD.IADD R157, R200, 0x1, R157 ;  /* 0x00000001c89d7824 */ /* 0x000fe200078e029d */
[-C--:B-1----:R-:W-:Y:S05]  /*6c40*/  LEA.HI.X.SX32 R9, R159, R189.reuse, 0x2, P1 ;  /* 0x000000bd9f097211 */ /* 0x082fea00008f16ff */
[----:B------:R1:W-:Y:S01]  /*6c50*/  RED.E.ADD.F32.FTZ.RN.STRONG.GPU [R8.64], R18 ;  /* 0x000000120800798e */ /* 0x0003e2000c10e786 */
[CC--:B--2---:R-:W-:Y:S02]  /*6c60*/  LEA R6, P2, R156.reuse, R188.reuse, 0x2 ;  /* 0x000000bc9c067211 */ /* 0x0c4fe400078410ff */
[CC--:B------:R-:W-:Y:S02]  /*6c70*/  LEA R10, P1, R157.reuse, R188.reuse, 0x2 ;  /* 0x000000bc9d0a7211 */ /* 0x0c0fe400078210ff */
[-C--:B------:R-:W-:Y:S02]  /*6c80*/  LEA.HI.X.SX32 R7, R156, R189.reuse, 0x2, P2 ;  /* 0x000000bd9c077211 */ /* 0x080fe400010f16ff */
[-C--:B---3--:R-:W-:Y:S02]  /*6c90*/  LEA.HI.X.SX32 R11, R157, R189.reuse, 0x2, P1 ;  /* 0x000000bd9d0b7211 */ /* 0x088fe400008f16ff */
[CC--:B------:R-:W-:Y:S01]  /*6ca0*/  LEA R4, P2, R227.reuse, R188.reuse, 0x2 ;  /* 0x000000bce3047211 */ /* 0x0c0fe200078410ff */
[----:B------:R2:W-:Y:S01]  /*6cb0*/  RED.E.ADD.F32.FTZ.RN.STRONG.GPU [R6.64], R19 ;  /* 0x000000130600798e */ /* 0x0005e2000c10e786 */
[C---:B------:R-:W-:Y:S02]  /*6cc0*/  IADD3 R157, R236.reuse, 0x40, RZ ;  /* 0x00000040ec9d7810 */ /* 0x040fe40007ffe0ff */
[-C--:B------:R-:W-:Y:S01]  /*6cd0*/  LEA.HI.X.SX32 R5, R227, R189.reuse, 0x2, P2 ;  /* 0x000000bde3057211 */ /* 0x080fe200010f16ff */
[----:B------:R3:W-:Y:S01]  /*6ce0*/  RED.E.ADD.F32.FTZ.RN.STRONG.GPU [R10.64], R12 ;  /* 0x0000000c0a00798e */ /* 0x0007e2000c10e786 */
[C---:B------:R-:W-:Y:S02]  /*6cf0*/  IADD3 R156, R236.reuse, 0x40, RZ ;  /* 0x00000040ec9c7810 */ /* 0x040fe40007ffe0ff */
[C---:B----4-:R-:W-:Y:S02]  /*6d00*/  IADD3 R17, R236.reuse, 0x60, RZ ;  /* 0x00000060ec117810 */ /* 0x050fe40007ffe0ff */
[----:B------:R-:W-:Y:S01]  /*6d10*/  IADD3 R16, R236, 0x60, RZ ;  /* 0x00000060ec107810 */ /* 0x000fe20007ffe0ff */
[C---:B------:R-:W-:Y:S04]  /*6d20*/  IMAD.IADD R156, R200.reuse, 0x1, R156 ;  /* 0x00000001c89c7824 */ /* 0x040fe800078e029c */
[----:B------:R-:W-:Y:S01]  /*6d30*/  IMAD.IADD R16, R200, 0x1, R16 ;  /* 0x00000001c8107824 */ /* 0x000fe200078e0210 */
[CC--:B-1----:R-:W-:Y:S04]  /*6d40*/  LEA R8, P3, R228.reuse, R188.reuse, 0x2 ;  /* 0x000000bce4087211 */ /* 0x0c2fe800078610ff */
[-C--:B------:R-:W-:Y:S05]  /*6d50*/  LEA.HI.X.SX32 R9, R228, R189.reuse, 0x2, P3 ;  /* 0x000000bde4097211 */ /* 0x080fea00018f16ff */
[----:B------:R1:W-:Y:S01]  /*6d60*/  RED.E.ADD.F32.FTZ.RN.STRONG.GPU [R8.64], R13 ;  /* 0x0000000d0800798e */ /* 0x0003e2000c10e786 */
[CC--:B--2---:R-:W-:Y:S03]  /*6d70*/  LEA R6, P1, R233.reuse, R188.reuse, 0x2 ;  /* 0x000000bce9067211 */ /* 0x0c4fe600078210ff */
[----:B------:R2:W-:Y:S01]  /*6d80*/  RED.E.ADD.F32.FTZ.RN.STRONG.GPU [R4.64], R14 ;  /* 0x0000000e0400798e */ /* 0x0005e2000c10e786 */
[-C--:B------:R-:W-:Y:S02]  /*6d90*/  LEA.HI.X.SX32 R7, R233, R189.reuse, 0x2, P1 ;  /* 0x000000bde9077211 */ /* 0x080fe400008f16ff */
[----:B---3--:R-:W-:Y:S03]  /*6da0*/  IADD3 R12, R236, 0x80, RZ ;  /* 0x00000080ec0c7810 */ /* 0x008fe60007ffe0ff */
[----:B------:R3:W-:Y:S02]  /*6db0*/  RED.E.ADD.F32.FTZ.RN.STRONG.GPU [R6.64], R15 ;  /* 0x0000000f0600798e */ /* 0x0007e4000c10e786 */
[----:B------:R-:W-:Y:S02]  /*6dc0*/  IMAD.IADD R12, R200, 0x1, R12 ;  /* 0x00000001c80c7824 */ /* 0x000fe400078e020c */
[----:B------:R-:W-:Y:S04]  /*6dd0*/  RED.E.ADD.F32.FTZ.RN.STRONG.GPU [R188.64+0x100], R68 ;  /* 0x00010044bc00798e */ /* 0x000fe8000c10e786 */
[----:B------:R-:W-:Y:S01]  /*6de0*/  RED.E.ADD.F32.FTZ.RN.STRONG.GPU [R2.64+0x100], R69 ;  /* 0x000100450200798e */ /* 0x000fe2000c10e786 */
[-C--:B-1----:R-:W-:Y:S02]  /*6df0*/  LEA R8, P3, R226, R188.reuse, 0x2 ;  /* 0x000000bce2087211 */ /* 0x082fe400078610ff */
[----:B------:R-:W-:Y:S02]  /*6e00*/  IADD3 R13, R236, 0x80, RZ ;  /* 0x00000080ec0d7810 */ /* 0x000fe40007ffe0ff */
[CC--:B--2---:R-:W-:Y:S02]  /*6e10*/  LEA R4, P1, R157.reuse, R188.reuse, 0x2 ;  /* 0x000000bc9d047211 */ /* 0x0c4fe400078210ff */
[-C--:B------:R-:W-:Y:S02]  /*6e20*/  LEA.HI.X.SX32 R9, R226, R189.reuse, 0x2, P3 ;  /* 0x000000bde2097211 */ /* 0x080fe400018f16ff */
[-C--:B------:R-:W-:Y:S02]  /*6e30*/  LEA.HI.X.SX32 R5, R157, R189.reuse, 0x2, P1 ;  /* 0x000000bd9d057211 */ /* 0x080fe400008f16ff */
[-C--:B---3--:R-:W-:Y:S02]  /*6e40*/  LEA R6, P2, R156, R188.reuse, 0x2 ;  /* 0x000000bc9c067211 */ /* 0x088fe400078410ff */
[-C--:B------:R-:W-:Y:S01]  /*6e50*/  LEA R10, P1, R0, R188.reuse, 0x2 ;  /* 0x000000bc000a7211 */ /* 0x080fe200078210ff */
[----:B------:R1:W-:Y:S01]  /*6e60*/  RED.E.ADD.F32.FTZ.RN.STRONG.GPU [R4.64], R70 ;  /* 0x000000460400798e */ /* 0x0003e2000c10e786 */
[-C--:B------:R-:W-:Y:S02]  /*6e70*/  LEA.HI.X.SX32 R7, R156, R189.reuse, 0x2, P2 ;  /* 0x000000bd9c077211 */ /* 0x080fe400010f16ff */
[-C--:B------:R-:W-:Y:S02]  /*6e80*/  LEA.HI.X.SX32 R11, R0, R189.reuse, 0x2, P1 ;  /* 0x000000bd000b7211 */ /* 0x080fe400008f16ff */
[----:B------:R-:W-:Y:S01]  /*6e90*/  IADD3 R0, R236, 0x60, RZ ;  /* 0x00000060ec007810 */ /* 0x000fe20007ffe0ff */
[----:B------:R2:W-:Y:S04]  /*6ea0*/  RED.E.ADD.F32.FTZ.RN.STRONG.GPU [R6.64], R71 ;  /* 0x000000470600798e */ /* 0x0005e8000c10e786 */
[----:B------:R-:W-:Y:S01]  /*6eb0*/  RED.E.ADD.F32.FTZ.RN.STRONG.GPU [R10.64], R72 ;  /* 0x000000480a00798e */ /* 0x000fe2000c10e786 */
[C---:B------:R-:W-:Y:S03]  /*6ec0*/  IMAD.IADD R0, R200.reuse, 0x1, R0 ;  /* 0x00000001c8007824 */ /* 0x040fe600078e0200 */
[----:B------:R3:W-:Y:S01]  /*6ed0*/  RED.E.ADD.F32.FTZ.RN.STRONG.GPU [R8.64], R73 ;  /* 0x000000490800798e */ /* 0x0007e2000c10e786 */
[----:B------:R-:W-:Y:S03]  /*6ee0*/  IMAD.IADD R0, R200, 0x1, R0 ;  /* 0x00000001c8007824 */ /* 0x000fe600078e0200 */
        /* <DEDUP_REMOVED lines=19> */
[----:B------:R-:W-:Y:S01]  /*7020*/  LDSM.16.MT88.4 R16, [R168+0x2000] ;  /* 0x00200000a810783b */ /* 0x000fe20000004200 */
[----:B------:R-:W-:Y:S03]  /*7030*/  IADD3 R0, R236, 0x80, RZ ;  /* 0x00000080ec007810 */ /* 0x000fe60007ffe0ff */
[----:B------:R2:W-:Y:S02]  /*7040*/  RED.E.ADD.F32.FTZ.RN.STRONG.GPU [R6.64], R83 ;  /* 0x000000530600798e */ /* 0x0005e4000c10e786 */
[C---:B------:R-:W-:Y:S02]  /*7050*/  IMAD.IADD R0, R200.reuse, 0x1, R0 ;  /* 0x00000001c8007824 */ /* 0x040fe400078e0200 */
[----:B------:R-:W-:Y:S02]  /*7060*/  RED.E.ADD.F32.FTZ.RN.STRONG.GPU [R10.64], R76 ;  /* 0x0000004c0a00798e */ /* 0x000fe4000c10e786 */
[----:B------:R-:W-:Y:S02]  /*7070*/  IMAD.IADD R0, R200, 0x1, R0 ;  /* 0x00000001c8007824 */ /* 0x000fe400078e0200 */
        /* <DEDUP_REMOVED lines=15> */
[-C--:B------:R-:W-:Y:S02]  /*7170*/  LEA R10, P1, R0, R188.reuse, 0x2 ;  /* 0x000000bc000a7211 */ /* 0x080fe400078210ff */
[-C--:B--2---:R-:W-:Y:S01]  /*7180*/  LEA R6, P2, R12, R188.reuse, 0x2 ;  /* 0x000000bc0c067211 */ /* 0x084fe200078410ff */
[----:B------:R1:W-:Y:S01]  /*7190*/  RED.E.ADD.F32.FTZ.RN.STRONG.GPU [R4.64], R86 ;  /* 0x000000560400798e */ /* 0x0003e2000c10e786 */
[-C--:B------:R-:W-:Y:S02]  /*71a0*/  LEA.HI.X.SX32 R11, R0, R189.reuse, 0x2, P1 ;  /* 0x000000bd000b7211 */ /* 0x080fe400008f16ff */
[-C--:B------:R-:W-:Y:S02]  /*71b0*/  LEA.HI.X.SX32 R7, R12, R189.reuse, 0x2, P2 ;  /* 0x000000bd0c077211 */ /* 0x080fe400010f16ff */
[C---:B------:R-:W-:Y:S02]  /*71c0*/  IADD3 R13, R236.reuse, 0xa0, RZ ;  /* 0x000000a0ec0d7810 */ /* 0x040fe40007ffe0ff */
[C---:B------:R-:W-:Y:S01]  /*71d0*/  IADD3 R12, R236.reuse, 0xa0, RZ ;  /* 0x000000a0ec0c7810 */ /* 0x040fe20007ffe0ff */
[----:B------:R2:W-:Y:S01]  /*71e0*/  RED.E.ADD.F32.FTZ.RN.STRONG.GPU [R6.64], R87 ;  /* 0x000000570600798e */ /* 0x0005e2000c10e786 */
[----:B------:R-:W-:Y:S03]  /*71f0*/  IADD3 R0, R236, 0xa0, RZ ;  /* 0x000000a0ec007810 */ /* 0x000fe60007ffe0ff */
[----:B------:R3:W-:Y:S01]  /*7200*/  RED.E.ADD.F32.FTZ.RN.STRONG.GPU [R10.64], R88 ;  /* 0x000000580a00798e */ /* 0x0007e2000c10e786 */
[C---:B------:R-:W-:Y:S02]  /*7210*/  IMAD.IADD R12, R200.reuse, 0x1, R12 ;  /* 0x00000001c80c7824 */ /* 0x040fe400078e020c */
[C---:B------:R-:W-:Y:S01]  /*7220*/  IMAD.IADD R0, R200.reuse, 0x1, R0 ;  /* 0x00000001c8007824 */ /* 0x040fe200078e0200 */
[----:B------:R4:W-:Y:S03]  /*7230*/  RED.E.ADD.F32.FTZ.RN.STRONG.GPU [R8.64], R89 ;  /* 0x000000590800798e */ /* 0x0009e6000c10e786 */
[----:B------:R-:W-:Y:S01]  /*7240*/  IMAD.IADD R0, R200, 0x1, R0 ;  /* 0x00000001c8007824 */ /* 0x000fe200078e0200 */
        /* <DEDUP_REMOVED lines=17> */
[----:B------:R-:W-:Y:S01]  /*7360*/  LDSM.16.MT88.4 R12, [R173+0x1e000] ;  /* 0x01e00000ad0c783b */ /* 0x000fe20000004200 */
[CC--:B--2---:R-:W-:Y:S03]  /*7370*/  LEA R6, P3, R220.reuse, R188.reuse, 0x2 ;  /* 0x000000bcdc067211 */ /* 0x0c4fe600078610ff */
[----:B------:R1:W-:Y:S01]  /*7380*/  RED.E.ADD.F32.FTZ.RN.STRONG.GPU [R4.64], R98 ;  /* 0x000000620400798e */ /* 0x0003e2000c10e786 */
[-C--:B------:R-:W-:Y:S03]  /*7390*/  LEA.HI.X.SX32 R7, R220, R189.reuse, 0x2, P3 ;  /* 0x000000bddc077211 */ /* 0x080fe600018f16ff */
[----:B------:R-:W-:Y:S01]  /*73a0*/  RED.E.ADD.F32.FTZ.RN.STRONG.GPU [R10.64], R99 ;  /* 0x000000630a00798e */ /* 0x000fe2000c10e786 */
[----:B------:R-:W-:Y:S02]  /*73b0*/  ISETP.GT.AND P3, PT, R194, RZ, PT ;  /* 0x000000ffc200720c */ /* 0x000fe40003f64270 */
[CC--:B---3--:R-:W-:Y:S01]  /*73c0*/  LEA R2, P1, R229.reuse, R188.reuse, 0x2 ;  /* 0x000000bce5027211 */ /* 0x0c8fe200078210ff */
[----:B------:R-:W-:Y:S03]  /*73d0*/  RED.E.ADD.F32.FTZ.RN.STRONG.GPU [R8.64], R92 ;  /* 0x0000005c0800798e */ /* 0x000fe6000c10e786 */
[-C--:B------:R-:W-:Y:S01]  /*73e0*/  LEA.HI.X.SX32 R3, R229, R189.reuse, 0x2, P1 ;  /* 0x000000bde5037211 */ /* 0x080fe200008f16ff */
[----:B------:R-:W-:Y:S01]  /*73f0*/  RED.E.ADD.F32.FTZ.RN.STRONG.GPU [R6.64], R93 ;  /* 0x0000005d0600798e */ /* 0x000fe2000c10e786 */
[----:B------:R-:W-:Y:S02]  /*7400*/  ISETP.NE.U32.AND P1, PT, R0, 0x1, PT ;  /* 0x000000010000780c */ /* 0x000fe40003f25070 */
[C---:B------:R-:W-:Y:S01]  /*7410*/  IADD3 R0, R168.reuse, -0x6000, RZ ;  /* 0xffffa000a8007810 */ /* 0x040fe20007ffe0ff */
[----:B------:R-:W-:Y:S10]  /*7420*/  LDSM.16.MT88.4 R8, [R168] ;  /* 0x00000000a808783b */ /* 0x000ff40000004200 */
        /* <DEDUP_REMOVED lines=71> */
[----:B------:R-:W-:-:S02]  /*78a0*/  FMUL.FTZ R68, R48, c[0x0][0x2dc] ;  /* 0x0000b70030447a20 */ /* 0x000fc40000410000 */
[----:B------:R-:W-:Y:S01]  /*78b0*/  FMUL.FTZ R48, R44, c[0x0][0x2dc] ;  /* 0x0000b7002c307a20 */ /* 0x000fe20000410000 */
[----:B------:R-:W1:Y:S01]  /*78c0*/  S2R R96, SR_CTAID.Y ;  /* 0x0000000000607919 */ /* 0x000e620000002600 */
[----:B------:R-:W-:Y:S02]  /*78d0*/  FMUL.FTZ R10, R45, c[0x0][0x2dc] ;  /* 0x0000b7002d0a7a20 */ /* 0x000fe40000410000 */
        /* <DEDUP_REMOVED lines=34> */
[----:B------:R-:W-:Y:S02]  /*7b00*/  FMUL.FTZ R108, R108, c[0x0][0x2e0] ;  /* 0x0000b8006c6c7a20 */ /* 0x000fe40000410000 */
        /* <DEDUP_REMOVED lines=154> */
[----:B------:R4:W-:Y:S01]  /*84b0*/  STS [R243+0xb000], R2 ;  /* 0x00b00002f3007388 */ /* 0x0009e20000000800 */
[----:B-1----:R-:W-:-:S02]  /*84c0*/  SHF.R.S32.HI R5, RZ, 0x1f, R96 ;  /* 0x0000001fff057819 */ /* 0x002fc40000011460 */
[----:B--2---:R-:W-:-:S13]  /*84d0*/  ISETP.NE.AND P0, PT, R97, -0x1, PT ;  /* 0xffffffff6100780c */ /* 0x004fda0003f05270 */
[----:B---3--:R-:W-:-:S05]  /*84e0*/  @P0 IADD3 R0, R237, R97, RZ ;  /* 0x00000061ed000210 */ /* 0x008fca0007ffe0ff */
[----:B----4-:R-:W-:-:S04]  /*84f0*/  @P0 IMAD.WIDE.U32 R2, R0, c[0x0][0x3a0], RZ ;  /* 0x0000e80000020a25 */ /* 0x010fc800078e00ff */
        /* <DEDUP_REMOVED lines=13> */
.L_x_1324:
        /* <DEDUP_REMOVED lines=15> */
.L_x_1325:
[----:B------:R-:W2:Y:S01]  /*86c0*/  LDL R9, [R1+0x20] ;  /* 0x0000200001097983 */ /* 0x000ea20000100800 */
[----:B------:R-:W-:Y:S01]  /*86d0*/  SHF.R.S32.HI R5, RZ, 0x1f, R204 ;  /* 0x0000001fff057819 */ /* 0x000fe200000114cc */
[----:B------:R-:W-:Y:S01]  /*86e0*/  BSSY B0, `(.L_x_1326) ;  /* 0x000002d000007945 */ /* 0x000fe20003800000 */
[----:B------:R-:W-:Y:S01]  /*86f0*/  MOV R4, R204 ;  /* 0x000000cc00047202 */ /* 0x000fe20000000f00 */
[----:B------:R-:W-:Y:S01]  /*8700*/  BAR.SYNC.DEFER_BLOCKING 0x0 ;  /* 0x0000000000007b1d */ /* 0x000fe20000010000 */
[----:B------:R-:W-:Y:S02]  /*8710*/  SHF.R.S32.HI R26, RZ, 0x1f, R238 ;  /* 0x0000001fff1a7819 */ /* 0x000fe400000114ee */
[----:B------:R-:W-:-:S03]  /*8720*/  SHF.R.S32.HI R64, RZ, 0x1f, R235 ;  /* 0x0000001fff407819 */ /* 0x000fc600000114eb */
[----:B------:R1:W3:Y:S04]  /*8730*/  LDS.128 R36, [R192+0x13000] ;  /* 0x01300000c0247984 */ /* 0x0002e80000000c00 */
[----:B------:R1:W4:Y:S04]  /*8740*/  LDS.128 R32, [R192+0x15000] ;  /* 0x01500000c0207984 */ /* 0x0003280000000c00 */
[----:B------:R1:W1:Y:S04]  /*8750*/  LDS.128 R28, [R192+0x17000] ;  /* 0x01700000c01c7984 */ /* 0x0002680000000c00 */
[----:B------:R1:W1:Y:S04]  /*8760*/  LDS.128 R48, [R192+0x18000] ;  /* 0x01800000c0307984 */ /* 0x0002680000000c00 */
[----:B------:R1:W1:Y:S04]  /*8770*/  LDS.128 R60, [R192+0x19000] ;  /* 0x01900000c03c7984 */ /* 0x0002680000000c00 */
[----:B------:R1:W1:Y:S04]  /*8780*/  LDS.128 R44, [R192+0x1a000] ;  /* 0x01a00000c02c7984 */ /* 0x0002680000000c00 */
[----:B------:R1:W1:Y:S04]  /*8790*/  LDS.128 R56, [R192+0x1b000] ;  /* 0x01b00000c0387984 */ /* 0x0002680000000c00 */
[----:B------:R1:W1:Y:S04]  /*87a0*/  LDS.128 R40, [R192+0x1c000] ;  /* 0x01c00000c0287984 */ /* 0x0002680000000c00 */
[----:B------:R1:W1:Y:S01]  /*87b0*/  LDS.128 R52, [R192+0x1d000] ;  /* 0x01d00000c0347984 */ /* 0x0002620000000c00 */
[C---:B--2---:R-:W-:Y:S01]  /*87c0*/  SHF.L.U32 R0, R9.reuse, 0x6, RZ ;  /* 0x0000000609007819 */ /* 0x044fe200000006ff */
[----:B------:R-:W-:-:S03]  /*87d0*/  IMAD R11, R9, -0x40, R195 ;  /* 0xffffffc0090b7824 */ /* 0x000fc600078e02c3 */
[----:B------:R-:W-:Y:S01]  /*87e0*/  SHF.R.S32.HI R24, RZ, 0x1f, R0 ;  /* 0x0000001fff187819 */ /* 0x000fe20000011400 */
[----:B------:R-:W-:Y:S01]  /*87f0*/  IMAD.WIDE.U32 R2, R0, c[0x0][0x3a0], R4 ;  /* 0x0000e80000027a25 */ /* 0x000fe200078e0004 */
[----:B------:R-:W-:-:S03]  /*8800*/  ISETP.GE.AND P4, PT, R235, R11, PT ;  /* 0x0000000beb00720c */ /* 0x000fc60003f86270 */
[----:B------:R-:W-:Y:S01]  /*8810*/  IMAD R6, R24, c[0x0][0x3a0], RZ ;  /* 0x0000e80018067a24 */ /* 0x000fe200078e02ff */
[----:B------:R-:W-:-:S03]  /*8820*/  IADD3 R2, P0, R7, R2, RZ ;  /* 0x0000000207027210 */ /* 0x000fc60007f1e0ff */
[----:B------:R-:W-:-:S05]  /*8830*/  IMAD R6, R0, c[0x0][0x3a4], R6 ;  /* 0x0000e90000067a24 */ /* 0x000fca00078e0206 */
[----:B------:R-:W-:Y:S01]  /*8840*/  IADD3.X R3, R8, R3, R6, P0, !PT ;  /* 0x0000000308037210 */ /* 0x000fe200007fe406 */
[----:B------:R-:W-:-:S04]  /*8850*/  IMAD R6, R26, c[0x0][0x3b8], RZ ;  /* 0x0000ee001a067a24 */ /* 0x000fc800078e02ff */
[C---:B------:R-:W-:Y:S02]  /*8860*/  IMAD R8, R238.reuse, c[0x0][0x3bc], R6 ;  /* 0x0000ef00ee087a24 */ /* 0x040fe400078e0206 */
[----:B------:R-:W-:-:S05]  /*8870*/  IMAD.WIDE.U32 R6, R238, c[0x0][0x3b8], R2 ;  /* 0x0000ee00ee067a25 */ /* 0x000fca00078e0002 */
[----:B------:R-:W-:Y:S01]  /*8880*/  IADD3 R10, R7, R8, RZ ;  /* 0x00000008070a7210 */ /* 0x000fe20007ffe0ff */
[----:B------:R-:W-:Y:S05]  /*8890*/  @P4 BRA `(.L_x_1327) ;  /* 0x0000011000004947 */ /* 0x000fea0003800000 */
[----:B-1-34-:R-:W-:Y:S01]  /*88a0*/  ISETP.GE.AND P3, PT, R204, c[0x0][0x220], PT ;  /* 0x00008800cc007a0c */ /* 0x01afe20003f66270 */
[----:B------:R-:W1:Y:S01]  /*88b0*/  LDS.128 R20, [R192+0x14000] ;  /* 0x01400000c0147984 */ /* 0x000e620000000c00 */
        /* <DEDUP_REMOVED lines=12> */
[----:B-1----:R1:W-:Y:S04]  /*8980*/  @!P2 STG.E.128 [R2.64+0x80], R20 ;  /* 0x000080140200a986 */ /* 0x0023e8000c101d06 */
[----:B--2---:R1:W-:Y:S04]  /*8990*/  @!P1 STG.E.128 [R2.64+0x100], R16 ;  /* 0x0001001002009986 */ /* 0x0043e8000c101d06 */
[----:B---3--:R1:W-:Y:S02]  /*89a0*/  @!P3 STG.E.128 [R2.64], R12 ;  /* 0x0000000c0200b986 */ /* 0x0083e4000c101d06 */
.L_x_1327:
[----:B-1-34-:R-:W-:Y:S05]  /*89b0*/  BSYNC B0 ;  /* 0x0000000000007941 */ /* 0x01afea0003800000 */
.L_x_1326:
        /* <DEDUP_REMOVED lines=19> */
.L_x_1329:
[----:B------:R-:W-:Y:S05]  /*8af0*/  BSYNC B0 ;  /* 0x0000000000007941 */ /* 0x000fea0003800000 */
.L_x_1328:
        /* <DEDUP_REMOVED lines=25> */
.L_x_1331:
[----:B------:R-:W-:Y:S05]  /*8c90*/  BSYNC B0 ;  /* 0x0000000000007941 */ /* 0x000fea0003800000 */
.L_x_1330:
        /* <DEDUP_REMOVED lines=19> */
.L_x_1302:
[----:B------:R-:W2:Y:S04]  /*8dd0*/  LDL R9, [R1+0x1c] ;  /* 0x00001c0001097983 */ /* 0x000ea80000100800 */
[----:B------:R-:W1:Y:S02]  /*8de0*/  S2R R8, SR_CTAID.Y ;  /* 0x0000000000087919 */ /* 0x000e640000002600 */
[----:B-1----:R-:W-:Y:S02]  /*8df0*/  SHF.R.S32.HI R5, RZ, 0x1f, R8 ;  /* 0x0000001fff057819 */ /* 0x002fe40000011408 */
[----:B--2---:R-:W-:-:S13]  /*8e00*/  ISETP.NE.AND P0, PT, R9, -0x1, PT ;  /* 0xffffffff0900780c */ /* 0x004fda0003f05270 */
        /* <DEDUP_REMOVED lines=15> */
.L_x_1333:
        /* <DEDUP_REMOVED lines=15> */
.L_x_1334:
[----:B------:R-:W2:Y:S01]  /*8ff0*/  LDL R8, [R1+0x20] ;  /* 0x0000200001087983 */ /* 0x000ea20000100800 */
[----:B------:R-:W-:Y:S01]  /*9000*/  SHF.R.S32.HI R12, RZ, 0x1f, R238 ;  /* 0x0000001fff0c7819 */ /* 0x000fe200000114ee */
[----:B------:R-:W-:Y:S01]  /*9010*/  BSSY B0, `(.L_x_1335) ;  /* 0x000001e000007945 */ /* 0x000fe20003800000 */
[----:B------:R-:W-:Y:S02]  /*9020*/  SHF.R.S32.HI R15, RZ, 0x1f, R235 ;  /* 0x0000001fff0f7819 */ /* 0x000fe400000114eb */
[C---:B--2---:R-:W-:Y:S01]  /*9030*/  SHF.L.U32 R0, R8.reuse, 0x6, RZ ;  /* 0x0000000608007819 */ /* 0x044fe200000006ff */
[----:B------:R-:W-:Y:S02]  /*9040*/  IMAD R9, R8, -0x40, R195 ;  /* 0xffffffc008097824 */ /* 0x000fe400078e02c3 */
[----:B------:R-:W-:Y:S01]  /*9050*/  IMAD R8, R12, c[0x0][0x3b8], RZ ;  /* 0x0000ee000c087a24 */ /* 0x000fe200078e02ff */
[----:B------:R-:W-:Y:S01]  /*9060*/  SHF.R.S32.HI R10, RZ, 0x1f, R0 ;  /* 0x0000001fff0a7819 */ /* 0x000fe20000011400 */
[----:B------:R-:W-:Y:S01]  /*9070*/  IMAD.WIDE.U32 R2, R0, c[0x0][0x3a0], R204 ;  /* 0x0000e80000027a25 */ /* 0x000fe200078e00cc */
[----:B------:R-:W-:-:S03]  /*9080*/  ISETP.GE.AND P4, PT, R235, R9, PT ;  /* 0x00000009eb00720c */ /* 0x000fc60003f86270 */
[----:B------:R-:W-:Y:S02]  /*9090*/  IMAD R4, R10, c[0x0][0x3a0], RZ ;  /* 0x0000e8000a047a24 */ /* 0x000fe400078e02ff */
[----:B------:R-:W-:Y:S02]  /*90a0*/  IMAD R8, R238, c[0x0][0x3bc], R8 ;  /* 0x0000ef00ee087a24 */ /* 0x000fe400078e0208 */
[----:B------:R-:W-:Y:S01]  /*90b0*/  IMAD R5, R0, c[0x0][0x3a4], R4 ;  /* 0x0000e90000057a24 */ /* 0x000fe200078e0204 */
[----:B------:R-:W-:-:S04]  /*90c0*/  IADD3 R4, P0, R6, R2, RZ ;  /* 0x0000000206047210 */ /* 0x000fc80007f1e0ff */
[----:B------:R-:W-:-:S05]  /*90d0*/  IADD3.X R5, R7, R3, R5, P0, !PT ;  /* 0x0000000307057210 */ /* 0x000fca00007fe405 */
[----:B------:R-:W-:-:S05]  /*90e0*/  IMAD.WIDE.U32 R4, R238, c[0x0][0x3b8], R4 ;  /* 0x0000ee00ee047a25 */ /* 0x000fca00078e0004 */
        /* <DEDUP_REMOVED lines=16> */
.L_x_1336:
[----:B------:R-:W-:Y:S05]  /*91f0*/  BSYNC B0 ;  /* 0x0000000000007941 */ /* 0x000fea0003800000 */
.L_x_1335:
        /* <DEDUP_REMOVED lines=19> */
.L_x_1338:
[----:B------:R-:W-:Y:S05]  /*9330*/  BSYNC B0 ;  /* 0x0000000000007941 */ /* 0x000fea0003800000 */
.L_x_1337:
        /* <DEDUP_REMOVED lines=25> */
.L_x_1340:
[----:B------:R-:W-:Y:S05]  /*94d0*/  BSYNC B0 ;  /* 0x0000000000007941 */ /* 0x000fea0003800000 */
.L_x_1339:
        /* <DEDUP_REMOVED lines=16> */
.L_x_1332:
[----:B------:R-:W-:Y:S05]  /*95e0*/  BSYNC B1 ;  /* 0x0000000000017941 */ /* 0x000fea0003800000 */
.L_x_1297:
[----:B------:R-:W3:Y:S02]  /*95f0*/  LDL.LU R0, [R1+0x20] ;  /* 0x0000200001007983 */ /* 0x000ee40000300800 */
[----:B---3--:R-:W-:-:S04]  /*9600*/  IADD3 R0, R0, c[0x0][0xc], RZ ;  /* 0x0000030000007a10 */ /* 0x008fc80007ffe0ff */
[----:B------:R-:W-:Y:S01]  /*9610*/  ISETP.GE.AND P0, PT, R0, UR5, PT ;  /* 0x0000000500007c0c */ /* 0x000fe2000bf06270 */
[----:B------:R3:W-:-:S12]  /*9620*/  STL [R1+0x20], R0 ;  /* 0x0000200001007387 */ /* 0x0007d80000100800 */
[----:B------:R-:W-:Y:S01]  /*9630*/  @P0 CALL.REL.NOINC `(.L_x_1341) ;  /* 0x0000001000000944 */ /* 0x000fe20003c00000 */
[----:B------:R-:W-:Y:S05]  /*9640*/  BRA `(.L_x_1342) ;  /* 0xffff726000007947 */ /* 0x000fea000383ffff */
.L_x_1341:
[----:B------:R-:W-:Y:S05]  /*9650*/  EXIT ;  /* 0x000000000000794d */ /* 0x000fea0003800000 */
.L_x_1343:
        /* <DEDUP_REMOVED lines=10> */
.L_x_1612:


//--------------------- .text._ZN5flash44flash_bwd_dq_dk_dv_loop_seqk_parallel_kernelI23Flash_bwd_kernel_traitsILi192ELi64ELi64ELi8ELi4ELi2ELi2ELb0ELb0EN7cutlass10bfloat16_tE19Flash_kernel_traitsILi192ELi64ELi64ELi8ES3_EELb0ELb0ELb0ELb1ELb0ELb0ELb1EEEvNS_16Flash_bwd_paramsE --------------------------
	.section	.text._ZN5flash44flash_bwd_dq_dk_dv_loop_seqk_parallel_kernelI23Flash_bwd_kernel_traitsILi192ELi64ELi64ELi8ELi4ELi2ELi2ELb0ELb0EN7cutlass10bfloat16_tE19Flash_kernel_traitsILi192ELi64ELi64ELi8ES3_EELb0ELb0ELb0ELb1ELb0ELb0ELb1EEEvNS_16Flash_bwd_paramsE,"ax",@progbits
	.sectioninfo	@"SHI_REGISTERS=255"
	.align	128
        .global         _ZN5flash44flash_bwd_dq_dk_dv_loop_seqk_parallel_kernelI23Flash_bwd_kernel_traitsILi192ELi64ELi64ELi8ELi4ELi2ELi2ELb0ELb0EN7cutlass10bfloat16_tE19Flash_kernel_traitsILi192ELi64ELi64ELi8ES3_EELb0ELb0ELb0ELb1ELb0ELb0ELb1EEEvNS_16Flash_bwd_paramsE
        .type           _ZN5flash44flash_bwd_dq_dk_dv_loop_seqk_parallel_kernelI23Flash_bwd_kernel_traitsILi192ELi64ELi64ELi8ELi4ELi2ELi2ELb0ELb0EN7cutlass10bfloat16_tE19Flash_kernel_traitsILi192ELi64ELi64ELi8ES3_EELb0ELb0ELb0ELb1ELb0ELb0ELb1EEEvNS_16Flash_bwd_paramsE,@function
        .size           _ZN5flash44flash_bwd_dq_dk_dv_loop_seqk_parallel_kernelI23Flash_bwd_kernel_traitsILi192ELi64ELi64ELi8ELi4ELi2ELi2ELb0ELb0EN7cutlass10bfloat16_tE19Flash_kernel_traitsILi192ELi64ELi64ELi8ES3_EELb0ELb0ELb0ELb1ELb0ELb0ELb1EEEvNS_16Flash_bwd_paramsE,(.L_x_1613 - _ZN5flash44flash_bwd_dq_dk_dv_loop_seqk_parallel_kernelI23Flash_bwd_kernel_traitsILi192ELi64ELi64ELi8ELi4ELi2ELi2ELb0ELb0EN7cutlass10bfloat16_tE19Flash_kernel_traitsILi192ELi64ELi64ELi8ES3_EELb0ELb0ELb0ELb1ELb0ELb0ELb1EEEvNS_16Flash_bwd_paramsE)
        .other          _ZN5flash44flash_bwd_dq_dk_dv_loop_seqk_parallel_kernelI23Flash_bwd_kernel_traitsILi192ELi64ELi64ELi8ELi4ELi2ELi2ELb0ELb0EN7cutlass10bfloat16_tE19Flash_kernel_traitsILi192ELi64ELi64ELi8ES3_EELb0ELb0ELb0ELb1ELb0ELb0ELb1EEEvNS_16Flash_bwd_paramsE,@"STO_CUDA_ENTRY STV_DEFAULT"
_ZN5flash44flash_bwd_dq_dk_dv_loop_seqk_parallel_kernelI23Flash_bwd_kernel_traitsILi192ELi64ELi64ELi8ELi4ELi2ELi2ELb0ELb0EN7cutlass10bfloat16_tE19Flash_kernel_traitsILi192ELi64ELi64ELi8ES3_EELb0ELb0ELb0ELb1ELb0ELb0ELb1EEEvNS_16Flash_bwd_paramsE:
.text._ZN5flash44flash_bwd_dq_dk_dv_loop_seqk_parallel_kernelI23Flash_bwd_kernel_traitsILi192ELi64ELi64ELi8ELi4ELi2ELi2ELb0ELb0EN7cutlass10bfloat16_tE19Flash_kernel_traitsILi192ELi64ELi64ELi8ES3_EELb0ELb0ELb0ELb1ELb0ELb0ELb1EEEvNS_16Flash_bwd_paramsE:
        /* <DEDUP_REMOVED lines=69> */
[----:B------:R-:W-:Y:S01]  /*0450*/  IMAD.SHL.U32 R169, R169, 0x2, RZ ;  /* 0x00000002a9a97824 */ /* 0x000fe200078e00ff */
[----:B------:R-:W-:Y:S01]  /*0460*/  SHF.R.S32.HI R0, RZ, 0x6, R0 ;  /* 0x00000006ff007819 */ /* 0x000fe20000011400 */
[----:B------:R-:W-:Y:S01]  /*0470*/  IMAD.IADD R5, R12, 0x1, -R2 ;  /* 0x000000010c057824 */ /* 0x000fe200078e0a02 */
[----:B------:R-:W-:-:S02]  /*0480*/  ISETP.NE.U32.AND P0, PT, R3, 0x1, PT ;  /* 0x000000010300780c */ /* 0x000fc40003f05070 */
        /* <DEDUP_REMOVED lines=27> */
[----:B------:R-:W-:Y:S01]  /*0640*/  STL [R1], R17 ;  /* 0x0000001101007387 */ /* 0x000fe20000100800 */
[----:B------:R-:W-:Y:S01]  /*0650*/  LOP3.LUT R2, R2, 0x1c0, RZ, 0xc0, !PT ;  /* 0x000001c002027812 */ /* 0x000fe200078ec0ff */
[----:B------:R-:W-:Y:S01]  /*0660*/  IMAD.IADD R201, R0, 0x1, R3 ;  /* 0x0000000100c97824 */ /* 0x000fe200078e0203 */
[----:B------:R-:W-:Y:S01]  /*0670*/  LEA.HI R4, R4, R18, RZ, 0x2 ;  /* 0x0000001204047211 */ /* 0x000fe200078f10ff */
[----:B------:R-:W-:Y:S01]  /*0680*/  IMAD.SHL.U32 R0, R10, 0x8, RZ ;  /* 0x000000080a007824 */ /* 0x000fe200078e00ff */
[----:B------:R1:W-:Y:S01]  /*0690*/  STL [R1+0x8], R6 ;  /* 0x0000080601007387 */ /* 0x0003e20000100800 */
        /* <DEDUP_REMOVED lines=10> */
[----:B------:R-:W-:Y:S01]  /*0740*/  IMAD.IADD R4, R4, 0x1, R9 ;  /* 0x0000000104047824 */ /* 0x000fe200078e0209 */
[----:B------:R-:W-:Y:S01]  /*0750*/  SEL R203, R203, 0x10, !P0 ;  /* 0x00000010cbcb7807 */ /* 0x000fe20004000000 */
[----:B------:R-:W-:Y:S01]  /*0760*/  IMAD R252, R180, 0x10, R5 ;  /* 0x00000010b4fc7824 */ /* 0x000fe200078e0205 */
[----:B------:R-:W-:Y:S01]  /*0770*/  IADD3 R202, R201, 0x20, RZ ;  /* 0x00000020c9ca7810 */ /* 0x000fe20007ffe0ff */
[--C-:B------:R-:W-:Y:S01]  /*0780*/  IMAD R174, R174, 0x2, R171.reuse ;  /* 0x00000002aeae7824 */ /* 0x100fe200078e02ab */
[----:B------:R-:W-:Y:S01]  /*0790*/  LEA R231, R4, 0x12000, 0x1 ;  /* 0x0001200004e77811 */ /* 0x000fe200078e08ff */
[----:B------:R-:W-:Y:S01]  /*07a0*/  IMAD.IADD R172, R169, 0x1, R171 ;  /* 0x00000001a9ac7824 */ /* 0x000fe200078e02ab */
[C---:B------:R-:W-:Y:S01]  /*07b0*/  @P1 IADD3 R202, R201.reuse, -0x20, RZ ;  /* 0xffffffe0c9ca1810 */ /* 0x040fe20007ffe0ff */
[----:B------:R-:W-:Y:S01]  /*07c0*/  IMAD.IADD R204, R201, 0x1, R203 ;  /* 0x00000001c9cc7824 */ /* 0x000fe200078e02cb */
[----:B------:R-:W-:Y:S01]  /*07d0*/  IADD3 R234, R231, 0x40, RZ ;  /* 0x00000040e7ea7810 */ /* 0x000fe20007ffe0ff */
[----:B------:R-:W-:Y:S01]  /*07e0*/  IMAD.IADD R171, R171, 0x1, R170 ;  /* 0x00000001abab7824 */ /* 0x000fe200078e02aa */
[C---:B------:R-:W-:Y:S01]  /*07f0*/  IADD3 R207, R198.reuse, 0x40, RZ ;  /* 0x00000040c6cf7810 */ /* 0x040fe20007ffe0ff */
[----:B-1----:R-:W-:Y:S01]  /*0800*/  IMAD.SHL.U32 R6, R11, 0x40, RZ ;  /* 0x000000400b067824 */ /* 0x002fe200078e00ff */
[----:B------:R-:W-:Y:S01]  /*0810*/  IADD3 R208, R198, 0x80, RZ ;  /* 0x00000080c6d07810 */ /* 0x000fe20007ffe0ff */
[----:B------:R-:W-:Y:S01]  /*0820*/  IMAD.IADD R203, R203, 0x1, R202 ;  /* 0x00000001cbcb7824 */ /* 0x000fe200078e02ca */
[----:B------:R-:W-:-:S02]  /*0830*/  @P2 IADD3 R234, R231, -0x40, RZ ;  /* 0xffffffc0e7ea2810 */ /* 0x000fc40007ffe0ff */
[----:B------:R-:W-:-:S04]  /*0840*/  LOP3.LUT R0, R6, 0xfffffe00, RZ, 0xc0, !PT ;  /* 0xfffffe0006007812 */ /* 0x000fc800078ec0ff */
[----:B------:R-:W-:Y:S01]  /*0850*/  LOP3.LUT R179, R2, R0, RZ, 0xfc, !PT ;  /* 0x0000000002b37212 */ /* 0x000fe200078efcff */
[--C-:B------:R-:W-:Y:S02]  /*0860*/  IMAD R178, R178, 0x400, R0.reuse ;  /* 0x00000400b2b27824 */ /* 0x100fe400078e0200 */
[----:B------:R-:W-:Y:S01]  /*0870*/  IMAD R180, R180, 0x400, R0 ;  /* 0x00000400b4b47824 */ /* 0x000fe200078e0200 */
[----:B------:R-:W-:Y:S01]  /*0880*/  SHF.R.S32.HI R0, RZ, 0x1f, R230 ;  /* 0x0000001fff007819 */ /* 0x000fe200000114e6 */
[----:B------:R-:W-:Y:S01]  /*0890*/  IMAD.IADD R178, R3, 0x1, R178 ;  /* 0x0000000103b27824 */ /* 0x000fe200078e02b2 */
[----:B------:R-:W-:Y:S01]  /*08a0*/  IADD3 R0, R252, 0x8, RZ ;  /* 0x00000008fc007810 */ /* 0x000fe20007ffe0ff */
[----:B------:R-:W-:-:S03]  /*08b0*/  IMAD.IADD R180, R180, 0x1, R3 ;  /* 0x00000001b4b47824 */ /* 0x000fc600078e0203 */
[----:B--2---:R-:W-:Y:S02]  /*08c0*/  LEA R178, R178, 0x1e000, 0x1 ;  /* 0x0001e000b2b27811 */ /* 0x004fe400078e08ff */
.L_x_1390:
[----:B-1-3--:R-:W1:Y:S01]  /*08d0*/  S2R R32, SR_CTAID.Y ;  /* 0x0000000000207919 */ /* 0x00ae620000002600 */
[----:B--2---:R-:W2:Y:S01]  /*08e0*/  LDC.U8 R0, c[0x0][0x312] ;  /* 0x0000c480ff007b82 */ /* 0x004ea20000000000 */
[----:B------:R-:W-:Y:S02]  /*08f0*/  ISETP.NE.U32.AND P1, PT, RZ, c[0x0][0x240], PT ;  /* 0x00009000ff007a0c */ /* 0x000fe40003f25070 */
[----:B------:R-:W3:Y:S01]  /*0900*/  S2R R2, SR_CTAID.Y ;  /* 0x0000000000027919 */ /* 0x000ee20000002600 */
[----:B------:R-:W-:Y:S02]  /*0910*/  ISETP.EQ.U32.AND P5, PT, RZ, c[0x0][0x248], PT ;  /* 0x00009200ff007a0c */ /* 0x000fe40003fa2070 */
[----:B------:R-:W-:Y:S02]  /*0920*/  ISETP.NE.AND.EX P1, PT, RZ, c[0x0][0x244], PT, P1 ;  /* 0x00009100ff007a0c */ /* 0x000fe40003f25310 */
[----:B------:R-:W-:Y:S01]  /*0930*/  ISETP.NE.U32.AND P3, PT, RZ, c[0x0][0x250], PT ;  /* 0x00009400ff007a0c */ /* 0x000fe20003f65070 */
[----:B------:R-:W-:-:S03]  /*0940*/  IMAD.MOV.U32 R249, RZ, RZ, -0x1 ;  /* 0xfffffffffff97424 */ /* 0x000fc600078e00ff */
[----:B------:R-:W-:Y:S01]  /*0950*/  ISETP.NE.AND.EX P3, PT, RZ, c[0x0][0x254], PT, P3 ;  /* 0x00009500ff007a0c */ /* 0x000fe20003f65330 */
[----:B-1----:R-:W-:Y:S01]  /*0960*/  IMAD.SHL.U32 R8, R32, 0x4, RZ ;  /* 0x0000000420087824 */ /* 0x002fe200078e00ff */
        /* <DEDUP_REMOVED lines=21> */
[----:B----4-:R-:W-:Y:S05]  /*0ac0*/  @!P0 BRA `(.L_x_1344) ;  /* 0x0000003000008947 */ /* 0x010fea0003800000 */
[----:B---3--:R-:W2:Y:S02]  /*0ad0*/  @P4 LDG.E R4, [R2.64+0x4] ;  /* 0x0000040602044981 */ /* 0x008ea4000c1e1900 */
[----:B--2--5:R-:W-:-:S06]  /*0ae0*/  @P4 IADD3 R4, R4, -R249, RZ ;  /* 0x800000f904044210 */ /* 0x024fcc0007ffe0ff */
[----:B------:R1:W5:Y:S02]  /*0af0*/  @!P4 LDG.E R4, [R2.64] ;  /* 0x000000060204c981 */ /* 0x000364000c1e1900 */
.L_x_1344:
        /* <DEDUP_REMOVED lines=44> */
.L_x_1346:
        /* <DEDUP_REMOVED lines=15> */
.L_x_1347:
[----:B------:R-:W-:Y:S01]  /*0eb0*/  IABS R14, c[0x0][0x1c8] ;  /* 0x00007200000e7a13 */ /* 0x000fe20000000000 */
[----:B------:R-:W1:Y:S01]  /*0ec0*/  LDC.U8 R15, c[0x0][0x328] ;  /* 0x0000ca00ff0f7b82 */ /* 0x000e620000000000 */
[----:B------:R-:W-:Y:S01]  /*0ed0*/  IABS R7, R232 ;  /* 0x000000e800077213 */ /* 0x000fe20000000000 */
[C---:B------:R-:W-:Y:S01]  /*0ee0*/  @P0 IMAD.WIDE.U32 R4, R0.reuse, c[0x0][0x370], RZ ;  /* 0x0000dc0000040a25 */ /* 0x040fe200078e00ff */
[----:B------:R-:W2:Y:S01]  /*0ef0*/  I2F.RP R2, R14 ;  /* 0x0000000e00027306 */ /* 0x000ea20000209400 */
[----:B------:R-:W-:Y:S01]  /*0f00*/  MOV R12, c[0x0][0x224] ;  /* 0x00008900000c7a02 */ /* 0x000fe20000000f00 */
[----:B------:R-:W3:Y:S01]  /*0f10*/  S2R R16, SR_CTAID.X ;  /* 0x0000000000107919 */ /* 0x000ee20000002500 */
[----:B------:R-:W-:Y:S01]  /*0f20*/  MOV R8, R7 ;  /* 0x0000000700087202 */ /* 0x000fe20000000f00 */
[----:B------:R-:W-:Y:S01]  /*0f30*/  @P0 IMAD R11, R0, c[0x0][0x374], R5 ;  /* 0x0000dd00000b0a24 */ /* 0x000fe200078e0205 */
[----:B------:R-:W-:Y:S01]  /*0f40*/  LOP3.LUT R7, R232, c[0x0][0x1c8], RZ, 0x3c, !PT ;  /* 0x00007200e8077a12 */ /* 0x000fe200078e3cff */
[----:B------:R-:W-:Y:S01]  /*0f50*/  @P0 IMAD.MOV.U32 R9, RZ, RZ, R4 ;  /* 0x000000ffff090224 */ /* 0x000fe200078e0004 */
[----:B------:R-:W-:Y:S01]  /*0f60*/  SHF.R.S32.HI R12, RZ, 0x1f, R12 ;  /* 0x0000001fff0c7819 */ /* 0x000fe2000001140c */
[----:B------:R-:W-:Y:S01]  /*0f70*/  @!P0 IMAD.WIDE.U32 R4, R32, c[0x0][0x368], RZ ;  /* 0x0000da0020048a25 */ /* 0x000fe200078e00ff */
[----:B------:R-:W-:Y:S01]  /*0f80*/  ISETP.GE.AND P3, PT, R7, RZ, PT ;  /* 0x000000ff0700720c */ /* 0x000fe20003f66270 */
[----:B------:R-:W4:Y:S01]  /*0f90*/  LDC.U8 R21, c[0x0][0x3d0] ;  /* 0x0000f400ff157b82 */ /* 0x000f220000000000 */
[----:B------:R-:W-:Y:S01]  /*0fa0*/  MOV R29, c[0x0][0x22c] ;  /* 0x00008b00001d7a02 */ /* 0x000fe20000000f00 */
[----:B------:R-:W-:Y:S01]  /*0fb0*/  IMAD R7, R12, R32, RZ ;  /* 0x000000200c077224 */ /* 0x000fe200078e02ff */
[----:B------:R-:W-:Y:S01]  /*0fc0*/  @!P0 MOV R9, R4 ;  /* 0x0000000400098202 */ /* 0x000fe20000000f00 */
[----:B------:R-:W-:Y:S01]  /*0fd0*/  IMAD.WIDE.U32 R12, R32, c[0x0][0x224], RZ ;  /* 0x00008900200c7a25 */ /* 0x000fe200078e00ff */
[----:B------:R-:W-:Y:S01]  /*0fe0*/  SHF.R.S32.HI R251, RZ, 0x1f, R242 ;  /* 0x0000001ffffb7819 */ /* 0x000fe200000114f2 */
[----:B--2---:R-:W2:Y:S01]  /*0ff0*/  MUFU.RCP R2, R2 ;  /* 0x0000000200027308 */ /* 0x004ea20000001000 */
[----:B------:R-:W-:Y:S01]  /*1000*/  SHF.R.S32.HI R233, RZ, 0x1f, R232 ;  /* 0x0000001fffe97819 */ /* 0x000fe200000114e8 */
[----:B------:R-:W-:Y:S01]  /*1010*/  IMAD.WIDE R18, R29, c[0x0][0x1c0], RZ ;  /* 0x000070001d127a25 */ /* 0x000fe200078e02ff */
[----:B-1----:R-:W-:-:S03]  /*1020*/  ISETP.NE.AND P2, PT, R15, RZ, PT ;  /* 0x000000ff0f00720c */ /* 0x002fc60003f45270 */
[----:B---3--:R-:W-:Y:S01]  /*1030*/  IMAD.WIDE.U32 R30, R16, c[0x0][0x3d8], RZ ;  /* 0x0000f600101e7a25 */ /* 0x008fe200078e00ff */
[----:B--2---:R-:W-:-:S04]  /*1040*/  IADD3 R2, R2, 0xffffffe, RZ ;  /* 0x0ffffffe02027810 */ /* 0x004fc80007ffe0ff */
[----:B------:R-:W1:Y:S02]  /*1050*/  F2I.FTZ.U32.TRUNC.NTZ R3, R2 ;  /* 0x0000000200037305 */ /* 0x000e64000021f000 */
[----:B-1----:R-:W-:-:S05]  /*1060*/  IADD3 R2, RZ, -R3, RZ ;  /* 0x80000003ff027210 */ /* 0x002fca0007ffe0ff */
[----:B------:R-:W-:Y:S02]  /*1070*/  IMAD R6, R2, R14, RZ ;  /* 0x0000000e02067224 */ /* 0x000fe400078e02ff */
[----:B------:R-:W-:-:S04]  /*1080*/  IMAD.MOV.U32 R2, RZ, RZ, RZ ;  /* 0x000000ffff027224 */ /* 0x000fc800078e00ff */
[----:B------:R-:W-:-:S04]  /*1090*/  IMAD.HI.U32 R2, R3, R6, R2 ;  /* 0x0000000603027227 */ /* 0x000fc800078e0002 */
[----:B------:R-:W-:Y:S02]  /*10a0*/  @!P0 IMAD R6, R33, c[0x0][0x368], RZ ;  /* 0x0000da0021068a24 */ /* 0x000fe400078e02ff */
[----:B------:R-:W-:-:S04]  /*10b0*/  IMAD.HI.U32 R2, R2, R8, RZ ;  /* 0x0000000802027227 */ /* 0x000fc800078e00ff */
[----:B------:R-:W-:Y:S02]  /*10c0*/  IMAD.MOV R3, RZ, RZ, -R2 ;  /* 0x000000ffff037224 */ /* 0x000fe400078e0a02 */
[----:B------:R-:W-:Y:S02]  /*10d0*/  @!P0 IMAD R6, R32, c[0x0][0x36c], R6 ;  /* 0x0000db0020068a24 */ /* 0x000fe400078e0206 */
        /* <DEDUP_REMOVED lines=15> */
[----:B----4-:R-:W-:Y:S02]  /*11d0*/  ISETP.NE.AND P1, PT, R21, RZ, PT ;  /* 0x000000ff1500720c */ /* 0x010fe40003f25270 */
        /* <DEDUP_REMOVED lines=35> */
.L_x_1348:
[----:B------:R-:W-:-:S04]  /*1410*/  IMAD R0, R32, c[0x0][0x1c0], R232 ;  /* 0x0000700020007a24 */ /* 0x000fc800078e02e8 */
[----:B------:R-:W-:Y:S02]  /*1420*/  IMAD R8, R0, c[0x0][0x224], RZ ;  /* 0x0000890000087a24 */ /* 0x000fe400078e02ff */
.L_x_1349:
        /* <DEDUP_REMOVED lines=98> */
.L_x_1352:
[----:B------:R-:W-:Y:S05]  /*1a50*/  BSYNC B0 ;  /* 0x0000000000007941 */ /* 0x000fea0003800000 */
.L_x_1351:
        /* <DEDUP_REMOVED lines=39> */
.L_x_1354:
[----:B------:R-:W-:Y:S05]  /*1cd0*/  BSYNC B0 ;  /* 0x0000000000007941 */ /* 0x000fea0003800000 */
.L_x_1353:
[----:B------:R-:W5:Y:S01]  /*1ce0*/  LDL R2, [R1] ;  /* 0x0000000001027983 */ /* 0x000f620000100800 */
        /* <DEDUP_REMOVED lines=18> */
.L_x_1356:
        /* <DEDUP_REMOVED lines=28> */
.L_x_1357:
[----:B------:R-:W-:Y:S05]  /*1fd0*/  BSYNC B0 ;  /* 0x0000000000007941 */ /* 0x000fea0003800000 */
.L_x_1355:
        /* <DEDUP_REMOVED lines=17> */
.L_x_1359:
        /* <DEDUP_REMOVED lines=38> */
.L_x_1360:
[----:B------:R-:W-:Y:S05]  /*2350*/  BSYNC B0 ;  /* 0x0000000000007941 */ /* 0x000fea0003800000 */
.L_x_1358:
[----:B------:R-:W-:Y:S01]  /*2360*/  IMAD R11, R250, -0x40, R189 ;  /* 0xffffffc0fa0b7824 */ /* 0x000fe200078e02bd */
[C---:B-1----:R-:W-:Y:S01]  /*2370*/  IADD3 R2, R252.reuse, 0x8, RZ ;  /* 0x00000008fc027810 */ /* 0x042fe20007ffe0ff */
[----:B------:R-:W-:Y:S01]  /*2380*/  IMAD.SHL.U32 R227, R252, 0x4, RZ ;  /* 0x00000004fce37824 */ /* 0x000fe200078e00ff */
[----:B------:R-:W-:Y:S01]  /*2390*/  SHF.R.S32.HI R0, RZ, 0x1f, R252 ;  /* 0x0000001fff007819 */ /* 0x000fe200000114fc */
[----:B------:R-:W-:Y:S01]  /*23a0*/  IMAD.MOV.U32 R197, RZ, RZ, 0x7f800000 ;  /* 0x7f800000ffc57424 */ /* 0x000fe200078e00ff */
[----:B------:R-:W-:Y:S02]  /*23b0*/  ISETP.GE.AND P5, PT, R230, R11, PT ;  /* 0x0000000be600720c */ /* 0x000fe40003fa6270 */
[-C--:B------:R-:W-:Y:S02]  /*23c0*/  ISETP.GE.AND P2, PT, R252, R10.reuse, PT ;  /* 0x0000000afc00720c */ /* 0x080fe40003f46270 */
[----:B------:R-:W-:Y:S02]  /*23d0*/  ISETP.GE.AND P1, PT, R2, R10, PT ;  /* 0x0000000a0200720c */ /* 0x000fe40003f26270 */
[----:B------:R-:W-:-:S02]  /*23e0*/  SHF.L.U64.HI R226, R252, 0x2, R0 ;  /* 0x00000002fce27819 */ /* 0x000fc40000010200 */
[----:B------:R-:W-:Y:S02]  /*23f0*/  IADD3 R2, P0, R227, R206, RZ ;  /* 0x000000cee3027210 */ /* 0x000fe40007f1e0ff */
[----:B------:R-:W-:Y:S02]  /*2400*/  MOV R200, 0x7f800000 ;  /* 0x7f80000000c87802 */ /* 0x000fe40000000f00 */
[----:B------:R-:W-:Y:S01]  /*2410*/  IADD3.X R3, R226, R205, RZ, P0, !PT ;  /* 0x000000cde2037210 */ /* 0x000fe200007fe4ff */
[----:B------:R1:W-:Y:S01]  /*2420*/  @P5 STS.128 [R187+0x12000], RZ ;  /* 0x012000ffbb005388 */ /* 0x0003e20000000c00 */
[----:B------:R-:W-:-:S03]  /*2430*/  IMAD R0, R251, c[0x0][0x198], RZ ;  /* 0x00006600fb007a24 */ /* 0x000fc600078e02ff */
[----:B------:R1:W-:Y:S04]  /*2440*/  @P5 STS.128 [R187+0x14000], RZ ;  /* 0x014000ffbb005388 */ /* 0x0003e80000000c00 */
[----:B------:R1:W-:Y:S04]  /*2450*/  @P5 STS.128 [R187+0x16000], RZ ;  /* 0x016000ffbb005388 */ /* 0x0003e80000000c00 */
[----:B------:R2:W5:Y:S04]  /*2460*/  @!P2 LDG.E R197, [R2.64] ;  /* 0x0000000602c5a981 */ /* 0x000568000c1e1900 */
[----:B------:R2:W5:Y:S01]  /*2470*/  @!P1 LDG.E R200, [R2.64+0x20] ;  /* 0x0000200602c89981 */ /* 0x000562000c1e1900 */
[C---:B------:R-:W-:Y:S01]  /*2480*/  IMAD R0, R242.reuse, c[0x0][0x19c], R0 ;  /* 0x00006700f2007a24 */ /* 0x040fe200078e0200 */
[----:B------:R-:W-:Y:S01]  /*2490*/  BSSY B0, `(.L_x_1361) ;  /* 0x0000028000007945 */ /* 0x000fe20003800000 */
        /* <DEDUP_REMOVED lines=39> */
.L_x_1362:
[----:B-1----:R-:W-:Y:S05]  /*2710*/  BSYNC B0 ;  /* 0x0000000000007941 */ /* 0x002fea0003800000 */
.L_x_1361:
        /* <DEDUP_REMOVED lines=38> */
.L_x_1364:
[----:B------:R-:W-:Y:S05]  /*2980*/  BSYNC B0 ;  /* 0x0000000000007941 */ /* 0x000fea0003800000 */
.L_x_1363:
[----:B------:R1:W-:Y:S01]  /*2990*/  @P5 STS.128 [R187+0x18000], RZ ;  /* 0x018000ffbb005388 */ /* 0x0003e20000000c00 */
[C---:B--2---:R-:W-:Y:S01]  /*29a0*/  IMAD.WIDE.U32 R2, R242.reuse, c[0x0][0x1a0], R198 ;  /* 0x00006800f2027a25 */ /* 0x044fe200078e00c6 */
        /* <DEDUP_REMOVED lines=43> */
.L_x_1366:
[----:B------:R-:W-:Y:S05]  /*2c60*/  BSYNC B0 ;  /* 0x0000000000007941 */ /* 0x000fea0003800000 */
.L_x_1365:
        /* <DEDUP_REMOVED lines=37> */
.L_x_1368:
[----:B------:R-:W-:Y:S05]  /*2ec0*/  BSYNC B0 ;  /* 0x0000000000007941 */ /* 0x000fea0003800000 */
.L_x_1367:
[----:B------:R-:W-:Y:S01]  /*2ed0*/  ISETP.NE.U32.AND P1, PT, RZ, c[0x0][0x318], PT ;  /* 0x0000c600ff007a0c */ /* 0x000fe20003f25070 */
[----:B--2---:R-:W2:Y:S03]  /*2ee0*/  LDL R6, [R1+0x8] ;  /* 0x0000080001067983 */ /* 0x004ea60000100800 */
[----:B------:R-:W-:Y:S01]  /*2ef0*/  ISETP.NE.AND.EX P1, PT, RZ, c[0x0][0x31c], PT, P1 ;  /* 0x0000c700ff007a0c */ /* 0x000fe20003f25310 */
[----:B------:R-:W0:-:S12]  /*2f00*/  LDGDEPBAR ;  /* 0x00000000000079af */ /* 0x000e180000000000 */
[----:B------:R-:W-:Y:S02]  /*2f10*/  @P1 IMAD R0, R33, c[0x0][0x320], RZ ;  /* 0x0000c80021001a24 */ /* 0x000fe400078e02ff */
[----:B------:R-:W-:-:S04]  /*2f20*/  @P1 IMAD.WIDE.U32 R2, R32, c[0x0][0x320], R232 ;  /* 0x0000c80020021a25 */ /* 0x000fc800078e00e8 */
[----:B------:R-:W-:Y:S01]  /*2f30*/  @P1 IMAD R0, R32, c[0x0][0x324], R0 ;  /* 0x0000c90020001a24 */ /* 0x000fe200078e0200 */
[----:B------:R-:W-:-:S03]  /*2f40*/  @P1 LEA R4, P0, R2, c[0x0][0x318], 0x2 ;  /* 0x0000c60002041a11 */ /* 0x000fc600078010ff */
[----:B------:R-:W-:-:S05]  /*2f50*/  @P1 IMAD.IADD R0, R3, 0x1, R0 ;  /* 0x0000000103001824 */ /* 0x000fca00078e0200 */
[----:B------:R-:W-:-:S05]  /*2f60*/  @P1 LEA.HI.X R5, R2, c[0x0][0x31c], R0, 0x2, P0 ;  /* 0x0000c70002051a11 */ /* 0x000fca00000f1400 */
[----:B---3--:R-:W3:Y:S01]  /*2f70*/  @P1 LDG.E R4, [R4.64] ;  /* 0x0000000604041981 */ /* 0x008ee2000c1e1900 */
[----:B------:R-:W3:Y:S01]  /*2f80*/  @P1 MUFU.RCP R0, c[0x0][0x238] ;  /* 0x00008e0000001b08 */ /* 0x000ee20000001000 */
[----:B------:R-:W-:Y:S01]  /*2f90*/  IMAD.MOV.U32 R186, RZ, RZ, RZ ;  /* 0x000000ffffba7224 */ /* 0x000fe200078e00ff */
[----:B------:R-:W-:Y:S01]  /*2fa0*/  IADD3 R176, R180, 0x3000, RZ ;  /* 0x00003000b4b07810 */ /* 0x000fe20007ffe0ff */
[----:B------:R-:W-:Y:S01]  /*2fb0*/  IMAD.MOV.U32 R190, RZ, RZ, R183 ;  /* 0x000000ffffbe7224 */ /* 0x000fe200078e00b7 */
[----:B------:R-:W-:Y:S01]  /*2fc0*/  CS2R R142, SRZ ;  /* 0x00000000008e7805 */ /* 0x000fe2000001ff00 */
[----:B------:R-:W-:Y:S01]  /*2fd0*/  CS2R R140, SRZ ;  /* 0x00000000008c7805 */ /* 0x000fe2000001ff00 */
[----:B------:R-:W-:Y:S01]  /*2fe0*/  SEL R176, R176, R180, !P6 ;  /* 0x000000b4b0b07207 */ /* 0x000fe20007000000 */
        /* <DEDUP_REMOVED lines=47> */
[----:B------:R-:W-:Y:S01]  /*32e0*/  IADD3 R235, R242, 0x40, RZ ;  /* 0x00000040f2eb7810 */ /* 0x000fe20007ffe0ff */
[----:B------:R-:W-:Y:S01]  /*32f0*/  IMAD.MOV.U32 R181, RZ, RZ, 0x40 ;  /* 0x00000040ffb57424 */ /* 0x000fe200078e00ff */
[----:B------:R-:W-:Y:S01]  /*3300*/  MOV R182, 0x20 ;  /* 0x0000002000b67802 */ /* 0x000fe20000000f00 */
[----:B------:R-:W-:Y:S01]  /*3310*/  IMAD.SHL.U32 R177, R180, 0x2, RZ ;  /* 0x00000002b4b17824 */ /* 0x000fe200078e00ff */
[----:B--2---:R-:W-:-:S04]  /*3320*/  LEA R188, R250, R6, 0x6 ;  /* 0x00000006fabc7211 */ /* 0x004fc800078e30ff */
[----:B------:R-:W-:-:S05]  /*3330*/  IADD3 R68, -R68, R252, -R188 ;  /* 0x000000fc44447210 */ /* 0x000fca0007ffe9bc */
[----:B------:R-:W-:Y:S02]  /*3340*/  IMAD.IADD R236, R68, 0x1, R189 ;  /* 0x0000000144ec7824 */ /* 0x000fe400078e02bd */
[----:B---3--:R-:W-:Y:S01]  /*3350*/  @P1 FMUL.FTZ R186, R4, R0 ;  /* 0x0000000004ba1220 */ /* 0x008fe20000410000 */
[----:B------:R-:W-:-:S04]  /*3360*/  IADD3 R0, R179, 0x3000, RZ ;  /* 0x00003000b3007810 */ /* 0x000fc80007ffe0ff */
[----:B------:R-:W-:-:S04]  /*3370*/  SEL R0, R0, R179, !P6 ;  /* 0x000000b300007207 */ /* 0x000fc80007000000 */
[----:B------:R-:W-:Y:S01]  /*3380*/  SHF.L.U32 R168, R0, 0x1, RZ ;  /* 0x0000000100a87819 */ /* 0x000fe200000006ff */
[----:B------:R-:W-:-:S04]  /*3390*/  IMAD.MOV.U32 R0, RZ, RZ, c[0x0][0x22c] ;  /* 0x00008b00ff007624 */ /* 0x000fc800078e00ff */
[----:B------:R-:W-:-:S04]  /*33a0*/  IMAD R0, R0, c[0x0][0x1c0], RZ ;  /* 0x0000700000007a24 */ /* 0x000fc800078e02ff */
[C---:B------:R-:W-:Y:S01]  /*33b0*/  IMAD.SHL.U32 R228, R0.reuse, 0x10, RZ ;  /* 0x0000001000e47824 */ /* 0x040fe200078e00ff */
[----:B------:R-:W-:-:S04]  /*33c0*/  SHF.L.U32 R191, R0, 0x3, RZ ;  /* 0x0000000300bf7819 */ /* 0x000fc800000006ff */
[C---:B------:R-:W-:Y:S02]  /*33d0*/  IADD3 R248, R228.reuse, 0x20, RZ ;  /* 0x00000020e4f87810 */ /* 0x040fe40007ffe0ff */
[C---:B------:R-:W-:Y:S02]  /*33e0*/  IADD3 R246, R228.reuse, 0x60, RZ ;  /* 0x00000060e4f67810 */ /* 0x040fe40007ffe0ff */
[C---:B------:R-:W-:Y:S01]  /*33f0*/  IADD3 R244, R228.reuse, 0xa0, RZ ;  /* 0x000000a0e4f47810 */ /* 0x040fe20007ffe0ff */
[C---:B------:R-:W-:Y:S01]  /*3400*/  IMAD.IADD R241, R191.reuse, 0x1, R248 ;  /* 0x00000001bff17824 */ /* 0x040fe200078e02f8 */
[C---:B------:R-:W-:Y:S01]  /*3410*/  IADD3 R247, R228.reuse, 0x40, RZ ;  /* 0x00000040e4f77810 */ /* 0x040fe20007ffe0ff */
[C---:B------:R-:W-:Y:S01]  /*3420*/  IMAD.IADD R239, R191.reuse, 0x1, R246 ;  /* 0x00000001bfef7824 */ /* 0x040fe200078e02f6 */
[----:B------:R-:W-:Y:S01]  /*3430*/  IADD3 R245, R228, 0x80, RZ ;  /* 0x00000080e4f57810 */ /* 0x000fe20007ffe0ff */
[C---:B------:R-:W-:Y:S01]  /*3440*/  IMAD.IADD R6, R191.reuse, 0x1, R241 ;  /* 0x00000001bf067824 */ /* 0x040fe200078e02f1 */
[----:B------:R-:W-:-:S02]  /*3450*/  IADD3 R237, R191, R244, RZ ;  /* 0x000000f4bfed7210 */ /* 0x000fc40007ffe0ff */
[C---:B------:R-:W-:Y:S01]  /*3460*/  IADD3 R240, R191.reuse, R247, RZ ;  /* 0x000000f7bff07210 */ /* 0x040fe20007ffe0ff */
[C---:B------:R-:W-:Y:S01]  /*3470*/  IMAD.IADD R238, R191.reuse, 0x1, R245 ;  /* 0x00000001bfee7824 */ /* 0x040fe200078e02f5 */
[C---:B------:R-:W-:Y:S01]  /*3480*/  IADD3 R4, R191.reuse, R239, RZ ;  /* 0x000000efbf047210 */ /* 0x040fe20007ffe0ff */
[C---:B------:R-:W-:Y:S01]  /*3490*/  IMAD.IADD R2, R191.reuse, 0x1, R237 ;  /* 0x00000001bf027824 */ /* 0x040fe200078e02ed */
[C---:B------:R-:W-:Y:S01]  /*34a0*/  IADD3 R220, R191.reuse, R6, RZ ;  /* 0x00000006bfdc7210 */ /* 0x040fe20007ffe0ff */
[C---:B------:R-:W-:Y:S01]  /*34b0*/  IMAD.IADD R5, R191.reuse, 0x1, R240 ;  /* 0x00000001bf057824 */ /* 0x040fe200078e02f0 */
[C---:B------:R-:W-:Y:S01]  /*34c0*/  IADD3 R216, R191.reuse, R4, RZ ;  /* 0x00000004bfd87210 */ /* 0x040fe20007ffe0ff */
[C---:B------:R-:W-:Y:S01]  /*34d0*/  IMAD.IADD R3, R191.reuse, 0x1, R238 ;  /* 0x00000001bf037824 */ /* 0x040fe200078e02ee */
[C---:B------:R-:W-:Y:S01]  /*34e0*/  IADD3 R212, R191.reuse, R2, RZ ;  /* 0x00000002bfd47210 */ /* 0x040fe20007ffe0ff */
[C---:B------:R-:W-:Y:S02]  /*34f0*/  IMAD.IADD R218, R191.reuse, 0x1, R5 ;  /* 0x00000001bfda7824 */ /* 0x040fe400078e0205 */
[----:B------:R-:W-:-:S02]  /*3500*/  IMAD.IADD R214, R191, 0x1, R3 ;  /* 0x00000001bfd67824 */ /* 0x000fc400078e0203 */
        /* <DEDUP_REMOVED lines=9> */
[----:B------:R-:W-:Y:S02]  /*35a0*/  IADD3 R221, R191, R211, RZ ;  /* 0x000000d3bfdd7210 */ /* 0x000fe40007ffe0ff */
.L_x_1371:
[----:B------:R-:W0:Y:S01]  /*35b0*/  LDGDEPBAR ;  /* 0x00000000000079af */ /* 0x000e220000000000 */
[----:B------:R-:W-:Y:S02]  /*35c0*/  R2P PR, R243, 0x6 ;  /* 0x00000006f3007804 */ /* 0x000fe40000000000 */
[----:B------:R-:W-:Y:S02]  /*35d0*/  ISETP.GE.AND P3, PT, R235, R189, PT ;  /* 0x000000bdeb00720c */ /* 0x000fe40003f66270 */
[----:B------:R-:W-:Y:S02]  /*35e0*/  MOV R159, c[0x0][0x22c] ;  /* 0x00008b00009f7a02 */ /* 0x000fe40000000f00 */
[----:B------:R-:W-:Y:S02]  /*35f0*/  SEL R148, R182, 0xffffffe0, !P1 ;  /* 0xffffffe0b6947807 */ /* 0x000fe40004800000 */
[----:B------:R-:W-:Y:S01]  /*3600*/  SEL R173, R181, 0xffffffc0, !P2 ;  /* 0xffffffc0b5ad7807 */ /* 0x000fe20005000000 */
[----:B------:R-:W-:Y:S01]  /*3610*/  IMAD R159, R159, c[0x0][0x1c0], RZ ;  /* 0x000070009f9f7a24 */ /* 0x000fe200078e02ff */
[C---:B------:R-:W-:Y:S02]  /*3620*/  IADD3 R0, R176.reuse, R148, RZ ;  /* 0x00000094b0007210 */ /* 0x040fe40007ffe0ff */
[-C--:B------:R-:W-:Y:S02]  /*3630*/  IADD3 R2, R176, R173.reuse, RZ ;  /* 0x000000adb0027210 */ /* 0x080fe40007ffe0ff */
[----:B------:R-:W-:Y:S02]  /*3640*/  IADD3 R3, R0, R173, RZ ;  /* 0x000000ad00037210 */ /* 0x000fe40007ffe0ff */
[C---:B------:R-:W-:Y:S02]  /*3650*/  ISETP.GE.AND P4, PT, R196.reuse, 0x1, PT ;  /* 0x00000001c400780c */ /* 0x040fe40003f86270 */
[----:B------:R-:W-:Y:S01]  /*3660*/  LEA R159, -R159, RZ, 0x6 ;  /* 0x000000ff9f9f7211 */ /* 0x000fe200078e31ff */
[----:B------:R-:W-:Y:S04]  /*3670*/  DEPBAR.LE SB0, 0x0 ;  /* 0x000080000000791a */ /* 0x000fe80000000000 */
[----:B------:R-:W-:Y:S08]  /*3680*/  BAR.SYNC.DEFER_BLOCKING 0x0 ;  /* 0x0000000000007b1d */ /* 0x000ff00000010000 */
[----:B------:R-:W-:Y:S08]  /*3690*/  LDSM.16.M88.4 R16, [R176] ;  /* 0x00000000b010783b */ /* 0x000ff00000000200 */
[----:B------:R-:W2:Y:S08]  /*36a0*/  LDSM.16.M88.4 R8, [R169+0x12000] ;  /* 0x01200000a908783b */ /* 0x000eb00000000200 */
[----:B------:R-:W3:Y:S08]  /*36b0*/  LDSM.16.M88.4 R68, [R169+0x12800] ;  /* 0x01280000a944783b */ /* 0x000ef00000000200 */
[----:B------:R-:W-:Y:S08]  /*36c0*/  LDSM.16.M88.4 R72, [R0] ;  /* 0x000000000048783b */ /* 0x000ff00000000200 */
[----:B------:R-:W1:Y:S08]  /*36d0*/  LDSM.16.M88.4 R76, [R170+0x12000] ;  /* 0x01200000aa4c783b */ /* 0x000e700000000200 */
[----:B------:R-:W4:Y:S01]  /*36e0*/  LDSM.16.M88.4 R80, [R170+0x12800] ;  /* 0x01280000aa50783b */ /* 0x000f220000000200 */
[C---:B--2---:R-:W-:Y:S07]  /*36f0*/  HMMA.16816.F32.BF16 R4, R16.reuse, R8, RZ ;  /* 0x000000081004723c */ /* 0x044fee00000418ff */
[----:B------:R-:W-:Y:S01]  /*3700*/  LDSM.16.M88.4 R84, [R2] ;  /* 0x000000000254783b */ /* 0x000fe20000000200 */
[C---:B------:R-:W-:Y:S07]  /*3710*/  HMMA.16816.F32.BF16 R8, R16.reuse, R10, RZ ;  /* 0x0000000a1008723c */ /* 0x040fee00000418ff */
[----:B------:R-:W2:Y:S01]  /*3720*/  LDSM.16.M88.4 R88, [R172+0x12000] ;  /* 0x01200000ac58783b */ /* 0x000ea20000000200 */
[C---:B---3--:R-:W-:Y:S07]  /*3730*/  HMMA.16816.F32.BF16 R12, R16.reuse, R68, RZ ;  /* 0x00000044100c723c */ /* 0x048fee00000418ff */
[----:B------:R-:W-:Y:S01]  /*3740*/  LDSM.16.M88.4 R92, [R171+0x12000] ;  /* 0x01200000ab5c783b */ /* 0x000fe20000000200 */
[----:B------:R-:W-:Y:S07]  /*3750*/  HMMA.16816.F32.BF16 R16, R16, R70, RZ ;  /* 0x000000461010723c */ /* 0x000fee00000418ff */
[----:B------:R-:W3:Y:S01]  /*3760*/  LDSM.16.M88.4 R68, [R172+0x12800] ;  /* 0x01280000ac44783b */ /* 0x000ee20000000200 */
[C---:B-1----:R-:W-:Y:S08]  /*3770*/  HMMA.16816.F32.BF16 R4, R72.reuse, R76, R4 ;  /* 0x0000004c4804723c */ /* 0x042ff00000041804 */
[C---:B------:R-:W-:Y:S01]  /*3780*/  HMMA.16816.F32.BF16 R8, R72.reuse, R78, R8 ;  /* 0x0000004e4808723c */ /* 0x040fe20000041808 */
[----:B------:R-:W1:Y:S07]  /*3790*/  LDSM.16.M88.4 R76, [R3] ;  /* 0x00000000034c783b */ /* 0x000e6e0000000200 */
[C---:B----4-:R-:W-:Y:S08]  /*37a0*/  HMMA.16816.F32.BF16 R12, R72.reuse, R80, R12 ;  /* 0x00000050480c723c */ /* 0x050ff0000004180c */
[----:B------:R-:W-:Y:S01]  /*37b0*/  HMMA.16816.F32.BF16 R16, R72, R82, R16 ;  /* 0x000000524810723c */ /* 0x000fe20000041810 */
[----:B------:R-:W4:Y:S07]  /*37c0*/  LDSM.16.M88.4 R72, [R171+0x12800] ;  /* 0x01280000ab48783b */ /* 0x000f2e0000000200 */
[C---:B--2---:R-:W-:Y:S01]  /*37d0*/  HMMA.16816.F32.BF16 R4, R84.reuse, R88, R4 ;  /* 0x000000585404723c */ /* 0x044fe20000041804 */
[----:B------:R-:W-:Y:S07]  /*37e0*/  LDSM.16.M88.4 R80, [R176+0x2000] ;  /* 0x00200000b050783b */ /* 0x000fee0000000200 */
[C---:B------:R-:W-:Y:S01]  /*37f0*/  HMMA.16816.F32.BF16 R8, R84.reuse, R90, R8 ;  /* 0x0000005a5408723c */ /* 0x040fe20000041808 */
[----:B------:R-:W2:Y:S07]  /*3800*/  LDSM.16.M88.4 R88, [R169+0x14000] ;  /* 0x01400000a958783b */ /* 0x000eae0000000200 */
[C---:B---3--:R-:W-:Y:S08]  /*3810*/  HMMA.16816.F32.BF16 R12, R84.reuse, R68, R12 ;  /* 0x00000044540c723c */ /* 0x048ff0000004180c */
[----:B------:R-:W-:Y:S01]  /*3820*/  HMMA.16816.F32.BF16 R16, R84, R70, R16 ;  /* 0x000000465410723c */ /* 0x000fe20000041810 */
[----:B------:R-:W3:Y:S07]  /*3830*/  LDSM.16.M88.4 R68, [R169+0x14800] ;  /* 0x01480000a944783b */ /* 0x000eee0000000200 */
[C---:B-1----:R-:W-:Y:S01]  /*3840*/  HMMA.16816.F32.BF16 R4, R76.reuse, R92, R4 ;  /* 0x0000005c4c04723c */ /* 0x042fe20000041804 */
[----:B------:R-:W-:Y:S07]  /*3850*/  LDSM.16.M88.4 R84, [R0+0x2000] ;  /* 0x002000000054783b */ /* 0x000fee0000000200 */
[C---:B------:R-:W-:Y:S01]  /*3860*/  HMMA.16816.F32.BF16 R8, R76.reuse, R94, R8 ;  /* 0x0000005e4c08723c */ /* 0x040fe20000041808 */
[----:B------:R-:W1:Y:S07]  /*3870*/  LDSM.16.M88.4 R92, [R170+0x14000] ;  /* 0x01400000aa5c783b */ /* 0x000e6e0000000200 */
        /* <DEDUP_REMOVED lines=25> */
[----:B------:R1:W-:Y:S07]  /*3a10*/  LDSM.16.M88.4 R76, [R0+0x4000] ;  /* 0x00400000004c783b */ /* 0x0003ee0000000200 */
[C---:B------:R-:W-:Y:S01]  /*3a20*/  HMMA.16816.F32.BF16 R8, R80.reuse, R94, R8 ;  /* 0x0000005e5008723c */ /* 0x040fe20000041808 */
[----:B------:R-:W3:Y:S07]  /*3a30*/  LDSM.16.M88.4 R92, [R170+0x16000] ;  /* 0x01600000aa5c783b */ /* 0x000eee0000000200 */
[C---:B----4-:R-:W-:Y:S08]  /*3a40*/  HMMA.16816.F32.BF16 R12, R80.reuse, R72, R12 ;  /* 0x00000048500c723c */ /* 0x050ff0000004180c */
[----:B------:R-:W-:Y:S01]  /*3a50*/  HMMA.16816.F32.BF16 R16, R80, R74, R16 ;  /* 0x0000004a5010723c */ /* 0x000fe20000041810 */
[----:B------:R-:W4:Y:S03]  /*3a60*/  LDSM.16.M88.4 R72, [R170+0x16800] ;  /* 0x01680000aa48783b */ /* 0x000f260000000200 */
[----:B-1----:R-:W-:Y:S04]  /*3a70*/  LEA R0, R196, R236, 0x6 ;  /* 0x000000ecc4007211 */ /* 0x002fe800078e30ff */
[C---:B--2---:R-:W-:Y:S01]  /*3a80*/  HMMA.16816.F32.BF16 R4, R84.reuse, R88, R4 ;  /* 0x000000585404723c */ /* 0x044fe20000041804 */
[----:B------:R-:W-:Y:S06]  /*3a90*/  LDSM.16.M88.4 R80, [R172+0x16000] ;  /* 0x01600000ac50783b */ /* 0x000fec0000000200 */
[C---:B------:R-:W-:Y:S01]  /*3aa0*/  IADD3 R89, R0.reuse, 0x7, RZ ;  /* 0x0000000700597810 */ /* 0x040fe20007ffe0ff */
[C---:B------:R-:W-:Y:S04]  /*3ab0*/  HMMA.16816.F32.BF16 R8, R84.reuse, R90, R8 ;  /* 0x0000005a5408723c */ /* 0x040fe80000041808 */
[C---:B------:R-:W-:Y:S03]  /*3ac0*/  IADD3 R88, R0.reuse, -0x8, RZ ;  /* 0xfffffff800587810 */ /* 0x040fe60007ffe0ff */
[----:B------:R-:W-:Y:S01]  /*3ad0*/  IADD3 R90, R0, 0x8, RZ ;  /* 0x00000008005a7810 */ /* 0x000fe20007ffe0ff */
[C---:B---3--:R-:W-:Y:S03]  /*3ae0*/  HMMA.16816.F32.BF16 R12, R84.reuse, R68, R12 ;  /* 0x00000044540c723c */ /* 0x048fe6000004180c */
[----:B------:R-:W-:Y:S05]  /*3af0*/  ISETP.GE.AND P0, PT, R90, RZ, PT ;  /* 0x000000ff5a00720c */ /* 0x000fea0003f06270 */
[----:B------:R-:W-:Y:S01]  /*3b00*/  HMMA.16816.F32.BF16 R16, R84, R70, R16 ;  /* 0x000000465410723c */ /* 0x000fe20000041810 */
[----:B------:R1:W2:Y:S06]  /*3b10*/  LDSM.16.M88.4 R68, [R2+0x4000] ;  /* 0x004000000244783b */ /* 0x0002ac0000000200 */
[----:B------:R-:W-:Y:S01]  /*3b20*/  IABS R84, R0 ;  /* 0x0000000000547213 */ /* 0x000fe20000000000 */
[C---:B------:R-:W-:Y:S03]  /*3b30*/  HMMA.16816.F32.BF16 R4, R76.reuse, R92, R4 ;  /* 0x0000005c4c04723c */ /* 0x040fe60000041804 */
[----:B------:R3:W-:Y:S02]  /*3b40*/  I2F R92, R84 ;  /* 0x00000054005c7306 */ /* 0x0007e40000201400 */
[----:B------:R-:W-:Y:S02]  /*3b50*/  @!P0 IADD3 R90, -R0, -0x8, RZ ;  /* 0xfffffff8005a8810 */ /* 0x000fe40007ffe1ff */
[----:B------:R-:W-:Y:S01]  /*3b60*/  ISETP.GE.AND P0, PT, R88, RZ, PT ;  /* 0x000000ff5800720c */ /* 0x000fe20003f06270 */
[C---:B------:R-:W-:Y:S05]  /*3b70*/  HMMA.16816.F32.BF16 R8, R76.reuse, R94, R8 ;  /* 0x0000005e4c08723c */ /* 0x040fea0000041808 */
[----:B------:R-:W-:Y:S03]  /*3b80*/  I2F R90, R90 ;  /* 0x0000005a005a7306 */ /* 0x000fe60000201400 */
[C---:B----4-:R-:W-:Y:S04]  /*3b90*/  HMMA.16816.F32.BF16 R12, R76.reuse, R72, R12 ;  /* 0x000000484c0c723c */ /* 0x050fe8000004180c */
[C---:B-1----:R-:W-:Y:S02]  /*3ba0*/  IADD3 R2, R0.reuse, -0x1, RZ ;  /* 0xffffffff00027810 */ /* 0x042fe40007ffe0ff */
[----:B------:R-:W-:Y:S02]  /*3bb0*/  @!P0 IADD3 R88, -R0, 0x8, RZ ;  /* 0x0000000800588810 */ /* 0x000fe40007ffe1ff */
[----:B------:R-:W-:Y:S01]  /*3bc0*/  HMMA.16816.F32.BF16 R16, R76, R74, R16 ;  /* 0x0000004a4c10723c */ /* 0x000fe20000041810 */
[----:B------:R-:W-:Y:S02]  /*3bd0*/  LDSM.16.M88.4 R76, [R171+0x16000] ;  /* 0x01600000ab4c783b */ /* 0x000fe40000000200 */
[----:B------:R-:W-:Y:S01]  /*3be0*/  ISETP.GE.AND P1, PT, R2, RZ, PT ;  /* 0x000000ff0200720c */ /* 0x000fe20003f26270 */
[----:B------:R-:W-:Y:S04]  /*3bf0*/  I2F R88, R88 ;  /* 0x0000005800587306 */ /* 0x000fe80000201400 */
[C---:B--2---:R-:W-:Y:S01]  /*3c00*/  HMMA.16816.F32.BF16 R4, R68.reuse, R80, R4 ;  /* 0x000000504404723c */ /* 0x044fe20000041804 */
[----:B---3--:R-:W1:Y:S07]  /*3c10*/  LDSM.16.M88.4 R84, [R172+0x16800] ;  /* 0x01680000ac54783b */ /* 0x008e6e0000000200 */
[C---:B------:R-:W-:Y:S01]  /*3c20*/  @!P1 IADD3 R2, -R0.reuse, 0x1, RZ ;  /* 0x0000000100029810 */ /* 0x040fe20007ffe1ff */
[C---:B------:R-:W-:Y:S01]  /*3c30*/  HMMA.16816.F32.BF16 R8, R68.reuse, R82, R8 ;  /* 0x000000524408723c */ /* 0x040fe20000041808 */
[----:B------:R2:W3:Y:S02]  /*3c40*/  LDSM.16.M88.4 R72, [R3+0x4000] ;  /* 0x004000000348783b */ /* 0x0004e40000000200 */
[----:B------:R4:W-:Y:S01]  /*3c50*/  I2F R91, R2 ;  /* 0x00000002005b7306 */ /* 0x0009e20000201400 */
[----:B------:R-:W-:Y:S02]  /*3c60*/  ISETP.GE.AND P1, PT, R89, RZ, PT ;  /* 0x000000ff5900720c */ /* 0x000fe40003f26270 */
[C---:B------:R-:W-:Y:S02]  /*3c70*/  IADD3 R81, R0.reuse, -0x10, RZ ;  /* 0xfffffff000517810 */ /* 0x040fe40007ffe0ff */
[----:B------:R-:W-:Y:S02]  /*3c80*/  IADD3 R80, R0, -0x11, RZ ;  /* 0xffffffef00507810 */ /* 0x000fe40007ffe0ff */
[----:B------:R-:W-:Y:S02]  /*3c90*/  ISETP.GE.AND P0, PT, R81, RZ, PT ;  /* 0x000000ff5100720c */ /* 0x000fe40003f06270 */
[----:B------:R-:W-:Y:S05]  /*3ca0*/  ISETP.GE.AND P2, PT, R80, RZ, PT ;  /* 0x000000ff5000720c */ /* 0x000fea0003f46270 */
[C---:B------:R-:W-:Y:S06]  /*3cb0*/  @!P1 IADD3 R89, -R0.reuse, -0x7, RZ ;  /* 0xfffffff900599810 */ /* 0x040fec0007ffe1ff */
[----:B------:R-:W-:Y:S01]  /*3cc0*/  I2F R89, R89 ;  /* 0x0000005900597306 */ /* 0x000fe20000201400 */
[C---:B--2---:R-:W-:Y:S02]  /*3cd0*/  IADD3 R3, R0.reuse, -0x18, RZ ;  /* 0xffffffe800037810 */ /* 0x044fe40007ffe0ff */
[C---:B------:R-:W-:Y:S02]  /*3ce0*/  @!P0 IADD3 R81, -R0.reuse, 0x10, RZ ;  /* 0x0000001000518810 */ /* 0x040fe40007ffe1ff */
[C---:B----4-:R-:W-:Y:S02]  /*3cf0*/  IADD3 R2, R0.reuse, -0x9, RZ ;  /* 0xfffffff700027810 */ /* 0x050fe40007ffe0ff */
[----:B------:R-:W-:Y:S02]  /*3d00*/  @!P2 IADD3 R80, -R0, 0x11, RZ ;  /* 0x000000110050a810 */ /* 0x000fe40007ffe1ff */
[----:B------:R-:W-:Y:S01]  /*3d10*/  ISETP.GE.AND P1, PT, R2, RZ, PT ;  /* 0x000000ff0200720c */ /* 0x000fe20003f26270 */
[C---:B-1----:R-:W-:Y:S01]  /*3d20*/  HMMA.16816.F32.BF16 R12, R68.reuse, R84, R12 ;  /* 0x00000054440c723c */ /* 0x042fe2000004180c */
[----:B------:R-:W-:Y:S07]  /*3d30*/  I2F R81, R81 ;  /* 0x0000005100517306 */ /* 0x000fee0000201400 */
[----:B------:R-:W-:Y:S01]  /*3d40*/  HMMA.16816.F32.BF16 R16, R68, R86, R16 ;  /* 0x000000564410723c */ /* 0x000fe20000041810 */
[----:B------:R-:W1:Y:S02]  /*3d50*/  LDSM.16.M88.4 R68, [R171+0x16800] ;  /* 0x01680000ab44783b */ /* 0x000e640000000200 */
[----:B------:R-:W-:Y:S01]  /*3d60*/  I2F R80, R80 ;  /* 0x0000005000507306 */ /* 0x000fe20000201400 */
[C---:B------:R-:W-:Y:S02]  /*3d70*/  @!P1 IADD3 R2, -R0.reuse, 0x9, RZ ;  /* 0x0000000900029810 */ /* 0x040fe40007ffe1ff */
[----:B------:R-:W-:Y:S02]  /*3d80*/  ISETP.GE.AND P1, PT, R3, RZ, PT ;  /* 0x000000ff0300720c */ /* 0x000fe40003f26270 */
[C---:B---3--:R-:W-:Y:S05]  /*3d90*/  HMMA.16816.F32.BF16 R4, R72.reuse, R76, R4 ;  /* 0x0000004c4804723c */ /* 0x048fea0000041804 */
[----:B------:R2:W-:Y:S03]  /*3da0*/  I2F R82, R2 ;  /* 0x0000000200527306 */ /* 0x0005e60000201400 */
[C---:B------:R-:W-:Y:S04]  /*3db0*/  HMMA.16816.F32.BF16 R8, R72.reuse, R78, R8 ;  /* 0x0000004e4808723c */ /* 0x040fe80000041808 */
[----:B------:R-:W-:Y:S02]  /*3dc0*/  @!P1 IADD3 R3, -R0, 0x18, RZ ;  /* 0x0000001800039810 */ /* 0x000fe40007ffe1ff */
[-C--:B------:R-:W-:Y:S02]  /*3dd0*/  @P3 ISETP.GE.AND P1, PT, R188, R189.reuse, PT ;  /* 0x000000bdbc00320c */ /* 0x080fe40003f26270 */
[----:B------:R-:W-:Y:S08]  /*3de0*/  I2F R77, R3 ;  /* 0x00000003004d7306 */ /* 0x000ff00000201400 */
[----:B------:R-:W-:Y:S02]  /*3df0*/  FMUL.FTZ R4, R4, c[0x0][0x2ec] ;  /* 0x0000bb0004047a20 */ /* 0x000fe40000410000 */
[----:B------:R-:W-:Y:S02]  /*3e00*/  FMUL.FTZ R5, R5, c[0x0][0x2ec] ;  /* 0x0000bb0005057a20 */ /* 0x000fe40000410000 */
[----:B------:R-:W3:Y:S01]  /*3e10*/  MUFU.TANH R95, R4 ;  /* 0x00000004005f7308 */ /* 0x000ee20000002400 */
[----:B--2---:R-:W-:Y:S01]  /*3e20*/  IADD3 R2, R0, -0x19, RZ ;  /* 0xffffffe700027810 */ /* 0x004fe20007ffe0ff */
[----:B------:R-:W-:Y:S02]  /*3e30*/  FMUL.FTZ R6, R6, c[0x0][0x2ec] ;  /* 0x0000bb0006067a20 */ /* 0x000fe40000410000 */
[----:B------:R-:W-:Y:S01]  /*3e40*/  FMUL.FTZ R7, R7, c[0x0][0x2ec] ;  /* 0x0000bb0007077a20 */ /* 0x000fe20000410000 */
[C---:B-1----:R-:W-:Y:S03]  /*3e50*/  HMMA.16816.F32.BF16 R12, R72.reuse, R68, R12 ;  /* 0x00000044480c723c */ /* 0x042fe6000004180c */
[----:B------:R-:W-:Y:S01]  /*3e60*/  ISETP.GE.AND P0, PT, R2, RZ, PT ;  /* 0x000000ff0200720c */ /* 0x000fe20003f06270 */
[----:B------:R-:W-:Y:S01]  /*3e70*/  FMUL.FTZ R8, R8, c[0x0][0x2ec] ;  /* 0x0000bb0008087a20 */ /* 0x000fe20000410000 */
[----:B------:R-:W1:Y:S01]  /*3e80*/  MUFU.TANH R93, R5 ;  /* 0x00000005005d7308 */ /* 0x000e620000002400 */
[----:B------:R-:W-:Y:S02]  /*3e90*/  FMUL.FTZ R9, R9, c[0x0][0x2ec] ;  /* 0x0000bb0009097a20 */ /* 0x000fe40000410000 */
[----:B------:R-:W-:Y:S04]  /*3ea0*/  HMMA.16816.F32.BF16 R16, R72, R70, R16 ;  /* 0x000000464810723c */ /* 0x000fe80000041810 */
[----:B------:R-:W-:Y:S02]  /*3eb0*/  FMUL.FTZ R10, R10, c[0x0][0x2ec] ;  /* 0x0000bb000a0a7a20 */ /* 0x000fe40000410000 */
[----:B------:R-:W-:Y:S01]  /*3ec0*/  FMUL.FTZ R11, R11, c[0x0][0x2ec] ;  /* 0x0000bb000b0b7a20 */ /* 0x000fe20000410000 */
[----:B------:R2:W4:Y:S01]  /*3ed0*/  MUFU.TANH R155, R6 ;  /* 0x00000006009b7308 */ /* 0x0005220000002400 */
[----:B------:R-:W-:Y:S02]  /*3ee0*/  @!P0 IADD3 R2, -R0, 0x19, RZ ;  /* 0x0000001900028810 */ /* 0x000fe40007ffe1ff */
[----:B-----5:R-:W-:Y:S02]  /*3ef0*/  FSETP.NEU.FTZ.AND P0, PT, R197, -INF , PT ;  /* 0xff800000c500780b */ /* 0x020fe40003f1d000 */
[-C--:B---3--:R-:W-:Y:S01]  /*3f00*/  FFMA.FTZ R3, R92, -R186.reuse, R95 ;  /* 0x800000ba5c037223 */ /* 0x088fe2000001005f */
[----:B------:R-:W-:Y:S03]  /*3f10*/  @P3 IADD3 R4, R188, 0x1, RZ ;  /* 0x00000001bc043810 */ /* 0x000fe60007ffe0ff */
[----:B------:R-:W-:Y:S01]  /*3f20*/  FMUL.FTZ R12, R12, c[0x0][0x2ec] ;  /* 0x0000bb000c0c7a20 */ /* 0x000fe20000410000 */
[----:B------:R3:W-:Y:S01]  /*3f30*/  I2F R76, R2 ;  /* 0x00000002004c7306 */ /* 0x0007e20000201400 */
[----:B------:R-:W-:Y:S01]  /*3f40*/  @P3 FSEL R3, R3, -INF , !P1 ;  /* 0xff80000003033808 */ /* 0x000fe20004800000 */
[----:B------:R-:W-:Y:S01]  /*3f50*/  FMUL.FTZ R13, R13, c[0x0][0x2ec] ;  /* 0x0000bb000d0d7a20 */ /* 0x000fe20000410000 */
[-C--:B------:R-:W-:Y:S01]  /*3f60*/  @P3 ISETP.GE.AND P2, PT, R4, R189.reuse, PT ;  /* 0x000000bd0400320c */ /* 0x080fe20003f46270 */
[-C--:B-1----:R-:W-:Y:S02]  /*3f70*/  FFMA.FTZ R0, R91, -R186.reuse, R93 ;  /* 0x800000ba5b007223 */ /* 0x082fe4000001005d */
[----:B------:R-:W-:Y:S02]  /*3f80*/  FMUL.FTZ R14, R14, c[0x0][0x2ec] ;  /* 0x0000bb000e0e7a20 */ /* 0x000fe40000410000 */
[----:B------:R-:W-:Y:S01]  /*3f90*/  FMUL.FTZ R15, R15, c[0x0][0x2ec] ;  /* 0x0000bb000f0f7a20 */ /* 0x000fe20000410000 */
[----:B------:R-:W-:Y:S01]  /*3fa0*/  @P3 FSEL R0, R0, -INF , !P2 ;  /* 0xff80000000003808 */ /* 0x000fe20005000000 */
[----:B------:R1:W1:Y:S01]  /*3fb0*/  MUFU.TANH R154, R7 ;  /* 0x00000007009a7308 */ /* 0x0002620000002400 */
[----:B------:R-:W-:Y:S02]  /*3fc0*/  FMUL.FTZ R16, R16, c[0x0][0x2ec] ;  /* 0x0000bb0010107a20 */ /* 0x000fe40000410000 */
[----:B------:R-:W-:Y:S01]  /*3fd0*/  FMUL.FTZ R17, R17, c[0x0][0x2ec] ;  /* 0x0000bb0011117a20 */ /* 0x000fe20000410000 */
[----:B--2---:R-:W-:Y:S01]  /*3fe0*/  @P3 IADD3 R6, R188, 0x18, RZ ;  /* 0x00000018bc063810 */ /* 0x004fe20007ffe0ff */
[-C--:B----4-:R-:W-:Y:S02]  /*3ff0*/  FFMA.FTZ R4, R90, -R186.reuse, R155 ;  /* 0x800000ba5a047223 */ /* 0x090fe4000001009b */
[----:B------:R-:W-:Y:S02]  /*4000*/  FMUL.FTZ R18, R18, c[0x0][0x2ec] ;  /* 0x0000bb0012127a20 */ /* 0x000fe40000410000 */
[----:B------:R-:W-:Y:S01]  /*4010*/  FMUL.FTZ R19, R19, c[0x0][0x2ec] ;  /* 0x0000bb0013137a20 */ /* 0x000fe20000410000 */
[----:B------:R-:W-:Y:S01]  /*4020*/  @P3 FSEL R4, R4, -INF , !P1 ;  /* 0xff80000004043808 */ /* 0x000fe20004800000 */
[----:B------:R-:W2:Y:S01]  /*4030*/  MUFU.TANH R96, R8 ;  /* 0x0000000800607308 */ /* 0x000ea20000002400 */
[----:B---3--:R-:W-:Y:S05]  /*4040*/  FMUL.FTZ R2, R197, 1.4426950216293334961 ;  /* 0x3fb8aa3bc5027820 */ /* 0x008fea0000410000 */
[----:B------:R-:W-:Y:S02]  /*4050*/  FSEL R2, R2, RZ, P0 ;  /* 0x000000ff02027208 */ /* 0x000fe40000000000 */
[----:B------:R-:W-:Y:S02]  /*4060*/  FSETP.NEU.FTZ.AND P0, PT, R200, -INF , PT ;  /* 0xff800000c800780b */ /* 0x000fe40003f1d000 */
[----:B------:R-:W3:Y:S01]  /*4070*/  MUFU.TANH R86, R9 ;  /* 0x0000000900567308 */ /* 0x000ee20000002400 */
[--C-:B------:R-:W-:Y:S01]  /*4080*/  FFMA.FTZ R3, R3, c[0x0][0x23c], -R2.reuse ;  /* 0x00008f0003037a23 */ /* 0x100fe20000010802 */
[----:B-1----:R-:W-:Y:S01]  /*4090*/  @P3 IADD3 R7, R188, 0x19, RZ ;  /* 0x00000019bc073810 */ /* 0x002fe20007ffe0ff */
[----:B------:R-:W-:Y:S07]  /*40a0*/  FFMA.FTZ R5, R0, c[0x0][0x23c], -R2 ;  /* 0x00008f0000057a23 */ /* 0x000fee0000010802 */
[----:B------:R1:W-:Y:S10]  /*40b0*/  MUFU.EX2 R98, R3 ;  /* 0x0000000300627308 */ /* 0x0003f40000000800 */
[----:B------:R4:W-:Y:S10]  /*40c0*/  MUFU.EX2 R97, R5 ;  /* 0x0000000500617308 */ /* 0x0009f40000000800 */
[----:B------:R-:W2:Y:S01]  /*40d0*/  MUFU.TANH R153, R10 ;  /* 0x0000000a00997308 */ /* 0x000ea20000002400 */
[----:B-1----:R-:W-:Y:S05]  /*40e0*/  FMUL.FTZ R3, R200, 1.4426950216293334961 ;  /* 0x3fb8aa3bc8037820 */ /* 0x002fea0000410000 */
[----:B------:R-:W-:Y:S01]  /*40f0*/  FSEL R0, R3, RZ, P0 ;  /* 0x000000ff03007208 */ /* 0x000fe20000000000 */
[-C--:B------:R-:W-:Y:S03]  /*4100*/  FFMA.FTZ R3, R89, -R186.reuse, R154 ;  /* 0x800000ba59037223 */ /* 0x080fe6000001009a */
[----:B------:R-:W1:Y:S01]  /*4110*/  MUFU.TANH R152, R11 ;  /* 0x0000000b00987308 */ /* 0x000e620000002400 */
[--C-:B------:R-:W-:Y:S01]  /*4120*/  FFMA.FTZ R4, R4, c[0x0][0x23c], -R0.reuse ;  /* 0x00008f0004047a23 */ /* 0x100fe20000010800 */
[----:B------:R-:W-:Y:S02]  /*4130*/  @P3 FSEL R3, R3, -INF , !P2 ;  /* 0xff80000003033808 */ /* 0x000fe40005000000 */
[C---:B----4-:R-:W-:Y:S03]  /*4140*/  @P3 IADD3 R5, R188.reuse, 0x8, RZ ;  /* 0x00000008bc053810 */ /* 0x050fe60007ffe0ff */
[----:B------:R-:W-:Y:S03]  /*4150*/  FFMA.FTZ R3, R3, c[0x0][0x23c], -R0 ;  /* 0x00008f0003037a23 */ /* 0x000fe60000010800 */
[----:B------:R2:W-:Y:S01]  /*4160*/  MUFU.EX2 R158, R4 ;  /* 0x00000004009e7308 */ /* 0x0005e20000000800 */
[-C--:B------:R-:W-:Y:S02]  /*4170*/  @P3 ISETP.GE.AND P0, PT, R5, R189.reuse, PT ;  /* 0x000000bd0500320c */ /* 0x080fe40003f06270 */
[C---:B------:R-:W-:Y:S04]  /*4180*/  @P3 IADD3 R5, R188.reuse, 0x9, RZ ;  /* 0x00000009bc053810 */ /* 0x040fe80007ffe0ff */
[-C--:B------:R-:W-:Y:S02]  /*4190*/  @P3 ISETP.GE.AND P1, PT, R5, R189.reuse, PT ;  /* 0x000000bd0500320c */ /* 0x080fe40003f26270 */
[----:B------:R-:W-:Y:S01]  /*41a0*/  @P3 IADD3 R5, R188, 0x10, RZ ;  /* 0x00000010bc053810 */ /* 0x000fe20007ffe0ff */
[----:B------:R3:W-:Y:S10]  /*41b0*/  MUFU.EX2 R157, R3 ;  /* 0x00000003009d7308 */ /* 0x0007f40000000800 */
[----:B------:R-:W4:Y:S01]  /*41c0*/  MUFU.TANH R85, R12 ;  /* 0x0000000c00557308 */ /* 0x000f220000002400 */
[-C--:B--2---:R-:W-:Y:S05]  /*41d0*/  FFMA.FTZ R4, R88, -R186.reuse, R96 ;  /* 0x800000ba58047223 */ /* 0x084fea0000010060 */
[----:B------:R-:W-:Y:S04]  /*41e0*/  @P3 FSEL R4, R4, -INF , !P0 ;  /* 0xff80000004043808 */ /* 0x000fe80004000000 */
[----:B------:R-:W2:Y:S01]  /*41f0*/  MUFU.TANH R84, R13 ;  /* 0x0000000d00547308 */ /* 0x000ea20000002400 */
[----:B------:R-:W-:Y:S02]  /*4200*/  FFMA.FTZ R4, R4, c[0x0][0x23c], -R2 ;  /* 0x00008f0004047a23 */ /* 0x000fe40000010802 */
[-C--:B---3--:R-:W-:Y:S07]  /*4210*/  FFMA.FTZ R3, R82, -R186.reuse, R86 ;  /* 0x800000ba52037223 */ /* 0x088fee0000010056 */
[----:B------:R3:W-:Y:S01]  /*4220*/  MUFU.EX2 R94, R4 ;  /* 0x00000004005e7308 */ /* 0x0007e20000000800 */
[----:B------:R-:W-:Y:S05]  /*4230*/  @P3 FSEL R3, R3, -INF , !P1 ;  /* 0xff80000003033808 */ /* 0x000fea0004800000 */
[----:B------:R-:W-:Y:S04]  /*4240*/  FFMA.FTZ R3, R3, c[0x0][0x23c], -R2 ;  /* 0x00008f0003037a23 */ /* 0x000fe80000010802 */
[----:B------:R1:W-:Y:S10]  /*4250*/  MUFU.EX2 R89, R3 ;  /* 0x0000000300597308 */ /* 0x0003f40000000800 */
[----:B------:R-:W2:Y:S01]  /*4260*/  MUFU.TANH R151, R14 ;  /* 0x0000000e00977308 */ /* 0x000ea20000002400 */
[-C--:B---3--:R-:W-:Y:S05]  /*4270*/  FFMA.FTZ R4, R92, -R186.reuse, R153 ;  /* 0x800000ba5c047223 */ /* 0x088fea0000010099 */
[----:B------:R-:W-:Y:S04]  /*4280*/  @P3 FSEL R4, R4, -INF , !P0 ;  /* 0xff80000004043808 */ /* 0x000fe80004000000 */
[----:B------:R-:W3:Y:S01]  /*4290*/  MUFU.TANH R150, R15 ;  /* 0x0000000f00967308 */ /* 0x000ee20000002400 */
[-C--:B------:R-:W-:Y:S02]  /*42a0*/  @P3 ISETP.GE.AND P0, PT, R5, R189.reuse, PT ;  /* 0x000000bd0500320c */ /* 0x080fe40003f06270 */
[----:B------:R-:W-:Y:S01]  /*42b0*/  @P3 IADD3 R5, R188, 0x11, RZ ;  /* 0x00000011bc053810 */ /* 0x000fe20007ffe0ff */
[----:B------:R-:W-:Y:S02]  /*42c0*/  FFMA.FTZ R4, R4, c[0x0][0x23c], -R0 ;  /* 0x00008f0004047a23 */ /* 0x000fe40000010800 */
[-C--:B-1----:R-:W-:Y:S04]  /*42d0*/  FFMA.FTZ R3, R91, -R186.reuse, R152 ;  /* 0x800000ba5b037223 */ /* 0x082fe80000010098 */
[----:B------:R4:W-:Y:S01]  /*42e0*/  MUFU.EX2 R156, R4 ;  /* 0x00000004009c7308 */ /* 0x0009e20000000800 */
[----:B------:R-:W-:Y:S02]  /*42f0*/  @P3 FSEL R3, R3, -INF , !P1 ;  /* 0xff80000003033808 */ /* 0x000fe40004800000 */
[-C--:B------:R-:W-:Y:S03]  /*4300*/  @P3 ISETP.GE.AND P1, PT, R5, R189.reuse, PT ;  /* 0x000000bd0500320c */ /* 0x080fe60003f26270 */
[----:B------:R-:W-:Y:S04]  /*4310*/  FFMA.FTZ R3, R3, c[0x0][0x23c], -R0 ;  /* 0x00008f0003037a23 */ /* 0x000fe80000010800 */
[----:B------:R2:W-:Y:S10]  /*4320*/  MUFU.EX2 R91, R3 ;  /* 0x00000003005b7308 */ /* 0x0005f40000000800 */
[----:B------:R-:W-:Y:S01]  /*4330*/  MUFU.TANH R83, R16 ;  /* 0x0000001000537308 */ /* 0x000fe20000002400 */
[-C--:B----4-:R-:W-:Y:S05]  /*4340*/  FFMA.FTZ R4, R81, -R186.reuse, R85 ;  /* 0x800000ba51047223 */ /* 0x090fea0000010055 */
[----:B------:R-:W-:Y:S04]  /*4350*/  @P3 FSEL R4, R4, -INF , !P0 ;  /* 0xff80000004043808 */ /* 0x000fe80004000000 */
[----:B------:R-:W1:Y:S01]  /*4360*/  MUFU.TANH R79, R17 ;  /* 0x00000011004f7308 */ /* 0x000e620000002400 */
[----:B------:R-:W-:Y:S02]  /*4370*/  FFMA.FTZ R4, R4, c[0x0][0x23c], -R2 ;  /* 0x00008f0004047a23 */ /* 0x000fe40000010802 */
[-C--:B--2---:R-:W-:Y:S07]  /*4380*/  FFMA.FTZ R3, R80, -R186.reuse, R84 ;  /* 0x800000ba50037223 */ /* 0x084fee0000010054 */
[----:B------:R2:W-:Y:S01]  /*4390*/  MUFU.EX2 R90, R4 ;  /* 0x00000004005a7308 */ /* 0x0005e20000000800 */
[----:B------:R-:W-:Y:S05]  /*43a0*/  @P3 FSEL R3, R3, -INF , !P1 ;  /* 0xff80000003033808 */ /* 0x000fea0004800000 */
[----:B------:R-:W-:Y:S04]  /*43b0*/  FFMA.FTZ R3, R3, c[0x0][0x23c], -R2 ;  /* 0x00008f0003037a23 */ /* 0x000fe80000010802 */
[----:B------:R3:W-:Y:S10]  /*43c0*/  MUFU.EX2 R87, R3 ;  /* 0x0000000300577308 */ /* 0x0007f40000000800 */
[----:B------:R-:W4:Y:S01]  /*43d0*/  MUFU.TANH R149, R18 ;  /* 0x0000001200957308 */ /* 0x000f220000002400 */
[-C--:B--2---:R-:W-:Y:S05]  /*43e0*/  FFMA.FTZ R4, R88, -R186.reuse, R151 ;  /* 0x800000ba58047223 */ /* 0x084fea0000010097 */
[----:B------:R-:W-:Y:S04]  /*43f0*/  @P3 FSEL R4, R4, -INF , !P0 ;  /* 0xff80000004043808 */ /* 0x000fe80004000000 */
[----:B------:R-:W2:Y:S01]  /*4400*/  MUFU.TANH R99, R19 ;  /* 0x0000001300637308 */ /* 0x000ea20000002400 */
[-C--:B------:R-:W-:Y:S01]  /*4410*/  @P3 ISETP.GE.AND P0, PT, R6, R189.reuse, PT ;  /* 0x000000bd0600320c */ /* 0x080fe20003f06270 */
[----:B------:R-:W-:Y:S02]  /*4420*/  FFMA.FTZ R4, R4, c[0x0][0x23c], -R0 ;  /* 0x00008f0004047a23 */ /* 0x000fe40000010800 */
[-C--:B---3--:R-:W-:Y:S06]  /*4430*/  FFMA.FTZ R3, R82, -R186.reuse, R150 ;  /* 0x800000ba52037223 */ /* 0x088fec0000010096 */
[----:B------:R3:W-:Y:S01]  /*4440*/  MUFU.EX2 R92, R4 ;  /* 0x00000004005c7308 */ /* 0x0007e20000000800 */
[----:B------:R-:W-:Y:S02]  /*4450*/  @P3 FSEL R3, R3, -INF , !P1 ;  /* 0xff80000003033808 */ /* 0x000fe40004800000 */
[----:B------:R-:W-:Y:S03]  /*4460*/  @P3 ISETP.GE.AND P1, PT, R7, R189, PT ;  /* 0x000000bd0700320c */ /* 0x000fe60003f26270 */
[----:B------:R-:W-:Y:S02]  /*4470*/  FFMA.FTZ R5, R3, c[0x0][0x23c], -R0 ;  /* 0x00008f0003057a23 */ /* 0x000fe40000010800 */
[-C--:B-1----:R-:W-:Y:S02]  /*4480*/  FFMA.FTZ R3, R76, -R186.reuse, R79 ;  /* 0x800000ba4c037223 */ /* 0x082fe4000001004f */
[----:B------:R1:W1:Y:S03]  /*4490*/  MUFU.EX2 R88, R5 ;  /* 0x0000000500587308 */ /* 0x0002660000000800 */
[----:B------:R-:W-:Y:S01]  /*44a0*/  @P3 FSEL R3, R3, -INF , !P1 ;  /* 0xff80000003033808 */ /* 0x000fe20004800000 */
[----:B---3--:R-:W-:Y:S05]  /*44b0*/  FFMA.FTZ R4, R77, -R186, R83 ;  /* 0x800000ba4d047223 */ /* 0x008fea0000010053 */
[----:B------:R-:W-:Y:S05]  /*44c0*/  @P3 FSEL R4, R4, -INF , !P0 ;  /* 0xff80000004043808 */ /* 0x000fea0004000000 */
[--C-:B------:R-:W-:Y:S01]  /*44d0*/  FFMA.FTZ R4, R4, c[0x0][0x23c], -R2.reuse ;  /* 0x00008f0004047a23 */ /* 0x100fe20000010802 */
[----:B-1----:R-:W-:Y:S01]  /*44e0*/  F2FP.BF16.PACK_AB R5, R91, R156 ;  /* 0x0000009c5b05723e */ /* 0x002fe200000010ff */
[----:B------:R-:W-:Y:S02]  /*44f0*/  FFMA.FTZ R2, R3, c[0x0][0x23c], -R2 ;  /* 0x00008f0003027a23 */ /* 0x000fe40000010802 */
[----:B----4-:R-:W-:Y:S01]  /*4500*/  FFMA.FTZ R3, R81, -R186, R149 ;  /* 0x800000ba51037223 */ /* 0x010fe20000010095 */
[----:B------:R1:W-:Y:S04]  /*4510*/  MUFU.EX2 R82, R4 ;  /* 0x0000000400527308 */ /* 0x0003e80000000800 */
[----:B------:R-:W-:Y:S02]  /*4520*/  @P3 FSEL R3, R3, -INF , !P0 ;  /* 0xff80000003033808 */ /* 0x000fe40004000000 */
[----:B------:R-:W-:Y:S03]  /*4530*/  IADD3 R76, P0, R227, R210, RZ ;  /* 0x000000d2e34c7210 */ /* 0x000fe60007f1e0ff */
[--C-:B------:R-:W-:Y:S01]  /*4540*/  FFMA.FTZ R3, R3, c[0x0][0x23c], -R0.reuse ;  /* 0x00008f0003037a23 */ /* 0x100fe20000010800 */
[----:B------:R2:W3:Y:S01]  /*4550*/  MUFU.EX2 R78, R2 ;  /* 0x00000002004e7308 */ /* 0x0004e20000000800 */
[----:B------:R-:W-:Y:S02]  /*4560*/  IADD3.X R77, R226, R209, RZ, P0, !PT ;  /* 0x000000d1e24d7210 */ /* 0x000fe400007fe4ff */
[C---:B------:R-:W-:Y:S04]  /*4570*/  LEA R184, P0, R159.reuse, R184, 0x2 ;  /* 0x000000b89fb87211 */ /* 0x040fe800078010ff */
[----:B------:R-:W-:Y:S03]  /*4580*/  LEA.HI.X.SX32 R185, R159, R185, 0x2, P0 ;  /* 0x000000b99fb97211 */ /* 0x000fe600000f16ff */
[----:B------:R4:W-:Y:S01]  /*4590*/  MUFU.EX2 R81, R3 ;  /* 0x0000000300517308 */ /* 0x0009e20000000800 */
[----:B-1----:R-:W-:Y:S01]  /*45a0*/  F2FP.BF16.PACK_AB R4, R87, R90 ;  /* 0x0000005a5704723e */ /* 0x002fe200000010ff */
[----:B--2---:R-:W-:Y:S05]  /*45b0*/  FFMA.FTZ R2, R80, -R186, R99 ;  /* 0x800000ba50027223 */ /* 0x004fea0000010063 */
[----:B------:R-:W-:Y:S05]  /*45c0*/  @P3 FSEL R2, R2, -INF , !P1 ;  /* 0xff80000002023808 */ /* 0x000fea0004800000 */
[----:B------:R-:W-:Y:S01]  /*45d0*/  FFMA.FTZ R0, R2, c[0x0][0x23c], -R0 ;  /* 0x00008f0002007a23 */ /* 0x000fe20000010800 */
[----:B----4-:R-:W-:Y:S02]  /*45e0*/  F2FP.BF16.PACK_AB R3, R97, R98 ;  /* 0x000000626103723e */ /* 0x010fe400000010ff */
[----:B------:R-:W-:Y:S01]  /*45f0*/  F2FP.BF16.PACK_AB R2, R157, R158 ;  /* 0x0000009e9d02723e */ /* 0x000fe200000010ff */
[----:B------:R1:W2:Y:S02]  /*4600*/  MUFU.EX2 R80, R0 ;  /* 0x0000000000507308 */ /* 0x0002a40000000800 */
[----:B------:R4:W-:Y:S04]  /*4610*/  STS [R201+0x20000], R3 ;  /* 0x02000003c9007388 */ /* 0x0009e80000000800 */
[----:B------:R3:W-:Y:S04]  /*4620*/  STS [R201+0x20400], R2 ;  /* 0x02040002c9007388 */ /* 0x0007e80000000800 */
[----:B------:R-:W-:Y:S01]  /*4630*/  STS [R204+0x20400], R5 ;  /* 0x02040005cc007388 */ /* 0x000fe20000000800 */
[----:B-1----:R-:W-:Y:S02]  /*4640*/  F2FP.BF16.PACK_AB R0, R89, R94 ;  /* 0x0000005e5900723e */ /* 0x002fe400000010ff */
[----:B----4-:R-:W-:Y:S03]  /*4650*/  F2FP.BF16.PACK_AB R3, R88, R92 ;  /* 0x0000005c5803723e */ /* 0x010fe600000010ff */
[----:B------:R2:W-:Y:S01]  /*4660*/  STS [R204+0x20000], R0 ;  /* 0x02000000cc007388 */ /* 0x0005e20000000800 */
[----:B---3--:R-:W-:Y:S03]  /*4670*/  F2FP.BF16.PACK_AB R2, R78, R82 ;  /* 0x000000524e02723e */ /* 0x008fe600000010ff */
[----:B------:R-:W-:Y:S04]  /*4680*/  STS [R202+0x20000], R4 ;  /* 0x02000004ca007388 */ /* 0x000fe80000000800 */
[----:B------:R1:W-:Y:S04]  /*4690*/  STS [R202+0x20400], R3 ;  /* 0x02040003ca007388 */ /* 0x0003e80000000800 */
[----:B------:R-:W-:Y:S01]  /*46a0*/  STS [R203+0x20000], R2 ;  /* 0x02000002cb007388 */ /* 0x000fe20000000800 */
[----:B--2---:R-:W-:Y:S05]  /*46b0*/  F2FP.BF16.PACK_AB R0, R80, R81 ;  /* 0x000000515000723e */ /* 0x004fea00000010ff */
[----:B------:R2:W-:Y:S01]  /*46c0*/  STS [R203+0x20400], R0 ;  /* 0x02040000cb007388 */ /* 0x0005e20000000800 */
[CC--:B-1----:R-:W-:Y:S03]  /*46d0*/  IADD3 R3, R173.reuse, R177.reuse, RZ ;  /* 0x000000b1ad037210 */ /* 0x0c2fe60007ffe0ff */
[----:B------:R-:W-:Y:S08]  /*46e0*/  LDSM.16.M88.4 R16, [R177+0xc000] ;  /* 0x00c00000b110783b */ /* 0x000ff00000000200 */
[----:B------:R-:W1:Y:S08]  /*46f0*/  LDSM.16.M88.4 R8, [R169+0x18000] ;  /* 0x01800000a908783b */ /* 0x000e700000000200 */
[----:B------:R-:W3:Y:S01]  /*4700*/  LDSM.16.M88.4 R68, [R169+0x18800] ;  /* 0x01880000a944783b */ /* 0x000ee20000000200 */
[----:B--2---:R-:W-:Y:S04]  /*4710*/  IADD3 R0, R148, R177, RZ ;  /* 0x000000b194007210 */ /* 0x004fe80007ffe0ff */
[----:B------:R-:W-:Y:S03]  /*4720*/  IADD3 R2, R173, R0, RZ ;  /* 0x00000000ad027210 */ /* 0x000fe60007ffe0ff */
[----:B------:R-:W-:Y:S01]  /*4730*/  LDSM.16.M88.4 R72, [R0+0xc000] ;  /* 0x00c000000048783b */ /* 0x000fe20000000200 */
[C---:B-1----:R-:W-:Y:S08]  /*4740*/  HMMA.16816.F32.BF16 R4, R16.reuse, R8, RZ ;  /* 0x000000081004723c */ /* 0x042ff000000418ff */
[C---:B------:R-:W-:Y:S08]  /*4750*/  HMMA.16816.F32.BF16 R8, R16.reuse, R10, RZ ;  /* 0x0000000a1008723c */ /* 0x040ff000000418ff */
[C---:B---3--:R-:W-:Y:S08]  /*4760*/  HMMA.16816.F32.BF16 R12, R16.reuse, R68, RZ ;  /* 0x00000044100c723c */ /* 0x048ff000000418ff */
        /* <DEDUP_REMOVED lines=56> */
[----:B------:R1:W-:Y:S08]  /*4af0*/  LDSM.16.M88.4 R68, [R0+0x10000] ;  /* 0x010000000044783b */ /* 0x0003f00000000200 */
[----:B------:R-:W2:Y:S08]  /*4b00*/  LDSM.16.M88.4 R72, [R170+0x1c000] ;  /* 0x01c00000aa48783b */ /* 0x000eb00000000200 */
[----:B-1----:R-:W3:Y:S01]  /*4b10*/  LDG.E R0, [R76.64+0x20] ;  /* 0x000020064c007981 */ /* 0x002ee2000c1e1900 */
[C---:B--2---:R-:W-:Y:S08]  /*4b20*/  HMMA.16816.F32.BF16 R4, R68.reuse, R72, R4 ;  /* 0x000000484404723c */ /* 0x044ff00000041804 */
[C---:B------:R-:W-:Y:S01]  /*4b30*/  HMMA.16816.F32.BF16 R8, R68.reuse, R74, R8 ;  /* 0x0000004a4408723c */ /* 0x040fe20000041808 */
[----:B------:R-:W1:Y:S07]  /*4b40*/  LDSM.16.M88.4 R72, [R170+0x1c800] ;  /* 0x01c80000aa48783b */ /* 0x000e6e0000000200 */
[C---:B-1----:R-:W-:Y:S08]  /*4b50*/  HMMA.16816.F32.BF16 R12, R68.reuse, R72, R12 ;  /* 0x00000048440c723c */ /* 0x042ff0000004180c */
[----:B------:R-:W-:Y:S01]  /*4b60*/  HMMA.16816.F32.BF16 R16, R68, R74, R16 ;  /* 0x0000004a4410723c */ /* 0x000fe20000041810 */
[----:B------:R1:W-:Y:S08]  /*4b70*/  LDSM.16.M88.4 R68, [R3+0x10000] ;  /* 0x010000000344783b */ /* 0x0003f00000000200 */
[----:B------:R-:W2:Y:S08]  /*4b80*/  LDSM.16.M88.4 R72, [R172+0x1c000] ;  /* 0x01c00000ac48783b */ /* 0x000eb00000000200 */
[----:B-1----:R-:W4:Y:S01]  /*4b90*/  LDG.E R3, [R76.64] ;  /* 0x000000064c037981 */ /* 0x002f22000c1e1900 */
[C---:B--2---:R-:W-:Y:S08]  /*4ba0*/  HMMA.16816.F32.BF16 R4, R68.reuse, R72, R4 ;  /* 0x000000484404723c */ /* 0x044ff00000041804 */
[C---:B------:R-:W-:Y:S01]  /*4bb0*/  HMMA.16816.F32.BF16 R8, R68.reuse, R74, R8 ;  /* 0x0000004a4408723c */ /* 0x040fe20000041808 */
[----:B------:R-:W1:Y:S07]  /*4bc0*/  LDSM.16.M88.4 R72, [R172+0x1c800] ;  /* 0x01c80000ac48783b */ /* 0x000e6e0000000200 */
[C---:B-1----:R-:W-:Y:S08]  /*4bd0*/  HMMA.16816.F32.BF16 R12, R68.reuse, R72, R12 ;  /* 0x00000048440c723c */ /* 0x042ff0000004180c */
[----:B------:R-:W-:Y:S01]  /*4be0*/  HMMA.16816.F32.BF16 R16, R68, R74, R16 ;  /* 0x0000004a4410723c */ /* 0x000fe20000041810 */
[----:B------:R1:W-:Y:S08]  /*4bf0*/  LDSM.16.M88.4 R68, [R2+0x10000] ;  /* 0x010000000244783b */ /* 0x0003f00000000200 */
[----:B------:R-:W2:Y:S03]  /*4c00*/  LDSM.16.M88.4 R72, [R171+0x1c000] ;  /* 0x01c00000ab48783b */ /* 0x000ea60000000200 */
[----:B-1----:R-:W-:Y:S04]  /*4c10*/  FFMA.FTZ R2, -R93, R93, 1 ;  /* 0x3f8000005d027423 */ /* 0x002fe8000001015d */
[----:B------:R-:W-:Y:S01]  /*4c20*/  FMUL.FTZ R2, R2, c[0x0][0x2ec] ;  /* 0x0000bb0002027a20 */ /* 0x000fe20000410000 */
[C---:B--2---:R-:W-:Y:S08]  /*4c30*/  HMMA.16816.F32.BF16 R4, R68.reuse, R72, R4 ;  /* 0x000000484404723c */ /* 0x044ff00000041804 */
[C---:B------:R-:W-:Y:S01]  /*4c40*/  HMMA.16816.F32.BF16 R8, R68.reuse, R74, R8 ;  /* 0x0000004a4408723c */ /* 0x040fe20000041808 */
[----:B------:R-:W1:Y:S07]  /*4c50*/  LDSM.16.M88.4 R72, [R171+0x1c800] ;  /* 0x01c80000ab48783b */ /* 0x000e6e0000000200 */
[C---:B-1----:R-:W-:Y:S07]  /*4c60*/  HMMA.16816.F32.BF16 R12, R68.reuse, R72, R12 ;  /* 0x00000048440c723c */ /* 0x042fee000004180c */
[----:B------:R-:W-:Y:S01]  /*4c70*/  FFMA.FTZ R73, -R85, R85, 1 ;  /* 0x3f80000055497423 */ /* 0x000fe20000010155 */
[----:B------:R-:W-:Y:S04]  /*4c80*/  HMMA.16816.F32.BF16 R16, R68, R74, R16 ;  /* 0x0000004a4410723c */ /* 0x000fe80000041810 */
[----:B------:R-:W-:Y:S02]  /*4c90*/  FFMA.FTZ R72, -R84, R84, 1 ;  /* 0x3f80000054487423 */ /* 0x000fe40000010154 */
[----:B------:R-:W-:Y:S02]  /*4ca0*/  FMUL.FTZ R73, R73, c[0x0][0x2ec] ;  /* 0x0000bb0049497a20 */ /* 0x000fe40000410000 */
[----:B------:R-:W-:Y:S04]  /*4cb0*/  FFMA.FTZ R69, -R96, R96, 1 ;  /* 0x3f80000060457423 */ /* 0x000fe80000010160 */
[----:B------:R-:W-:Y:S02]  /*4cc0*/  FMUL.FTZ R69, R69, c[0x0][0x2ec] ;  /* 0x0000bb0045457a20 */ /* 0x000fe40000410000 */
[----:B------:R-:W-:Y:S02]  /*4cd0*/  FMUL.FTZ R72, R72, c[0x0][0x2ec] ;  /* 0x0000bb0048487a20 */ /* 0x000fe40000410000 */
[----:B------:R-:W-:Y:S02]  /*4ce0*/  FFMA.FTZ R71, -R83, R83, 1 ;  /* 0x3f80000053477423 */ /* 0x000fe40000010153 */
[----:B------:R-:W-:Y:S02]  /*4cf0*/  FFMA.FTZ R70, -R79, R79, 1 ;  /* 0x3f8000004f467423 */ /* 0x000fe4000001014f */
[----:B------:R-:W-:Y:S02]  /*4d00*/  FMUL.FTZ R71, R71, c[0x0][0x2ec] ;  /* 0x0000bb0047477a20 */ /* 0x000fe40000410000 */
[----:B------:R-:W-:Y:S02]  /*4d10*/  FMUL.FTZ R70, R70, c[0x0][0x2ec] ;  /* 0x0000bb0046467a20 */ /* 0x000fe40000410000 */
[----:B---3--:R-:W-:Y:S02]  /*4d20*/  FADD.FTZ R18, -R0, R18 ;  /* 0x0000001200127221 */ /* 0x008fe40000010100 */
[----:B------:R-:W-:Y:S04]  /*4d30*/  FFMA.FTZ R68, -R86, R86, 1 ;  /* 0x3f80000056447423 */ /* 0x000fe80000010156 */
[----:B------:R-:W-:Y:S02]  /*4d40*/  FMUL.FTZ R68, R68, c[0x0][0x2ec] ;  /* 0x0000bb0044447a20 */ /* 0x000fe40000410000 */
[C---:B----4-:R-:W-:Y:S02]  /*4d50*/  FADD.FTZ R4, -R3.reuse, R4 ;  /* 0x0000000403047221 */ /* 0x050fe40000010100 */
[----:B------:R-:W-:Y:S02]  /*4d60*/  FADD.FTZ R5, -R3, R5 ;  /* 0x0000000503057221 */ /* 0x000fe40000010100 */
[----:B------:R-:W-:Y:S02]  /*4d70*/  FMUL.FTZ R75, R98, R4 ;  /* 0x00000004624b7220 */ /* 0x000fe40000410000 */
[----:B------:R-:W-:Y:S02]  /*4d80*/  FMUL.FTZ R74, R97, R5 ;  /* 0x00000005614a7220 */ /* 0x000fe40000410000 */
[----:B------:R-:W-:Y:S02]  /*4d90*/  FFMA.FTZ R4, -R95, R95, 1 ;  /* 0x3f8000005f047423 */ /* 0x000fe4000001015f */
[C---:B------:R-:W-:Y:S02]  /*4da0*/  FADD.FTZ R5, -R3.reuse, R8 ;  /* 0x0000000803057221 */ /* 0x040fe40000010100 */
[----:B------:R-:W-:Y:S02]  /*4db0*/  FMUL.FTZ R4, R4, c[0x0][0x2ec] ;  /* 0x0000bb0004047a20 */ /* 0x000fe40000410000 */
[----:B------:R-:W-:Y:S02]  /*4dc0*/  FMUL.FTZ R74, R2, R74 ;  /* 0x0000004a024a7220 */ /* 0x000fe40000410000 */
[C---:B------:R-:W-:Y:S02]  /*4dd0*/  FADD.FTZ R2, -R3.reuse, R12 ;  /* 0x0000000c03027221 */ /* 0x040fe40000010100 */
[C---:B------:R-:W-:Y:S02]  /*4de0*/  FADD.FTZ R13, -R3.reuse, R13 ;  /* 0x0000000d030d7221 */ /* 0x040fe40000010100 */
[C---:B------:R-:W-:Y:S02]  /*4df0*/  FADD.FTZ R8, -R3.reuse, R9 ;  /* 0x0000000903087221 */ /* 0x040fe40000010100 */
[----:B------:R-:W-:Y:S02]  /*4e00*/  FMUL.FTZ R5, R94, R5 ;  /* 0x000000055e057220 */ /* 0x000fe40000410000 */
[----:B------:R-:W-:Y:S02]  /*4e10*/  FMUL.FTZ R75, R4, R75 ;  /* 0x0000004b044b7220 */ /* 0x000fe40000410000 */
        /* <DEDUP_REMOVED lines=10> */
[----:B------:R-:W-:Y:S02]  /*4ec0*/  FFMA.FTZ R17, -R155, R155, 1 ;  /* 0x3f8000009b117423 */ /* 0x000fe4000001019b */
[----:B------:R-:W-:Y:S02]  /*4ed0*/  FFMA.FTZ R16, -R154, R154, 1 ;  /* 0x3f8000009a107423 */ /* 0x000fe4000001019a */
[----:B------:R-:W-:Y:S02]  /*4ee0*/  FMUL.FTZ R4, R82, R4 ;  /* 0x0000000452047220 */ /* 0x000fe40000410000 */
[----:B------:R-:W-:Y:S02]  /*4ef0*/  FMUL.FTZ R2, R158, R2 ;  /* 0x000000029e027220 */ /* 0x000fe40000410000 */
[----:B------:R-:W-:Y:S02]  /*4f00*/  FMUL.FTZ R3, R157, R3 ;  /* 0x000000039d037220 */ /* 0x000fe40000410000 */
        /* <DEDUP_REMOVED lines=44> */
[----:B------:R-:W-:Y:S01]  /*51d0*/  LOP3.LUT R0, R196, 0x1, RZ, 0xc0, !PT ;  /* 0x00000001c4007812 */ /* 0x000fe200078ec0ff */
[----:B------:R-:W-:Y:S03]  /*51e0*/  IMAD.MOV.U32 R4, RZ, RZ, -0x6000 ;  /* 0xffffa000ff047424 */ /* 0x000fe600078e00ff */
[----:B------:R-:W-:Y:S02]  /*51f0*/  LEA R2, P0, R3, R194, 0x1 ;  /* 0x000000c203027211 */ /* 0x000fe400078008ff */
[----:B------:R-:W-:Y:S02]  /*5200*/  ISETP.NE.U32.AND P6, PT, R0, 0x1, PT ;  /* 0x000000010000780c */ /* 0x000fe40003fc5070 */
[----:B------:R-:W-:Y:S02]  /*5210*/  SHF.R.S32.HI R5, RZ, 0x1f, R3 ;  /* 0x0000001fff057819 */ /* 0x000fe40000011403 */
[----:B------:R-:W-:Y:S02]  /*5220*/  SEL R4, R4, 0x6000, !P6 ;  /* 0x0000600004047807 */ /* 0x000fe40007000000 */
[C---:B------:R-:W-:Y:S02]  /*5230*/  @!P3 LEA R10, P6, R11.reuse, R2, 0x6 ;  /* 0x000000020b0ab211 */ /* 0x040fe400078c30ff */
[----:B------:R-:W-:Y:S01]  /*5240*/  LEA R0, P5, R11, R3, 0x5 ;  /* 0x000000030b007211 */ /* 0x000fe200078a28ff */
[--C-:B------:R-:W-:Y:S01]  /*5250*/  IMAD.IADD R183, R183, 0x1, R4.reuse ;  /* 0x00000001b7b77824 */ /* 0x100fe200078e0204 */
[----:B------:R-:W-:Y:S01]  /*5260*/  LEA.HI.X.SX32 R3, R3, R195, 0x1, P0 ;  /* 0x000000c303037211 */ /* 0x000fe200000f0eff */
[--C-:B------:R-:W-:Y:S01]  /*5270*/  IMAD.IADD R190, R190, 0x1, R4.reuse ;  /* 0x00000001bebe7824 */ /* 0x100fe200078e0204 */
[-C--:B------:R-:W-:Y:S01]  /*5280*/  @!P1 LEA R6, P0, R0, R194.reuse, 0x1 ;  /* 0x000000c200069211 */ /* 0x080fe200078008ff */
[----:B------:R-:W-:Y:S01]  /*5290*/  IMAD.IADD R176, R176, 0x1, R4 ;  /* 0x00000001b0b07824 */ /* 0x000fe200078e0204 */
[----:B------:R1:W-:Y:S01]  /*52a0*/  @P3 STS [R183], RZ ;  /* 0x000000ffb7003388 */ /* 0x0003e20000000800 */
[C-C-:B------:R-:W-:Y:S02]  /*52b0*/  LEA.HI.X R5, R11.reuse, R5, R76.reuse, 0x5, P5 ;  /* 0x000000050b057211 */ /* 0x140fe400028f2c4c */
[----:B------:R-:W-:Y:S01]  /*52c0*/  @!P3 LEA.HI.X R11, R11, R3, R76, 0x6, P6 ;  /* 0x000000030b0bb211 */ /* 0x000fe200030f344c */
[----:B------:R1:W-:Y:S01]  /*52d0*/  @P3 STS [R183+0x4], RZ ;  /* 0x000004ffb7003388 */ /* 0x0003e20000000800 */
[C---:B------:R-:W-:Y:S01]  /*52e0*/  @!P2 LEA R8, P5, R0.reuse, R194, 0x1 ;  /* 0x000000c20008a211 */ /* 0x040fe200078a08ff */
[----:B------:R-:W-:Y:S01]  /*52f0*/  IMAD.MOV.U32 R194, RZ, RZ, R2 ;  /* 0x000000ffffc27224 */ /* 0x000fe200078e0002 */
[CCC-:B------:R-:W-:Y:S01]  /*5300*/  @!P1 LEA.HI.X R7, R0.reuse, R195.reuse, R5.reuse, 0x1, P0 ;  /* 0x000000c300079211 */ /* 0x1c0fe200000f0c05 */
[----:B------:R1:W-:Y:S01]  /*5310*/  @P3 STS [R183+0x8], RZ ;  /* 0x000008ffb7003388 */ /* 0x0003e20000000800 */
[----:B------:R-:W-:Y:S01]  /*5320*/  @!P2 LEA.HI.X R9, R0, R195, R5, 0x1, P5 ;  /* 0x000000c30009a211 */ /* 0x000fe200028f0c05 */
[----:B------:R-:W-:Y:S02]  /*5330*/  IMAD.MOV.U32 R195, RZ, RZ, R3 ;  /* 0x000000ffffc37224 */ /* 0x000fe400078e0003 */
        /* <DEDUP_REMOVED lines=46> */
.L_x_1369:
        /* <DEDUP_REMOVED lines=95> */
[----:B------:R-:W-:Y:S02]  /*5c10*/  SHF.R.S32.HI R5, RZ, 0x1f, R3 ;  /* 0x0000001fff057819 */ /* 0x000fe40000011403 */
[----:B------:R-:W-:Y:S01]  /*5c20*/  LEA R4, P5, R11, R3, 0x5 ;  /* 0x000000030b047211 */ /* 0x000fe200078a28ff */
        /* <DEDUP_REMOVED lines=8> */
[C-C-:B------:R-:W-:Y:S02]  /*5cb0*/  LEA.HI.X R5, R11.reuse, R5, R12.reuse, 0x5, P5 ;  /* 0x000000050b057211 */ /* 0x140fe400028f2c0c */
[----:B------:R-:W-:Y:S01]  /*5cc0*/  @!P3 LEA.HI.X R11, R11, R3, R12, 0x6, P6 ;  /* 0x000000030b0bb211 */ /* 0x000fe200030f340c */
[----:B------:R1:W-:Y:S01]  /*5cd0*/  @P2 STS.128 [R187+0xe000], RZ ;  /* 0x00e000ffbb002388 */ /* 0x0003e20000000c00 */
[C---:B------:R-:W-:Y:S01]  /*5ce0*/  @!P2 LEA R8, P5, R4.reuse, R192, 0x1 ;  /* 0x000000c00408a211 */ /* 0x040fe200078a08ff */
[----:B------:R-:W-:Y:S01]  /*5cf0*/  IMAD.MOV.U32 R192, RZ, RZ, R2 ;  /* 0x000000ffffc07224 */ /* 0x000fe200078e0002 */
[CCC-:B------:R-:W-:Y:S01]  /*5d00*/  @!P1 LEA.HI.X R7, R4.reuse, R193.reuse, R5.reuse, 0x1, P0 ;  /* 0x000000c104079211 */ /* 0x1c0fe200000f0c05 */
        /* <DEDUP_REMOVED lines=27> */
.L_x_1370:
[----:B------:R-:W-:Y:S01]  /*5ec0*/  LDSM.16.M88.4 R96, [R178] ;  /* 0x00000000b260783b */ /* 0x000fe20000000200 */
[C---:B-1----:R-:W-:Y:S02]  /*5ed0*/  IMAD.IADD R3, R178.reuse, 0x1, R148 ;  /* 0x00000001b2037824 */ /* 0x042fe400078e0294 */
[----:B------:R-:W-:Y:S01]  /*5ee0*/  IMAD.IADD R2, R178, 0x1, R173 ;  /* 0x00000001b2027824 */ /* 0x000fe200078e02ad */
[----:B------:R-:W1:Y:S04]  /*5ef0*/  LDSM.16.MT88.4 R16, [R0+0x12000] ;  /* 0x012000000010783b */ /* 0x000e680000004200 */
[----:B------:R-:W2:Y:S04]  /*5f00*/  LDSM.16.M88.4 R92, [R178+0x1000] ;  /* 0x00100000b25c783b */ /* 0x000ea80000000200 */
[----:B------:R-:W3:Y:S04]  /*5f10*/  LDSM.16.MT88.4 R80, [R0+0x14000] ;  /* 0x014000000050783b */ /* 0x000ee80000004200 */
[----:B------:R-:W4:Y:S04]  /*5f20*/  LDSM.16.MT88.4 R148, [R0+0x16000] ;  /* 0x016000000094783b */ /* 0x000f280000004200 */
[----:B------:R-:W-:Y:S04]  /*5f30*/  LDSM.16.MT88.4 R156, [R0+0x12800] ;  /* 0x01280000009c783b */ /* 0x000fe80000004200 */
[----:B------:R-:W3:Y:S04]  /*5f40*/  LDSM.16.M88.4 R152, [R3] ;  /* 0x000000000398783b */ /* 0x000ee80000000200 */
        /* <DEDUP_REMOVED lines=28> */
[----:B------:R2:W3:Y:S07]  /*6110*/  LDSM.16.M88.4 R160, [R2+0x1000] ;  /* 0x0010000002a0783b */ /* 0x0004ee0000000200 */
[----:B------:R-:W-:Y:S01]  /*6120*/  HMMA.16816.F32.BF16 R96, R152, R166, R96 ;  /* 0x000000a69860723c */ /* 0x000fe20000041860 */
[----:B------:R-:W4:Y:S04]  /*6130*/  LDSM.16.MT88.4 R152, [R0+0x15000] ;  /* 0x015000000098783b */ /* 0x000f280000004200 */
[----:B------:R-:W4:Y:S03]  /*6140*/  LDSM.16.MT88.4 R164, [R0+0x17000] ;  /* 0x0170000000a4783b */ /* 0x000f260000004200 */
[-C--:B-1----:R-:W-:Y:S05]  /*6150*/  HMMA.16816.F32.BF16 R4, R148, R156.reuse, R4 ;  /* 0x0000009c9404723c */ /* 0x082fea0000041804 */
[----:B--2---:R-:W-:Y:S02]  /*6160*/  IMAD.IADD R2, R173, 0x1, R3 ;  /* 0x00000001ad027824 */ /* 0x004fe400078e0203 */
[----:B------:R-:W-:Y:S05]  /*6170*/  IMAD.MOV.U32 R173, RZ, RZ, c[0x0][0x22c] ;  /* 0x00008b00ffad7624 */ /* 0x000fea00078e00ff */
[----:B------:R-:W-:Y:S04]  /*6180*/  IMAD R173, R173, c[0x0][0x1c0], RZ ;  /* 0x00007000adad7a24 */ /* 0x000fe800078e02ff */
[----:B------:R-:W-:Y:S01]  /*6190*/  IMAD R173, R173, 0x18, RZ ;  /* 0x00000018adad7824 */ /* 0x000fe200078e02ff */
[C---:B---3--:R-:W-:Y:S08]  /*61a0*/  HMMA.16816.F32.BF16 R8, R160.reuse, R156, R8 ;  /* 0x0000009ca008723c */ /* 0x048ff00000041808 */
[-C--:B------:R-:W-:Y:S08]  /*61b0*/  HMMA.16816.F32.BF16 R12, R160, R158.reuse, R12 ;  /* 0x0000009ea00c723c */ /* 0x080ff0000004180c */
[C---:B------:R-:W-:Y:S01]  /*61c0*/  HMMA.16816.F32.BF16 R16, R148.reuse, R158, R16 ;  /* 0x0000009e9410723c */ /* 0x040fe20000041810 */
[----:B------:R-:W-:Y:S07]  /*61d0*/  LDSM.16.MT88.4 R156, [R0+0x13800] ;  /* 0x01380000009c783b */ /* 0x000fee0000004200 */
[-C--:B----4-:R-:W-:Y:S08]  /*61e0*/  HMMA.16816.F32.BF16 R68, R148, R152.reuse, R68 ;  /* 0x000000989444723c */ /* 0x090ff00000041844 */
        /* <DEDUP_REMOVED lines=10> */
[----:B------:R3:W4:Y:S03]  /*6290*/  LDSM.16.MT88.4 R164, [R0+0x17800] ;  /* 0x0178000000a4783b */ /* 0x0007260000004200 */
[-C--:B-1----:R-:W-:Y:S05]  /*62a0*/  HMMA.16816.F32.BF16 R4, R152, R156.reuse, R4 ;  /* 0x0000009c9804723c */ /* 0x082fea0000041804 */
[C---:B--2---:R-:W-:Y:S04]  /*62b0*/  LEA R2, P1, R191.reuse, R184, 0x2 ;  /* 0x000000b8bf027211 */ /* 0x044fe800078210ff */
[-C--:B------:R-:W-:Y:S03]  /*62c0*/  LEA.HI.X.SX32 R3, R191, R185.reuse, 0x2, P1 ;  /* 0x000000b9bf037211 */ /* 0x080fe600008f16ff */
[----:B---3--:R-:W-:Y:S04]  /*62d0*/  IMAD.MOV.U32 R0, RZ, RZ, c[0x0][0x22c] ;  /* 0x00008b00ff007624 */ /* 0x008fe800078e00ff */
[----:B------:R-:W-:Y:S01]  /*62e0*/  IMAD R0, R0, c[0x0][0x1c0], RZ ;  /* 0x0000700000007a24 */ /* 0x000fe200078e02ff */
[C---:B------:R-:W-:Y:S04]  /*62f0*/  HMMA.16816.F32.BF16 R8, R160.reuse, R156, R8 ;  /* 0x0000009ca008723c */ /* 0x040fe80000041808 */
        /* <DEDUP_REMOVED lines=9> */
[-C--:B----4-:R-:W-:Y:S08]  /*6390*/  HMMA.16816.F32.BF16 R68, R152, R148.reuse, R68 ;  /* 0x000000949844723c */ /* 0x090ff00000041844 */
        /* <DEDUP_REMOVED lines=28> */
[-C--:B--2---:R-:W-:Y:S03]  /*6560*/  LEA R4, P0, R173, R184.reuse, 0x2 ;  /* 0x000000b8ad047211 */ /* 0x084fe600078010ff */
[----:B------:R1:W-:Y:S01]  /*6570*/  RED.E.ADD.F32.FTZ.RN.STRONG.GPU [R148.64], R9 ;  /* 0x000000099400798e */ /* 0x0003e2000c10e786 */
[-C--:B------:R-:W-:Y:S01]  /*6580*/  LEA.HI.X.SX32 R7, R0, R185.reuse, 0x2, P1 ;  /* 0x000000b900077211 */ /* 0x080fe200008f16ff */
[----:B------:R-:W-:Y:S01]  /*6590*/  IMAD.IADD R0, R191, 0x1, R240 ;  /* 0x00000001bf007824 */ /* 0x000fe200078e02f0 */
[-C--:B------:R-:W-:Y:S01]  /*65a0*/  LEA.HI.X.SX32 R5, R173, R185.reuse, 0x2, P0 ;  /* 0x000000b9ad057211 */ /* 0x080fe200000f16ff */
[----:B------:R-:W-:Y:S01]  /*65b0*/  IMAD.IADD R173, R191, 0x1, R241 ;  /* 0x00000001bfad7824 */ /* 0x000fe200078e02f1 */
        /* <DEDUP_REMOVED lines=352> */
.L_x_1372:
        /* <DEDUP_REMOVED lines=15> */
.L_x_1373:
[----:B------:R-:W-:Y:S01]  /*7cb0*/  BAR.SYNC.DEFER_BLOCKING 0x0 ;  /* 0x0000000000007b1d */ /* 0x000fe20000010000 */
[----:B------:R-:W-:Y:S01]  /*7cc0*/  MOV R22, R198 ;  /* 0x000000c600167202 */ /* 0x000fe20000000f00 */
[----:B------:R-:W-:Y:S01]  /*7cd0*/  IMAD R21, R250, -0x40, R189 ;  /* 0xffffffc0fa157824 */ /* 0x000fe200078e02bd */
[----:B------:R-:W-:Y:S01]  /*7ce0*/  MOV R23, R199 ;  /* 0x000000c700177202 */ /* 0x000fe20000000f00 */
[----:B------:R-:W-:Y:S01]  /*7cf0*/  IMAD R0, R251, c[0x0][0x3a0], RZ ;  /* 0x0000e800fb007a24 */ /* 0x000fe200078e02ff */
[----:B------:R-:W-:Y:S01]  /*7d00*/  SHF.R.S32.HI R38, RZ, 0x1f, R230 ;  /* 0x0000001fff267819 */ /* 0x000fe200000114e6 */
        /* <DEDUP_REMOVED lines=8> */
[----:B------:R2:W3:Y:S01]  /*7d90*/  LDS.128 R32, [R187+0x13000] ;  /* 0x01300000bb207984 */ /* 0x0004e20000000c00 */
[----:B------:R-:W-:-:S03]  /*7da0*/  IMAD.WIDE.U32 R4, R232, c[0x0][0x3b8], R2 ;  /* 0x0000ee00e8047a25 */ /* 0x000fc600078e0002 */
[----:B------:R2:W4:Y:S02]  /*7db0*/  LDS.128 R28, [R187+0x15000] ;  /* 0x01500000bb1c7984 */ /* 0x0005240000000c00 */
[----:B------:R-:W-:Y:S02]  /*7dc0*/  IADD3 R20, R5, R0, RZ ;  /* 0x0000000005147210 */ /* 0x000fe40007ffe0ff */
[----:B------:R2:W1:Y:S04]  /*7dd0*/  LDS.128 R24, [R187+0x17000] ;  /* 0x01700000bb187984 */ /* 0x0004680000000c00 */
        /* <DEDUP_REMOVED lines=8> */
[----:B------:R-:W2:Y:S01]  /*7e60*/  LDS.128 R16, [R187+0x14000] ;  /* 0x01400000bb107984 */ /* 0x000ea20000000c00 */
[----:B------:R-:W-:Y:S01]  /*7e70*/  MOV R3, R20 ;  /* 0x0000001400037202 */ /* 0x000fe20000000f00 */
[----:B------:R-:W-:Y:S01]  /*7e80*/  IMAD R0, R38, c[0x0][0x3a0], RZ ;  /* 0x0000e80026007a24 */ /* 0x000fe200078e02ff */
[----:B------:R-:W-:Y:S01]  /*7e90*/  ISETP.GE.AND P2, PT, R207, c[0x0][0x220], PT ;  /* 0x00008800cf007a0c */ /* 0x000fe20003f46270 */
[----:B------:R-:W4:Y:S01]  /*7ea0*/  LDS.128 R12, [R187+0x16000] ;  /* 0x01600000bb0c7984 */ /* 0x000f220000000c00 */
[----:B------:R-:W-:Y:S01]  /*7eb0*/  IMAD.MOV.U32 R2, RZ, RZ, R4 ;  /* 0x000000ffff027224 */ /* 0x000fe200078e0004 */
[----:B------:R-:W-:Y:S01]  /*7ec0*/  ISETP.GE.AND P1, PT, R208, c[0x0][0x220], PT ;  /* 0x00008800d0007a0c */ /* 0x000fe20003f26270 */
[----:B------:R-:W-:-:S02]  /*7ed0*/  IMAD R0, R230, c[0x0][0x3a4], R0 ;  /* 0x0000e900e6007a24 */ /* 0x000fc400078e0200 */
[----:B------:R-:W-:-:S03]  /*7ee0*/  IMAD.WIDE.U32 R6, R230, c[0x0][0x3a0], R2 ;  /* 0x0000e800e6067a25 */ /* 0x000fc600078e0002 */
[----:B------:R-:W3:Y:S01]  /*7ef0*/  @!P3 LDS.128 R8, [R187+0x12000] ;  /* 0x01200000bb08b984 */ /* 0x000ee20000000c00 */
[----:B------:R-:W-:Y:S01]  /*7f00*/  IMAD.IADD R0, R7, 0x1, R0 ;  /* 0x0000000107007824 */ /* 0x000fe200078e0200 */
[----:B------:R-:W-:-:S04]  /*7f10*/  LEA R2, P0, R6, c[0x0][0x340], 0x1 ;  /* 0x0000d00006027a11 */ /* 0x000fc800078008ff */
[----:B------:R-:W-:-:S05]  /*7f20*/  LEA.HI.X R3, R6, c[0x0][0x344], R0, 0x1, P0 ;  /* 0x0000d10006037a11 */ /* 0x000fca00000f0c00 */
[----:B--2---:R2:W-:Y:S04]  /*7f30*/  @!P2 STG.E.128 [R2.64+0x80], R16 ;  /* 0x000080100200a986 */ /* 0x0045e8000c101d06 */
[----:B----4-:R2:W-:Y:S04]  /*7f40*/  @!P1 STG.E.128 [R2.64+0x100], R12 ;  /* 0x0001000c02009986 */ /* 0x0105e8000c101d06 */
[----:B---3--:R2:W-:Y:S02]  /*7f50*/  @!P3 STG.E.128 [R2.64], R8 ;  /* 0x000000080200b986 */ /* 0x0085e4000c101d06 */
.L_x_1375:
[----:B------:R-:W-:Y:S05]  /*7f60*/  BSYNC B0 ;  /* 0x0000000000007941 */ /* 0x000fea0003800000 */
.L_x_1374:
[----:B------:R-:W-:Y:S01]  /*7f70*/  IADD3 R0, R230, 0x20, RZ ;  /* 0x00000020e6007810 */ /* 0x000fe20007ffe0ff */
[----:B------:R-:W-:Y:S03]  /*7f80*/  BSSY B0, `(.L_x_1376) ;  /* 0x0000013000007945 */ /* 0x000fe60003800000 */
[----:B------:R-:W-:-:S13]  /*7f90*/  ISETP.GE.AND P3, PT, R0, R21, PT ;  /* 0x000000150000720c */ /* 0x000fda0003f66270 */
[----:B------:R-:W-:Y:S05]  /*7fa0*/  @P3 BRA `(.L_x_1377) ;  /* 0x0000010000003947 */ /* 0x000fea0003800000 */
[----:B------:R-:W-:Y:S02]  /*7fb0*/  IADD3 R0, P0, R230, 0x20, RZ ;  /* 0x00000020e6007810 */ /* 0x000fe40007f1e0ff */
[----:B--2---:R-:W-:Y:S02]  /*7fc0*/  MOV R3, R20 ;  /* 0x0000001400037202 */ /* 0x004fe40000000f00 */
        /* <DEDUP_REMOVED lines=11> */
[----:B---3--:R2:W-:Y:S04]  /*8080*/  @!P2 STG.E.128 [R2.64], R32 ;  /* 0x000000200200a986 */ /* 0x0085e8000c101d06 */
[----:B----4-:R2:W-:Y:S04]  /*8090*/  @!P1 STG.E.128 [R2.64+0x80], R28 ;  /* 0x0000801c02009986 */ /* 0x0105e8000c101d06 */
[----:B-1----:R2:W-:Y:S02]  /*80a0*/  @!P0 STG.E.128 [R2.64+0x100], R24 ;  /* 0x0001001802008986 */ /* 0x0025e4000c101d06 */
.L_x_1377:
[----:B------:R-:W-:Y:S05]  /*80b0*/  BSYNC B0 ;  /* 0x0000000000007941 */ /* 0x000fea0003800000 */
.L_x_1376:
        /* <DEDUP_REMOVED lines=25> */
.L_x_1379:
[----:B------:R-:W-:Y:S05]  /*8250*/  BSYNC B0 ;  /* 0x0000000000007941 */ /* 0x000fea0003800000 */
.L_x_1378:
        /* <DEDUP_REMOVED lines=19> */
.L_x_1350:
        /* <DEDUP_REMOVED lines=19> */
.L_x_1381:
        /* <DEDUP_REMOVED lines=15> */
.L_x_1382:
[----:B------:R-:W-:Y:S01]  /*85b0*/  IMAD R9, R250, -0x40, R189 ;  /* 0xffffffc0fa097824 */ /* 0x000fe200078e02bd */
[----:B------:R-:W-:Y:S01]  /*85c0*/  BSSY B0, `(.L_x_1383) ;  /* 0x000001b000007945 */ /* 0x000fe20003800000 */
[----:B------:R-:W-:Y:S01]  /*85d0*/  IMAD R0, R251, c[0x0][0x3a0], RZ ;  /* 0x0000e800fb007a24 */ /* 0x000fe200078e02ff */
[----:B------:R-:W-:Y:S01]  /*85e0*/  SHF.R.S32.HI R12, RZ, 0x1f, R230 ;  /* 0x0000001fff0c7819 */ /* 0x000fe200000114e6 */
        /* <DEDUP_REMOVED lines=24> */
.L_x_1384:
[----:B------:R-:W-:Y:S05]  /*8770*/  BSYNC B0 ;  /* 0x0000000000007941 */ /* 0x000fea0003800000 */
.L_x_1383:
        /* <DEDUP_REMOVED lines=19> */
.L_x_1386:
[----:B------:R-:W-:Y:S05]  /*88b0*/  BSYNC B0 ;  /* 0x0000000000007941 */ /* 0x000fea0003800000 */
.L_x_1385:
        /* <DEDUP_REMOVED lines=25> */
.L_x_1388:
[----:B------:R-:W-:Y:S05]  /*8a50*/  BSYNC B0 ;  /* 0x0000000000007941 */ /* 0x000fea0003800000 */
.L_x_1387:
        /* <DEDUP_REMOVED lines=16> */
.L_x_1380:
[----:B------:R-:W-:Y:S05]  /*8b60*/  BSYNC B1 ;  /* 0x0000000000017941 */ /* 0x000fea0003800000 */
.L_x_1345:
[----:B------:R-:W-:-:S04]  /*8b70*/  IADD3 R250, R250, c[0x0][0xc], RZ ;  /* 0x00000300fafa7a10 */ /* 0x000fc80007ffe0ff */
[----:B------:R-:W-:-:S13]  /*8b80*/  ISETP.GE.AND P0, PT, R250, UR4, PT ;  /* 0x00000004fa007c0c */ /* 0x000fda000bf06270 */
[----:B------:R-:W-:Y:S01]  /*8b90*/  @P0 CALL.REL.NOINC `(.L_x_1389) ;  /* 0x0000001000000944 */ /* 0x000fe20003c00000 */
[----:B------:R-:W-:Y:S05]  /*8ba0*/  BRA `(.L_x_1390) ;  /* 0xffff7d2000007947 */ /* 0x000fea000383ffff */
.L_x_1389:
[----:B------:R-:W-:Y:S05]  /*8bb0*/  EXIT ;  /* 0x000000000000794d */ /* 0x000fea0003800000 */
.L_x_1391:
        /* <DEDUP_REMOVED lines=12> */
.L_x_1613:


//--------------------- .text._ZN5flash44flash_bwd_dq_dk_dv_loop_seqk_parallel_kernelI23Flash_bwd_kernel_traitsILi192ELi64ELi64ELi8ELi4ELi2ELi2ELb0ELb0EN7cutlass10bfloat16_tE19Flash_kernel_traitsILi192ELi64ELi64ELi8ES3_EELb1ELb0ELb1ELb0ELb0ELb1ELb0EEEvNS_16Flash_bwd_paramsE --------------------------
	.section	.text._ZN5flash44flash_bwd_dq_dk_dv_loop_seqk_parallel_kernelI23Flash_bwd_kernel_traitsILi192ELi64ELi64ELi8ELi4ELi2ELi2ELb0ELb0EN7cutlass10bfloat16_tE19Flash_kernel_traitsILi192ELi64ELi64ELi8ES3_EELb1ELb0ELb1ELb0ELb0ELb1ELb0EEEvNS_16Flash_bwd_paramsE,"ax",@progbits
	.sectioninfo	@"SHI_REGISTERS=254"
	.align	128
        .global         _ZN5flash44flash_bwd_dq_dk_dv_loop_seqk_parallel_kernelI23Flash_bwd_kernel_traitsILi192ELi64ELi64ELi8ELi4ELi2ELi2ELb0ELb0EN7cutlass10bfloat16_tE19Flash_kernel_traitsILi192ELi64ELi64ELi8ES3_EELb1ELb0ELb1ELb0ELb0ELb1ELb0EEEvNS_16Flash_bwd_paramsE
        .type           _ZN5flash44flash_bwd_dq_dk_dv_loop_seqk_parallel_kernelI23Flash_bwd_kernel_traitsILi192ELi64ELi64ELi8ELi4ELi2ELi2ELb0ELb0EN7cutlass10bfloat16_tE19Flash_kernel_traitsILi192ELi64ELi64ELi8ES3_EELb1ELb0ELb1ELb0ELb0ELb1ELb0EEEvNS_16Flash_bwd_paramsE,@function
        .size           _ZN5flash44flash_bwd_dq_dk_dv_loop_seqk_parallel_kernelI23Flash_bwd_kernel_traitsILi192ELi64ELi64ELi8ELi4ELi2ELi2ELb0ELb0EN7cutlass10bfloat16_tE19Flash_kernel_traitsILi192ELi64ELi64ELi8ES3_EELb1ELb0ELb1ELb0ELb0ELb1ELb0EEEvNS_16Flash_bwd_paramsE,(.L_x_1614 - _ZN5flash44flash_bwd_dq_dk_dv_loop_seqk_parallel_kernelI23Flash_bwd_kernel_traitsILi192ELi64ELi64ELi8ELi4ELi2ELi2ELb0ELb0EN7cutlass10bfloat16_tE19Flash_kernel_traitsILi192ELi64ELi64ELi8ES3_EELb1ELb0ELb1ELb0ELb0ELb1ELb0EEEvNS_16Flash_bwd_paramsE)
        .other          _ZN5flash44flash_bwd_dq_dk_dv_loop_seqk_parallel_kernelI23Flash_bwd_kernel_traitsILi192ELi64ELi64ELi8ELi4ELi2ELi2ELb0ELb0EN7cutlass10bfloat16_tE19Flash_kernel_traitsILi192ELi64ELi64ELi8ES3_EELb1ELb0ELb1ELb0ELb0ELb1ELb0EEEvNS_16Flash_bwd_paramsE,@"STO_CUDA_ENTRY STV_DEFAULT"
_ZN5flash44flash_bwd_dq_dk_dv_loop_seqk_parallel_kernelI23Flash_bwd_kernel_traitsILi192ELi64ELi64ELi8ELi4ELi2ELi2ELb0ELb0EN7cutlass10bfloat16_tE19Flash_kernel_traitsILi192ELi64ELi64ELi8ES3_EELb1ELb0ELb1ELb0ELb0ELb1ELb0EEEvNS_16Flash_bwd_paramsE:
.text._ZN5flash44flash_bwd_dq_dk_dv_loop_seqk_parallel_kernelI23Flash_bwd_kernel_traitsILi192ELi64ELi64ELi8ELi4ELi2ELi2ELb0ELb0EN7cutlass10bfloat16_tE19Flash_kernel_traitsILi192ELi64ELi64ELi8ES3_EELb1ELb0ELb1ELb0ELb0ELb1ELb0EEEvNS_16Flash_bwd_paramsE:
        /* <DEDUP_REMOVED lines=19> */
[----:B------:R-:W-:Y:S02]  /*0130*/  SHF.R.S32.HI R0, RZ, 0x4, R5 ;  /* 0x00000004ff007819 */ /* 0x000fe40000011405 */
[CC--:B------:R-:W-:Y:S02]  /*0140*/  LEA.HI R8, R7.reuse, R2.reuse, RZ, 0x5 ;  /* 0x0000000207087211 */ /* 0x0c0fe400078f28ff */
[----:B------:R-:W-:Y:S02]  /*0150*/  LEA.HI R3, R7, R2, RZ, 0x2 ;  /* 0x0000000207037211 */ /* 0x000fe400078f10ff */
[----:B------:R-:W-:-:S02]  /*0160*/  LOP3.LUT R9, R5, 0xfffffff0, RZ, 0xc0, !PT ;  /* 0xfffffff005097812 */ /* 0x000fc400078ec0ff */
[----:B------:R-:W-:Y:S02]  /*0170*/  LEA.HI R5, R5, R0, RZ, 0x1 ;  /* 0x0000000005057211 */ /* 0x000fe400078f08ff */
[CC--:B------:R-:W-:Y:S01]  /*0180*/  LEA.HI R206, R7.reuse, R2.reuse, RZ, 0x7 ;  /* 0x0000000207ce7211 */ /* 0x0c0fe200078f38ff */
[----:B------:R-:W-:Y:S01]  /*0190*/  IMAD.IADD R12, R2, 0x1, -R9 ;  /* 0x00000001020c7824 */ /* 0x000fe200078e0a09 */
[----:B------:R-:W-:Y:S02]  /*01a0*/  LEA.HI R6, R7, R2, RZ, 0x6 ;  /* 0x0000000207067211 */ /* 0x000fe400078f30ff */
[--C-:B------:R-:W-:Y:S02]  /*01b0*/  SHF.R.S32.HI R7, RZ, 0x2, R3.reuse ;  /* 0x00000002ff077819 */ /* 0x100fe40000011403 */
[----:B------:R-:W-:Y:S02]  /*01c0*/  SHF.R.S32.HI R4, RZ, 0x1f, R3 ;  /* 0x0000001fff047819 */ /* 0x000fe40000011403 */
[----:B------:R-:W-:-:S02]  /*01d0*/  LOP3.LUT R11, R14, 0xfffffff8, RZ, 0xc0, !PT ;  /* 0xfffffff80e0b7812 */ /* 0x000fc400078ec0ff */
[----:B------:R-:W-:Y:S02]  /*01e0*/  LOP3.LUT R13, R8, 0xffffffe0, RZ, 0xc0, !PT ;  /* 0xffffffe0080d7812 */ /* 0x000fe400078ec0ff */
[----:B------:R-:W-:Y:S01]  /*01f0*/  LOP3.LUT R3, R3, 0x7ffffffc, RZ, 0xc0, !PT ;  /* 0x7ffffffc03037812 */ /* 0x000fe200078ec0ff */
[C---:B------:R-:W-:Y:S01]  /*0200*/  IMAD.IADD R11, R2.reuse, 0x1, -R11 ;  /* 0x00000001020b7824 */ /* 0x040fe200078e0a0b */
[----:B------:R-:W-:Y:S01]  /*0210*/  SHF.R.S32.HI R211, RZ, 0x3, R14 ;  /* 0x00000003ffd37819 */ /* 0x000fe2000001140e */
[C---:B------:R-:W-:Y:S01]  /*0220*/  IMAD.IADD R208, R2.reuse, 0x1, -R13 ;  /* 0x0000000102d07824 */ /* 0x040fe200078e0a0d */
        /* <DEDUP_REMOVED lines=9> */
[----:B------:R-:W-:Y:S01]  /*02c0*/  IMAD.SHL.U32 R2, R2, 0x2, RZ ;  /* 0x0000000202027824 */ /* 0x000fe200078e00ff */
[----:B------:R-:W-:-:S02]  /*02d0*/  LOP3.LUT R3, R3, 0x1c0, RZ, 0xc0, !PT ;  /* 0x000001c003037812 */ /* 0x000fc400078ec0ff */
[----:B------:R-:W-:Y:S01]  /*02e0*/  LOP3.LUT R0, R0, 0xfffffffe, RZ, 0xc0, !PT ;  /* 0xfffffffe00007812 */ /* 0x000fe200078ec0ff */
[----:B------:R-:W-:Y:S01]  /*02f0*/  IMAD.IADD R4, R7, 0x1, -R4 ;  /* 0x0000000107047824 */ /* 0x000fe200078e0a04 */
[----:B------:R-:W-:Y:S02]  /*0300*/  LOP3.LUT P4, RZ, R11, 0x2, RZ, 0xc0, !PT ;  /* 0x000000020bff7812 */ /* 0x000fe4000788c0ff */
[----:B------:R-:W-:Y:S01]  /*0310*/  SHF.R.U32.HI R9, RZ, 0x3, R3 ;  /* 0x00000003ff097819 */ /* 0x000fe20000011603 */
[----:B------:R-:W-:Y:S01]  /*0320*/  IMAD.IADD R7, R209, 0x1, -R0 ;  /* 0x00000001d1077824 */ /* 0x000fe200078e0a00 */
[----:B------:R-:W-:Y:S02]  /*0330*/  LOP3.LUT R10, R3, 0x38, R212, 0xf8, !PT ;  /* 0x00000038030a7812 */ /* 0x000fe400078ef8d4 */
[C---:B------:R-:W-:Y:S01]  /*0340*/  LOP3.LUT P3, RZ, R11.reuse, 0x4, RZ, 0xc0, !PT ;  /* 0x000000040bff7812 */ /* 0x040fe2000786c0ff */
[----:B------:R-:W-:Y:S01]  /*0350*/  IMAD.SHL.U32 R11, R11, 0x40, RZ ;  /* 0x000000400b0b7824 */ /* 0x000fe200078e00ff */
[----:B------:R-:W-:-:S02]  /*0360*/  SHF.R.S32.HI R3, RZ, 0x1f, R12 ;  /* 0x0000001fff037819 */ /* 0x000fc4000001140c */
[----:B------:R-:W-:Y:S01]  /*0370*/  LOP3.LUT R9, R10, R9, RZ, 0x3c, !PT ;  /* 0x000000090a097212 */ /* 0x000fe200078e3cff */
[----:B------:R-:W-:Y:S01]  /*0380*/  IMAD.SHL.U32 R10, R7, 0x10, RZ ;  /* 0x00000010070a7824 */ /* 0x000fe200078e00ff */
[----:B------:R-:W-:Y:S02]  /*0390*/  LOP3.LUT R11, R11, 0x1c0, RZ, 0xc0, !PT ;  /* 0x000001c00b0b7812 */ /* 0x000fe400078ec0ff */
[----:B------:R-:W-:Y:S02]  /*03a0*/  LEA.HI R0, R3, R12, RZ, 0x3 ;  /* 0x0000000c03007211 */ /* 0x000fe400078f18ff */
[----:B------:R-:W-:Y:S02]  /*03b0*/  LOP3.LUT R3, R4, 0x1, RZ, 0xc0, !PT ;  /* 0x0000000104037812 */ /* 0x000fe400078ec0ff */
[----:B------:R-:W-:Y:S02]  /*03c0*/  SHF.R.S32.HI R8, RZ, 0x1f, R8 ;  /* 0x0000001fff087819 */ /* 0x000fe40000011408 */
[----:B------:R-:W-:-:S02]  /*03d0*/  LOP3.LUT R197, R11, 0x10, R10, 0xf8, !PT ;  /* 0x000000100bc57812 */ /* 0x000fc400078ef80a */
[----:B------:R-:W-:Y:S02]  /*03e0*/  LOP3.LUT R13, R11, 0x8, R14, 0xf8, !PT ;  /* 0x000000080b0d7812 */ /* 0x000fe400078ef80e */
[----:B------:R-:W-:Y:S01]  /*03f0*/  SHF.R.U32.HI R10, RZ, 0x3, R11 ;  /* 0x00000003ff0a7819 */ /* 0x000fe2000001160b */
[----:B------:R-:W-:Y:S01]  /*0400*/  IMAD.SHL.U32 R11, R5, 0x200, RZ ;  /* 0x00000200050b7824 */ /* 0x000fe200078e00ff */
[----:B------:R-:W-:Y:S02]  /*0410*/  ISETP.NE.U32.AND P0, PT, R3, 0x1, PT ;  /* 0x000000010300780c */ /* 0x000fe40003f05070 */
[----:B------:R-:W-:Y:S02]  /*0420*/  LEA.HI R8, R8, R209, RZ, 0x2 ;  /* 0x000000d108087211 */ /* 0x000fe400078f10ff */
[C---:B------:R-:W-:Y:S01]  /*0430*/  LOP3.LUT R205, R0.reuse, 0xfffffff8, RZ, 0xc0, !PT ;  /* 0xfffffff800cd7812 */ /* 0x040fe200078ec0ff */
[----:B------:R-:W-:Y:S01]  /*0440*/  IMAD.SHL.U32 R0, R0, 0x40, RZ ;  /* 0x0000004000007824 */ /* 0x000fe200078e00ff */
[----:B------:R-:W-:Y:S01]  /*0450*/  LOP3.LUT R3, R13, R10, RZ, 0x3c, !PT ;  /* 0x0000000a0d037212 */ /* 0x000fe200078e3cff */
[C---:B------:R-:W-:Y:S01]  /*0460*/  IMAD.SHL.U32 R13, R4.reuse, 0x40, RZ ;  /* 0x00000040040d7824 */ /* 0x040fe200078e00ff */
[----:B------:R-:W-:Y:S01]  /*0470*/  R2P PR, R4, 0x6 ;  /* 0x0000000604007804 */ /* 0x000fe20000000000 */
[----:B------:R-:W-:Y:S01]  /*0480*/  IMAD.IADD R205, R12, 0x1, -R205 ;  /* 0x000000010ccd7824 */ /* 0x000fe200078e0acd */
[----:B------:R-:W-:-:S02]  /*0490*/  SHF.R.S32.HI R206, RZ, 0x7, R206 ;  /* 0x00000007ffce7819 */ /* 0x000fc400000114ce */
[----:B------:R-:W-:Y:S02]  /*04a0*/  LOP3.LUT R4, R8, 0xfffffffc, RZ, 0xc0, !PT ;  /* 0xfffffffc08047812 */ /* 0x000fe400078ec0ff */
[----:B------:R-:W-:Y:S01]  /*04b0*/  LOP3.LUT R197, R197, 0x8, R14, 0xf8, !PT ;  /* 0x00000008c5c57812 */ /* 0x000fe200078ef80e */
[----:B------:R-:W-:Y:S01]  /*04c0*/  IMAD R12, R206, 0x800, R11 ;  /* 0x00000800ce0c7824 */ /* 0x000fe200078e020b */
[----:B------:R-:W-:Y:S01]  /*04d0*/  SHF.R.S32.HI R6, RZ, 0x6, R6 ;  /* 0x00000006ff067819 */ /* 0x000fe20000011406 */
[----:B------:R-:W-:Y:S01]  /*04e0*/  IMAD.IADD R207, R209, 0x1, -R4 ;  /* 0x00000001d1cf7824 */ /* 0x000fe200078e0a04 */
[----:B------:R-:W-:Y:S01]  /*04f0*/  LOP3.LUT R197, R11, R197, R10, 0xf6, !PT ;  /* 0x000000c50bc57212 */ /* 0x000fe200078ef60a */
[----:B------:R-:W-:Y:S01]  /*0500*/  IMAD.SHL.U32 R4, R205, 0x40, RZ ;  /* 0x00000040cd047824 */ /* 0x000fe200078e00ff */
[----:B------:R-:W-:Y:S01]  /*0510*/  LOP3.LUT R13, R13, 0x1c0, RZ, 0xc0, !PT ;  /* 0x000001c00d0d7812 */ /* 0x000fe200078ec0ff */
[----:B------:R-:W-:Y:S01]  /*0520*/  IMAD.SHL.U32 R11, R6, 0x8, RZ ;  /* 0x00000008060b7824 */ /* 0x000fe200078e00ff */
[----:B------:R-:W-:Y:S01]  /*0530*/  LOP3.LUT R0, R0, 0xfffffe00, RZ, 0xc0, !PT ;  /* 0xfffffe0000007812 */ /* 0x000fe200078ec0ff */
[----:B------:R-:W-:Y:S01]  /*0540*/  IMAD R210, R6, 0x200, R9 ;  /* 0x0000020006d27824 */ /* 0x000fe200078e0209 */
[----:B------:R-:W-:Y:S01]  /*0550*/  LOP3.LUT R4, R4, 0x1c0, RZ, 0xc0, !PT ;  /* 0x000001c004047812 */ /* 0x000fe200078ec0ff */
[----:B------:R-:W-:Y:S01]  /*0560*/  IMAD.SHL.U32 R204, R206, 0x20, RZ ;  /* 0x00000020cecc7824 */ /* 0x000fe200078e00ff */
[----:B------:R-:W-:Y:S01]  /*0570*/  LOP3.LUT R11, R11, 0x18, RZ, 0xc0, !PT ;  /* 0x000000180b0b7812 */ /* 0x000fe200078ec0ff */
[C---:B------:R-:W-:Y:S01]  /*0580*/  IMAD.SHL.U32 R6, R5.reuse, 0x20, RZ ;  /* 0x0000002005067824 */ /* 0x040fe200078e00ff */
[----:B------:R-:W-:Y:S01]  /*0590*/  SHF.R.U32.HI R218, RZ, 0x3, R13 ;  /* 0x00000003ffda7819 */ /* 0x000fe2000001160d */
[----:B------:R-:W-:Y:S01]  /*05a0*/  IMAD.SHL.U32 R5, R5, 0x8, RZ ;  /* 0x0000000805057824 */ /* 0x000fe200078e00ff */
[----:B------:R-:W-:Y:S01]  /*05b0*/  LOP3.LUT R9, R13, 0x20, R204, 0xf8, !PT ;  /* 0x000000200d097812 */ /* 0x000fe200078ef8cc */
[----:B------:R-:W-:Y:S01]  /*05c0*/  IMAD.IADD R3, R12, 0x1, R3 ;  /* 0x000000010c037824 */ /* 0x000fe200078e0203 */
[----:B------:R-:W-:Y:S01]  /*05d0*/  LOP3.LUT R199, R11, 0x20, R6, 0xf8, !PT ;  /* 0x000000200bc77812 */ /* 0x000fe200078ef806 */
[----:B------:R-:W-:Y:S01]  /*05e0*/  IMAD.SHL.U32 R217, R210, 0x2, RZ ;  /* 0x00000002d2d97824 */ /* 0x000fe200078e00ff */
[----:B------:R-:W-:Y:S01]  /*05f0*/  SHF.R.U32.HI R196, RZ, 0x3, R4 ;  /* 0x00000003ffc47819 */ /* 0x000fe20000011604 */
[----:B------:R-:W-:Y:S01]  /*0600*/  IMAD.SHL.U32 R198, R3, 0x2, RZ ;  /* 0x0000000203c67824 */ /* 0x000fe200078e00ff */
[----:B------:R-:W-:-:S02]  /*0610*/  LOP3.LUT R5, R4, 0x8, R5, 0xf8, !PT ;  /* 0x0000000804057812 */ /* 0x000fc400078ef805 */
[----:B------:R-:W-:Y:S02]  /*0620*/  LOP3.LUT R220, R218, R13, R11, 0x1e, !PT ;  /* 0x0000000ddadc7212 */ /* 0x000fe400078e1e0b */
[----:B------:R-:W-:Y:S01]  /*0630*/  LOP3.LUT R218, R9, R218, RZ, 0x3c, !PT ;  /* 0x000000da09da7212 */ /* 0x000fe200078e3cff */
[----:B------:R-:W-:Y:S01]  /*0640*/  IMAD R9, R207, 0x400, R2 ;  /* 0x00000400cf097824 */ /* 0x000fe200078e0202 */
[----:B------:R-:W-:Y:S02]  /*0650*/  LOP3.LUT R199, R196, R199, R4, 0x1e, !PT ;  /* 0x000000c7c4c77212 */ /* 0x000fe400078e1e04 */
[----:B------:R-:W-:Y:S01]  /*0660*/  LOP3.LUT R196, R5, R196, RZ, 0x3c, !PT ;  /* 0x000000c405c47212 */ /* 0x000fe200078e3cff */
[----:B------:R-:W-:Y:S01]  /*0670*/  IMAD R5, R207, 0x400, R0 ;  /* 0x00000400cf057824 */ /* 0x000fe200078e0200 */
[----:B------:R-:W-:Y:S01]  /*0680*/  LOP3.LUT R199, R199, R0, RZ, 0xfc, !PT ;  /* 0x00000000c7c77212 */ /* 0x000fe200078efcff */
[----:B------:R-:W-:Y:S01]  /*0690*/  IMAD.IADD R218, R9, 0x1, R218 ;  /* 0x0000000109da7824 */ /* 0x000fe200078e02da */
[----:B------:R-:W-:Y:S01]  /*06a0*/  SEL R188, R188, 0xffffffe0, !P4 ;  /* 0xffffffe0bcbc7807 */ /* 0x000fe20006000000 */
[----:B------:R-:W-:Y:S01]  /*06b0*/  IMAD R9, R7, 0x400, R2 ;  /* 0x0000040007097824 */ /* 0x000fe200078e0202 */
[----:B------:R-:W-:Y:S01]  /*06c0*/  SEL R226, R226, 0x10, !P0 ;  /* 0x00000010e2e27807 */ /* 0x000fe20004000000 */
[----:B------:R-:W-:Y:S01]  /*06d0*/  IMAD.IADD R200, R5, 0x1, R196 ;  /* 0x0000000105c87824 */ /* 0x000fe200078e02c4 */
[----:B------:R-:W-:Y:S01]  /*06e0*/  SHF.R.S32.HI R5, RZ, 0x1f, R208 ;  /* 0x0000001fff057819 */ /* 0x000fe200000114d0 */
[----:B------:R-:W-:Y:S01]  /*06f0*/  IMAD R7, R7, 0x400, R0 ;  /* 0x0000040007077824 */ /* 0x000fe200078e0200 */
[----:B------:R-:W-:Y:S01]  /*0700*/  SHF.R.S32.HI R214, RZ, 0x1f, R211 ;  /* 0x0000001fffd67819 */ /* 0x000fe200000114d3 */
[----:B------:R-:W-:Y:S01]  /*0710*/  IMAD.MOV.U32 R0, RZ, RZ, 0x40 ;  /* 0x00000040ff007424 */ /* 0x000fe200078e00ff */
[----:B------:R-:W-:Y:S01]  /*0720*/  LEA.HI R216, R5, R208, RZ, 0x2 ;  /* 0x000000d005d87211 */ /* 0x000fe200078f10ff */
[----:B------:R-:W-:-:S02]  /*0730*/  IMAD.SHL.U32 R218, R218, 0x2, RZ ;  /* 0x00000002dada7824 */ /* 0x000fc400078e00ff */
[----:B------:R-:W-:Y:S01]  /*0740*/  IMAD.IADD R220, R9, 0x1, R220 ;  /* 0x0000000109dc7824 */ /* 0x000fe200078e02dc */
[----:B------:R-:W-:Y:S01]  /*0750*/  SEL R0, R0, 0xffffffc0, !P3 ;  /* 0xffffffc000007807 */ /* 0x000fe20005800000 */
[C---:B------:R-:W-:Y:S01]  /*0760*/  IMAD R188, R3.reuse, 0x2, R188 ;  /* 0x0000000203bc7824 */ /* 0x040fe200078e02bc */
        /* <DEDUP_REMOVED lines=10> */
[----:B------:R-:W-:Y:S01]  /*0810*/  LEA R196, R196, 0x1e000, 0x1 ;  /* 0x0001e000c4c47811 */ /* 0x000fe200078e08ff */
[----:B------:R-:W-:Y:S01]  /*0820*/  IMAD R216, R207, 0x10, R216 ;  /* 0x00000010cfd87824 */ /* 0x000fe200078e02d8 */
[----:B------:R-:W-:Y:S01]  /*0830*/  @P2 IADD3 R222, R220, -0x40, RZ ;  /* 0xffffffc0dcde2810 */ /* 0x000fe20007ffe0ff */
[----:B------:R-:W-:-:S02]  /*0840*/  IMAD.SHL.U32 R197, R197, 0x2, RZ ;  /* 0x00000002c5c57824 */ /* 0x000fc400078e00ff */
[----:B--23--:R-:W-:Y:S02]  /*0850*/  IMAD.IADD R226, R226, 0x1, R221 ;  /* 0x00000001e2e27824 */ /* 0x00cfe400078e02dd */
.L_x_1422:
[----:B-1----:R-:W1:Y:S01]  /*0860*/  LDC.U8 R5, c[0x0][0x312] ;  /* 0x0000c480ff057b82 */ /* 0x002e620000000000 */
[----:B------:R-:W-:Y:S01]  /*0870*/  ISETP.NE.U32.AND P2, PT, RZ, c[0x0][0x250], PT ;  /* 0x00009400ff007a0c */ /* 0x000fe20003f45070 */
[----:B------:R-:W-:Y:S01]  /*0880*/  IMAD.SHL.U32 R6, R215, 0x4, RZ ;  /* 0x00000004d7067824 */ /* 0x000fe200078e00ff */
[----:B------:R-:W-:Y:S01]  /*0890*/  ISETP.NE.U32.AND P4, PT, RZ, c[0x0][0x240], PT ;  /* 0x00009000ff007a0c */ /* 0x000fe20003f85070 */
[----:B------:R-:W-:Y:S01]  /*08a0*/  IMAD.MOV.U32 R24, RZ, RZ, -0x1 ;  /* 0xffffffffff187424 */ /* 0x000fe200078e00ff */
[----:B------:R-:W-:Y:S02]  /*08b0*/  ISETP.NE.AND.EX P2, PT, RZ, c[0x0][0x254], PT, P2 ;  /* 0x00009500ff007a0c */ /* 0x000fe40003f45320 */
[----:B---3--:R-:W-:Y:S02]  /*08c0*/  SHF.R.S32.HI R12, RZ, 0x1f, R215 ;  /* 0x0000001fff0c7819 */ /* 0x008fe400000114d7 */
[----:B------:R-:W-:Y:S02]  /*08d0*/  ISETP.NE.AND.EX P4, PT, RZ, c[0x0][0x244], PT, P4 ;  /* 0x00009100ff007a0c */ /* 0x000fe40003f85340 */
[----:B------:R-:W-:-:S02]  /*08e0*/  ISETP.EQ.U32.AND P5, PT, RZ, c[0x0][0x248], PT ;  /* 0x00009200ff007a0c */ /* 0x000fc40003fa2070 */
[----:B------:R-:W-:Y:S02]  /*08f0*/  SHF.L.U64.HI R4, R215, 0x2, R12 ;  /* 0x00000002d7047819 */ /* 0x000fe4000001020c */
[----:B--2---:R-:W-:Y:S02]  /*0900*/  IADD3 R14, P0, R6, c[0x0][0x240], RZ ;  /* 0x00009000060e7a10 */ /* 0x004fe40007f1e0ff */
[----:B-1----:R-:W-:Y:S02]  /*0910*/  ISETP.NE.AND P3, PT, R5, RZ, PT ;  /* 0x000000ff0500720c */ /* 0x002fe40003f65270 */
[----:B------:R-:W-:Y:S02]  /*0920*/  IADD3.X R15, R4, c[0x0][0x244], RZ, P0, !PT ;  /* 0x00009100040f7a10 */ /* 0x000fe400007fe4ff */
[----:B------:R-:W-:Y:S02]  /*0930*/  ISETP.EQ.OR.EX P5, PT, RZ, c[0x0][0x24c], !P3, P5 ;  /* 0x00009300ff007a0c */ /* 0x000fe40005fa2750 */
[C---:B------:R-:W-:Y:S01]  /*0940*/  @P2 IADD3 R10, P0, R6.reuse, c[0x0][0x250], RZ ;  /* 0x00009400060a2a10 */ /* 0x040fe20007f1e0ff */
[----:B------:R-:W-:Y:S01]  /*0950*/  IMAD.MOV.U32 R239, RZ, RZ, RZ ;  /* 0x000000ffffef7224 */ /* 0x000fe200078e00ff */
[----:B----4-:R-:W-:Y:S01]  /*0960*/  IADD3 R8, P1, R6, c[0x0][0x248], RZ ;  /* 0x0000920006087a10 */ /* 0x010fe20007f3e0ff */
[----:B------:R-:W-:Y:S01]  /*0970*/  IMAD.MOV.U32 R242, RZ, RZ, -0x1 ;  /* 0xfffffffffff27424 */ /* 0x000fe200078e00ff */
[----:B------:R-:W2:Y:S01]  /*0980*/  @P4 LDG.E R24, [R14.64] ;  /* 0x000000060e184981 */ /* 0x000ea2000c1e1900 */
[----:B------:R-:W-:-:S02]  /*0990*/  @P2 IADD3.X R11, R4, c[0x0][0x254], RZ, P0, !PT ;  /* 0x00009500040b2a10 */ /* 0x000fc400007fe4ff */
[----:B------:R-:W-:Y:S01]  /*09a0*/  IADD3.X R9, R4, c[0x0][0x24c], RZ, P1, !PT ;  /* 0x0000930004097a10 */ /* 0x000fe20000ffe4ff */
[----:B------:R-:W2:Y:S04]  /*09b0*/  @P4 LDG.E R5, [R14.64+0x4] ;  /* 0x000004060e054981 */ /* 0x000ea8000c1e1900 */
[----:B-----5:R1:W5:Y:S04]  /*09c0*/  @P2 LDG.E R239, [R10.64] ;  /* 0x000000060aef2981 */ /* 0x020368000c1e1900 */
[----:B------:R1:W5:Y:S01]  /*09d0*/  @!P5 LDG.E R242, [R8.64] ;  /* 0x0000000608f2d981 */ /* 0x000362000c1e1900 */
[----:B------:R-:W-:-:S04]  /*09e0*/  ISETP.NE.U32.AND P0, PT, RZ, c[0x0][0x248], PT ;  /* 0x00009200ff007a0c */ /* 0x000fc80003f05070 */
[----:B------:R-:W-:Y:S01]  /*09f0*/  ISETP.NE.AND.EX P0, PT, RZ, c[0x0][0x24c], PT, P0 ;  /* 0x00009300ff007a0c */ /* 0x000fe20003f05300 */
[----:B--2---:R-:W-:Y:S02]  /*0a00*/  @P4 IMAD.IADD R240, R5, 0x1, -R24 ;  /* 0x0000000105f04824 */ /* 0x004fe400078e0a18 */
[----:B------:R-:W-:Y:S02]  /*0a10*/  IMAD.MOV.U32 R5, RZ, RZ, c[0x0][0x218] ;  /* 0x00008600ff057624 */ /* 0x000fe400078e00ff */
[----:B------:R-:W-:-:S08]  /*0a20*/  @!P4 IMAD.MOV.U32 R240, RZ, RZ, c[0x0][0x214] ;  /* 0x00008500fff0c624 */ /* 0x000fd000078e00ff */
[----:B------:R-:W-:Y:S05]  /*0a30*/  @!P0 BRA `(.L_x_1392) ;  /* 0x0000003000008947 */ /* 0x000fea0003800000 */
[----:B-1----:R-:W2:Y:S02]  /*0a40*/  @P3 LDG.E R5, [R8.64+0x4] ;  /* 0x0000040608053981 */ /* 0x002ea4000c1e1900 */
[----:B--2--5:R-:W-:-:S06]  /*0a50*/  @P3 IADD3 R5, R5, -R242, RZ ;  /* 0x800000f205053210 */ /* 0x024fcc0007ffe0ff */
[----:B------:R1:W5:Y:S02]  /*0a60*/  @!P3 LDG.E R5, [R8.64] ;  /* 0x000000060805b981 */ /* 0x000364000c1e1900 */
.L_x_1392:
        /* <DEDUP_REMOVED lines=20> */
[----:B------:R-:W-:Y:S01]  /*0bb0*/  IADD3 R6, R6, 0x3f, RZ ;  /* 0x0000003f06067810 */ /* 0x000fe20007ffe0ff */
[----:B------:R-:W-:Y:S01]  /*0bc0*/  IMAD.WIDE.U32 R10, R24, c[0x0][0x190], RZ ;  /* 0x00006400180a7a25 */ /* 0x000fe200078e00ff */
[----:B------:R-:W-:-:S02]  /*0bd0*/  SHF.R.S32.HI R4, RZ, 0x1f, R5 ;  /* 0x0000001fff047819 */ /* 0x000fc40000011405 */
[----:B------:R-:W-:Y:S01]  /*0be0*/  SHF.R.S32.HI R237, RZ, 0x1f, R6 ;  /* 0x0000001fffed7819 */ /* 0x000fe20000011406 */
[----:B------:R-:W-:Y:S01]  /*0bf0*/  IMAD.IADD R14, R17, 0x1, R14 ;  /* 0x00000001110e7824 */ /* 0x000fe200078e020e */
[----:B------:R-:W-:Y:S01]  /*0c00*/  LEA.HI R4, R4, R5, RZ, 0x6 ;  /* 0x0000000504047211 */ /* 0x000fe200078f30ff */
[----:B------:R-:W-:Y:S01]  /*0c10*/  @P0 IMAD.IADD R7, R239, 0x1, R242 ;  /* 0x00000001ef070824 */ /* 0x000fe200078e02f2 */
[----:B------:R-:W-:Y:S02]  /*0c20*/  LEA.HI R237, R237, R6, RZ, 0x6 ;  /* 0x00000006eded7211 */ /* 0x000fe400078f30ff */
[----:B------:R-:W-:Y:S01]  /*0c30*/  ISETP.NE.AND P1, PT, R24, -0x1, PT ;  /* 0xffffffff1800780c */ /* 0x000fe20003f25270 */
[C---:B------:R-:W-:Y:S01]  /*0c40*/  @P0 IMAD.WIDE.U32 R8, R7.reuse, c[0x0][0x198], RZ ;  /* 0x0000660007080a25 */ /* 0x040fe200078e00ff */
[----:B------:R-:W-:Y:S02]  /*0c50*/  SHF.R.S32.HI R4, RZ, 0x6, R4 ;  /* 0x00000006ff047819 */ /* 0x000fe40000011404 */
[----:B------:R-:W-:Y:S01]  /*0c60*/  SHF.R.S32.HI R237, RZ, 0x6, R237 ;  /* 0x00000006ffed7819 */ /* 0x000fe200000114ed */
[----:B------:R-:W-:Y:S01]  /*0c70*/  @P0 IMAD R7, R7, c[0x0][0x19c], R9 ;  /* 0x0000670007070a24 */ /* 0x000fe200078e0209 */
[----:B------:R-:W-:-:S02]  /*0c80*/  SEL R15, R16, R10, !P1 ;  /* 0x0000000a100f7207 */ /* 0x000fc40004800000 */
        /* <DEDUP_REMOVED lines=15> */
.L_x_1394:
        /* <DEDUP_REMOVED lines=13> */
.L_x_1395:
[----:B------:R-:W-:Y:S01]  /*0e50*/  IABS R6, c[0x0][0x1c8] ;  /* 0x0000720000067a13 */ /* 0x000fe20000000000 */
[----:B------:R-:W1:Y:S01]  /*0e60*/  LDC.U8 R20, c[0x0][0x328] ;  /* 0x0000ca00ff147b82 */ /* 0x000e620000000000 */
[----:B------:R-:W-:Y:S01]  /*0e70*/  IABS R18, R232 ;  /* 0x000000e800127213 */ /* 0x000fe20000000000 */
[----:B------:R-:W-:Y:S01]  /*0e80*/  @!P1 IMAD R22, R12, c[0x0][0x368], RZ ;  /* 0x0000da000c169a24 */ /* 0x000fe200078e02ff */
[----:B------:R-:W2:Y:S01]  /*0e90*/  I2F.RP R13, R6 ;  /* 0x00000006000d7306 */ /* 0x000ea20000209400 */
[----:B------:R-:W-:Y:S01]  /*0ea0*/  MOV R16, c[0x0][0x224] ;  /* 0x0000890000107a02 */ /* 0x000fe20000000f00 */
[C---:B------:R-:W-:Y:S01]  /*0eb0*/  @P1 IMAD.WIDE.U32 R28, R24.reuse, c[0x0][0x370], RZ ;  /* 0x0000dc00181c1a25 */ /* 0x040fe200078e00ff */
[C---:B------:R-:W-:Y:S02]  /*0ec0*/  SHF.L.U32 R23, R215.reuse, 0x7, RZ ;  /* 0x00000007d7177819 */ /* 0x040fe400000006ff */
[----:B------:R-:W-:Y:S01]  /*0ed0*/  SHF.R.S32.HI R16, RZ, 0x1f, R16 ;  /* 0x0000001fff107819 */ /* 0x000fe20000011410 */
[----:B------:R-:W-:Y:S01]  /*0ee0*/  @P1 IMAD R27, R24, c[0x0][0x374], R29 ;  /* 0x0000dd00181b1a24 */ /* 0x000fe200078e021d */
[----:B------:R-:W-:Y:S01]  /*0ef0*/  LOP3.LUT R19, R232, c[0x0][0x1c8], RZ, 0x3c, !PT ;  /* 0x00007200e8137a12 */ /* 0x000fe200078e3cff */
[----:B------:R-:W-:Y:S01]  /*0f00*/  IMAD.WIDE.U32 R36, R215, c[0x0][0x224], RZ ;  /* 0x00008900d7247a25 */ /* 0x000fe200078e00ff */
[----:B------:R-:W-:-:S02]  /*0f10*/  SEL R23, R23, RZ, P4 ;  /* 0x000000ff17177207 */ /* 0x000fc40002000000 */
[----:B------:R-:W-:Y:S01]  /*0f20*/  ISETP.GE.AND P3, PT, R19, RZ, PT ;  /* 0x000000ff1300720c */ /* 0x000fe20003f66270 */
[----:B------:R-:W-:Y:S01]  /*0f30*/  IMAD R25, R16, R215, RZ ;  /* 0x000000d710197224 */ /* 0x000fe200078e02ff */
[----:B------:R-:W-:Y:S01]  /*0f40*/  SHF.L.U64.HI R16, R215, 0x7, R12 ;  /* 0x00000007d7107819 */ /* 0x000fe2000001020c */
[----:B------:R-:W-:Y:S01]  /*0f50*/  IMAD R31, R232, c[0x0][0x22c], RZ ;  /* 0x00008b00e81f7a24 */ /* 0x000fe200078e02ff */
[----:B--2---:R-:W2:Y:S01]  /*0f60*/  MUFU.RCP R5, R13 ;  /* 0x0000000d00057308 */ /* 0x004ea20000001000 */
[----:B------:R-:W-:Y:S01]  /*0f70*/  IMAD R25, R12, c[0x0][0x224], R25 ;  /* 0x000089000c197a24 */ /* 0x000fe200078e0219 */
[----:B------:R-:W-:Y:S02]  /*0f80*/  SEL R16, R16, RZ, P4 ;  /* 0x000000ff10107207 */ /* 0x000fe40002000000 */
[----:B------:R-:W-:Y:S01]  /*0f90*/  IADD3 R32, P4, R30, R23, RZ ;  /* 0x000000171e207210 */ /* 0x000fe20007f9e0ff */
[----:B------:R-:W-:Y:S01]  /*0fa0*/  IMAD.IADD R25, R37, 0x1, R25 ;  /* 0x0000000125197824 */ /* 0x000fe200078e0219 */
[----:B-1----:R-:W-:-:S02]  /*0fb0*/  ISETP.NE.AND P2, PT, R20, RZ, PT ;  /* 0x000000ff1400720c */ /* 0x002fc40003f45270 */
[----:B------:R-:W-:Y:S02]  /*0fc0*/  IADD3.X R16, R21, R16, RZ, P4, !PT ;  /* 0x0000001015107210 */ /* 0x000fe400027fe4ff */
[----:B------:R-:W-:Y:S02]  /*0fd0*/  ISETP.NE.AND P4, PT, RZ, c[0x0][0x1c8], PT ;  /* 0x00007200ff007a0c */ /* 0x000fe40003f85270 */
[----:B--2---:R-:W-:Y:S01]  /*0fe0*/  IADD3 R5, R5, 0xffffffe, RZ ;  /* 0x0ffffffe05057810 */ /* 0x004fe20007ffe0ff */
[----:B------:R-:W-:Y:S01]  /*0ff0*/  @!P1 IMAD R13, R215, c[0x0][0x36c], R22 ;  /* 0x0000db00d70d9a24 */ /* 0x000fe200078e0216 */
[----:B------:R-:W-:-:S05]  /*1000*/  MOV R22, c[0x0][0x22c] ;  /* 0x00008b0000167a02 */ /* 0x000fca0000000f00 */
[----:B------:R-:W-:Y:S01]  /*1010*/  @P2 IMAD R249, R215, c[0x0][0x214], RZ ;  /* 0x00008500d7f92a24 */ /* 0x000fe200078e02ff */
[----:B------:R-:W1:Y:S04]  /*1020*/  F2I.FTZ.U32.TRUNC.NTZ R5, R5 ;  /* 0x0000000500057305 */ /* 0x000e68000021f000 */
[----:B------:R-:W-:-:S05]  /*1030*/  @P2 SEL R249, R249, R24, !P1 ;  /* 0x00000018f9f92207 */ /* 0x000fca0004800000 */
[----:B------:R-:W-:Y:S01]  /*1040*/  @P2 IMAD R249, R232, c[0x0][0x234], R249 ;  /* 0x00008d00e8f92a24 */ /* 0x000fe200078e02f9 */
[----:B-1----:R-:W-:-:S05]  /*1050*/  IADD3 R4, RZ, -R5, RZ ;  /* 0x80000005ff047210 */ /* 0x002fca0007ffe0ff */
[----:B------:R-:W-:Y:S02]  /*1060*/  IMAD R11, R4, R6, RZ ;  /* 0x00000006040b7224 */ /* 0x000fe400078e02ff */
[----:B------:R-:W-:-:S04]  /*1070*/  IMAD.MOV.U32 R4, RZ, RZ, RZ ;  /* 0x000000ffff047224 */ /* 0x000fc800078e00ff */
[----:B------:R-:W-:-:S04]  /*1080*/  IMAD.HI.U32 R11, R5, R11, R4 ;  /* 0x0000000b050b7227 */ /* 0x000fc800078e0004 */
[----:B------:R-:W-:-:S04]  /*1090*/  @!P1 IMAD.WIDE.U32 R4, R215, c[0x0][0x368], RZ ;  /* 0x0000da00d7049a25 */ /* 0x000fc800078e00ff */
[----:B------:R-:W-:Y:S01]  /*10a0*/  IMAD.HI.U32 R11, R11, R18, RZ ;  /* 0x000000120b0b7227 */ /* 0x000fe200078e00ff */
[----:B------:R-:W-:Y:S02]  /*10b0*/  @!P1 MOV R28, R4 ;  /* 0x00000004001c9202 */ /* 0x000fe40000000f00 */
[----:B------:R-:W1:Y:S01]  /*10c0*/  S2R R4, SR_CTAID.X ;  /* 0x0000000000047919 */ /* 0x000e620000002500 */
[----:B------:R-:W-:Y:S02]  /*10d0*/  IMAD.MOV R17, RZ, RZ, -R11 ;  /* 0x000000ffff117224 */ /* 0x000fe400078e0a0b */
[----:B------:R-:W-:Y:S02]  /*10e0*/  @!P1 IMAD.IADD R27, R5, 0x1, R13 ;  /* 0x00000001051b9824 */ /* 0x000fe400078e020d */
[----:B------:R-:W-:Y:S01]  /*10f0*/  IMAD R17, R6, R17, R18 ;  /* 0x0000001106117224 */ /* 0x000fe200078e0212 */
[----:B------:R-:W2:Y:S01]  /*1100*/  LDC.U8 R5, c[0x0][0x3d0] ;  /* 0x0000f400ff057b82 */ /* 0x000ea20000000000 */
[----:B------:R-:W-:-:S03]  /*1110*/  IMAD.WIDE R18, R22, c[0x0][0x1c0], RZ ;  /* 0x0000700016127a25 */ /* 0x000fc600078e02ff */
[----:B------:R-:W-:Y:S01]  /*1120*/  ISETP.GT.U32.AND P5, PT, R6, R17, PT ;  /* 0x000000110600720c */ /* 0x000fe20003fa4070 */
[-C--:B------:R-:W-:Y:S02]  /*1130*/  IMAD R13, R19, R36.reuse, RZ ;  /* 0x00000024130d7224 */ /* 0x080fe400078e02ff */
[----:B------:R-:W-:-:S04]  /*1140*/  IMAD.WIDE.U32 R36, R18, R36, RZ ;  /* 0x0000002412247225 */ /* 0x000fc800078e00ff */
[C---:B------:R-:W-:Y:S01]  /*1150*/  IMAD R13, R18.reuse, R25, R13 ;  /* 0x00000019120d7224 */ /* 0x040fe200078e020d */
[----:B------:R-:W-:Y:S01]  /*1160*/  SHF.R.S32.HI R25, RZ, 0x1f, R31 ;  /* 0x0000001fff197819 */ /* 0x000fe2000001141f */
[----:B------:R-:W-:-:S04]  /*1170*/  IMAD.WIDE.U32 R34, R18, R24, RZ ;  /* 0x0000001812227225 */ /* 0x000fc800078e00ff */
[----:B------:R-:W-:Y:S01]  /*1180*/  @!P5 IMAD.IADD R17, R17, 0x1, -R6 ;  /* 0x000000011111d824 */ /* 0x000fe200078e0a06 */
[----:B------:R-:W-:Y:S01]  /*1190*/  @!P5 IADD3 R11, R11, 0x1, RZ ;  /* 0x000000010b0bd810 */ /* 0x000fe20007ffe0ff */
[----:B------:R-:W-:Y:S01]  /*11a0*/  IMAD.IADD R13, R37, 0x1, R13 ;  /* 0x00000001250d7824 */ /* 0x000fe200078e020d */
[----:B------:R-:W-:Y:S02]  /*11b0*/  SEL R20, R36, R34, !P1 ;  /* 0x0000002224147207 */ /* 0x000fe40004800000 */
[----:B------:R-:W-:Y:S01]  /*11c0*/  ISETP.GE.U32.AND P6, PT, R17, R6, PT ;  /* 0x000000061100720c */ /* 0x000fe20003fc6070 */
[C---:B------:R-:W-:Y:S02]  /*11d0*/  IMAD R6, R19.reuse, R24, RZ ;  /* 0x0000001813067224 */ /* 0x040fe400078e02ff */
[-C--:B------:R-:W-:Y:S02]  /*11e0*/  IMAD R19, R19, R32.reuse, RZ ;  /* 0x0000002013137224 */ /* 0x080fe400078e02ff */
[----:B------:R-:W-:Y:S01]  /*11f0*/  IMAD.WIDE.U32 R32, R18, R32, RZ ;  /* 0x0000002012207225 */ /* 0x000fe200078e00ff */
[----:B------:R-:W-:-:S03]  /*1200*/  @P1 IADD3 R13, R35, R6, RZ ;  /* 0x00000006230d1210 */ /* 0x000fc60007ffe0ff */
[----:B-1----:R-:W-:-:S04]  /*1210*/  IMAD.WIDE.U32 R34, R4, c[0x0][0x3d8], RZ ;  /* 0x0000f60004227a25 */ /* 0x002fc800078e00ff */
[----:B------:R-:W-:Y:S01]  /*1220*/  @P6 IADD3 R11, R11, 0x1, RZ ;  /* 0x000000010b0b6810 */ /* 0x000fe20007ffe0ff */
[----:B------:R-:W-:Y:S01]  /*1230*/  IMAD R19, R18, R16, R19 ;  /* 0x0000001012137224 */ /* 0x000fe200078e0213 */
[----:B--2---:R-:W-:Y:S01]  /*1240*/  ISETP.NE.AND P6, PT, R5, RZ, PT ;  /* 0x000000ff0500720c */ /* 0x004fe20003fc5270 */
[----:B------:R-:W-:Y:S02]  /*1250*/  IMAD R16, R4, c[0x0][0x3dc], R35 ;  /* 0x0000f70004107a24 */ /* 0x000fe400078e0223 */
[----:B------:R-:W-:Y:S01]  /*1260*/  IMAD.MOV.U32 R6, RZ, RZ, R11 ;  /* 0x000000ffff067224 */ /* 0x000fe200078e000b */
[----:B------:R-:W-:Y:S01]  /*1270*/  SEL R23, R34, RZ, P6 ;  /* 0x000000ff22177207 */ /* 0x000fe20003000000 */
[--C-:B------:R-:W-:Y:S01]  /*1280*/  @!P2 IMAD R4, R215, c[0x0][0x1c0], R232.reuse ;  /* 0x00007000d704aa24 */ /* 0x100fe200078e02e8 */
[----:B------:R-:W-:Y:S02]  /*1290*/  SHF.R.S32.HI R11, RZ, 0x1f, R232 ;  /* 0x0000001fff0b7819 */ /* 0x000fe400000114e8 */
[----:B------:R-:W-:Y:S01]  /*12a0*/  @!P3 IADD3 R6, -R6, RZ, RZ ;  /* 0x000000ff0606b210 */ /* 0x000fe20007ffe1ff */
[----:B------:R-:W-:Y:S01]  /*12b0*/  @!P2 IMAD R249, R4, c[0x0][0x214], RZ ;  /* 0x0000850004f9aa24 */ /* 0x000fe200078e02ff */
[----:B------:R-:W-:-:S02]  /*12c0*/  @!P4 LOP3.LUT R6, RZ, c[0x0][0x1c8], RZ, 0x33, !PT ;  /* 0x00007200ff06ca12 */ /* 0x000fc400078e33ff */
[----:B------:R-:W-:Y:S02]  /*12d0*/  SHF.R.S32.HI R4, RZ, 0x1f, R227 ;  /* 0x0000001fff047819 */ /* 0x000fe400000114e3 */
[----:B------:R-:W-:Y:S02]  /*12e0*/  SEL R16, R16, RZ, P6 ;  /* 0x000000ff10107207 */ /* 0x000fe40003000000 */
[----:B------:R-:W-:Y:S02]  /*12f0*/  IADD3 R19, R33, R19, RZ ;  /* 0x0000001321137210 */ /* 0x000fe40007ffe0ff */
[----:B------:R-:W-:Y:S01]  /*1300*/  SHF.R.S32.HI R5, RZ, 0x1f, R6 ;  /* 0x0000001fff057819 */ /* 0x000fe20000011406 */
[----:B------:R-:W-:Y:S05]  /*1310*/  @!P2 BRA `(.L_x_1396) ;  /* 0x000000700000a947 */ /* 0x000fea0003800000 */
[----:B------:R-:W-:Y:S01]  /*1320*/  @!P1 IMAD R24, R215, c[0x0][0x224], RZ ;  /* 0x00008900d7189a24 */ /* 0x000fe200078e02ff */
[----:B------:R-:W-:Y:S02]  /*1330*/  MOV R18, 0x80 ;  /* 0x0000008000127802 */ /* 0x000fe40000000f00 */
[----:B------:R-:W-:-:S02]  /*1340*/  MOV R17, c[0x0][0x210] ;  /* 0x0000840000117a02 */ /* 0x000fc40000000f00 */
[----:B------:R-:W-:-:S03]  /*1350*/  LEA R29, R215, R24, 0x7 ;  /* 0x00000018d71d7211 */ /* 0x000fc600078e38ff */
[----:B------:R-:W-:-:S04]  /*1360*/  IMAD R17, R18, R17, c[0x0][0x234] ;  /* 0x00008d0012117624 */ /* 0x000fc800078e0211 */
[----:B------:R-:W-:Y:S01]  /*1370*/  IMAD R229, R17, R232, R29 ;  /* 0x000000e811e57224 */ /* 0x000fe200078e021d */
[----:B------:R-:W-:Y:S05]  /*1380*/  BRA `(.L_x_1397) ;  /* 0x0000002000007947 */ /* 0x000fea0003800000 */
.L_x_1396:
[----:B------:R-:W-:-:S04]  /*1390*/  IMAD R229, R215, c[0x0][0x1c0], R232 ;  /* 0x00007000d7e57a24 */ /* 0x000fc800078e02e8 */
[----:B------:R-:W-:Y:S02]  /*13a0*/  IMAD R229, R229, c[0x0][0x224], RZ ;  /* 0x00008900e5e57a24 */ /* 0x000fe400078e02ff */
.L_x_1397:
[----:B------:R-:W-:Y:S01]  /*13b0*/  IMAD R18, R22, c[0x0][0x1c0], RZ ;  /* 0x0000700016127a24 */ /* 0x000fe200078e02ff */
[----:B------:R-:W-:Y:S01]  /*13c0*/  IADD3 R28, P1, R212, R28, RZ ;  /* 0x0000001cd41c7210 */ /* 0x000fe20007f3e0ff */
[----:B------:R-:W-:Y:S01]  /*13d0*/  IMAD R17, R21, c[0x0][0x370], RZ ;  /* 0x0000dc0015117a24 */ /* 0x000fe200078e02ff */
[----:B------:R-:W-:Y:S01]  /*13e0*/  SHF.R.S32.HI R213, RZ, 0x1f, R212 ;  /* 0x0000001fffd57819 */ /* 0x000fe200000114d4 */
[----:B------:R-:W-:Y:S01]  /*13f0*/  IMAD.SHL.U32 R24, R18, 0x40, RZ ;  /* 0x0000004012187824 */ /* 0x000fe200078e00ff */
[----:B------:R-:W-:Y:S01]  /*1400*/  BSSY B1, `(.L_x_1393) ;  /* 0x0000676000017945 */ /* 0x000fe20003800000 */
[C---:B------:R-:W-:Y:S01]  /*1410*/  IMAD R26, R30.reuse, c[0x0][0x374], R17 ;  /* 0x0000dd001e1a7a24 */ /* 0x040fe200078e0211 */
[----:B------:R-:W-:Y:S01]  /*1420*/  IADD3 R17, P3, R211, R30, RZ ;  /* 0x0000001ed3117210 */ /* 0x000fe20007f7e0ff */
[----:B------:R-:W-:Y:S01]  /*1430*/  IMAD.IADD R225, R227, 0x1, R240 ;  /* 0x00000001e3e17824 */ /* 0x000fe200078e02f0 */
[----:B------:R-:W-:Y:S01]  /*1440*/  IADD3.X R29, R213, R27, RZ, P1, !PT ;  /* 0x0000001bd51d7210 */ /* 0x000fe20000ffe4ff */
[----:B------:R-:W-:Y:S01]  /*1450*/  IMAD.IADD R229, R30, 0x1, R229 ;  /* 0x000000011ee57824 */ /* 0x000fe200078e02e5 */
[----:B------:R-:W-:Y:S01]  /*1460*/  IADD3 R22, P2, P1, R32, R24, R31 ;  /* 0x0000001820167210 */ /* 0x000fe2000795e01f */
[----:B------:R-:W-:Y:S01]  /*1470*/  IMAD.MOV.U32 R248, RZ, RZ, 0x4 ;  /* 0x00000004fff87424 */ /* 0x000fe200078e00ff */
[----:B------:R-:W-:Y:S01]  /*1480*/  SHF.R.S32.HI R24, RZ, 0x1f, R24 ;  /* 0x0000001fff187819 */ /* 0x000fe20000011418 */
[----:B------:R-:W-:Y:S01]  /*1490*/  IMAD.WIDE.U32 R28, R30, c[0x0][0x370], R28 ;  /* 0x0000dc001e1c7a25 */ /* 0x000fe200078e001c */
[----:B------:R-:W-:-:S02]  /*14a0*/  IADD3.X R21, R214, R21, RZ, P3, !PT ;  /* 0x00000015d6157210 */ /* 0x000fc40001ffe4ff */
[----:B------:R-:W-:Y:S01]  /*14b0*/  IADD3.X R19, R19, R24, R25, P2, P1 ;  /* 0x0000001813137210 */ /* 0x000fe200017e2419 */
[----:B------:R-:W-:Y:S01]  /*14c0*/  IMAD.IADD R27, R29, 0x1, R26 ;  /* 0x000000011d1b7824 */ /* 0x000fe200078e021a */
[----:B------:R-:W-:Y:S01]  /*14d0*/  IADD3 R20, P2, P1, R23, R22, R20 ;  /* 0x0000001617147210 */ /* 0x000fe2000795e014 */
[----:B------:R-:W-:Y:S01]  /*14e0*/  IMAD R22, R21, c[0x0][0x190], RZ ;  /* 0x0000640015167a24 */ /* 0x000fe200078e02ff */
[----:B------:R-:W-:Y:S01]  /*14f0*/  IADD3 R21, R225, -c[0x0][0x2e8], -R238 ;  /* 0x8000ba00e1157a10 */ /* 0x000fe20007ffe8ee */
[----:B------:R-:W-:Y:S01]  /*1500*/  IMAD.MOV.U32 R26, RZ, RZ, R28 ;  /* 0x000000ffff1a7224 */ /* 0x000fe200078e001c */
[----:B------:R-:W-:Y:S01]  /*1510*/  IADD3.X R16, R16, R19, R13, P2, P1 ;  /* 0x0000001310107210 */ /* 0x000fe200017e240d */
[C---:B------:R-:W-:Y:S02]  /*1520*/  IMAD R25, R17.reuse, c[0x0][0x194], R22 ;  /* 0x0000650011197a24 */ /* 0x040fe400078e0216 */
[----:B------:R-:W-:-:S04]  /*1530*/  IMAD.WIDE.U32 R28, R17, c[0x0][0x190], R212 ;  /* 0x00006400111c7a25 */ /* 0x000fc800078e00d4 */
[----:B------:R-:W-:Y:S01]  /*1540*/  IMAD R17, R209, R18, R208 ;  /* 0x00000012d1117224 */ /* 0x000fe200078e02d0 */
[----:B------:R-:W-:Y:S01]  /*1550*/  SHF.R.S32.HI R18, RZ, 0x1f, R21 ;  /* 0x0000001fff127819 */ /* 0x000fe20000011415 */
[----:B------:R-:W-:Y:S01]  /*1560*/  IMAD R23, R11, c[0x0][0x378], RZ ;  /* 0x0000de000b177a24 */ /* 0x000fe200078e02ff */
[----:B------:R-:W-:Y:S01]  /*1570*/  IADD3 R22, P2, R15, R28, RZ ;  /* 0x0000001c0f167210 */ /* 0x000fe20007f5e0ff */
[----:B------:R-:W-:Y:S01]  /*1580*/  IMAD.WIDE.U32 R26, R232, c[0x0][0x378], R26 ;  /* 0x0000de00e81a7a25 */ /* 0x000fe200078e001a */
[----:B------:R-:W-:Y:S02]  /*1590*/  LEA.HI R18, R18, R21, RZ, 0x6 ;  /* 0x0000001512127211 */ /* 0x000fe400078f30ff */
[----:B------:R-:W-:Y:S01]  /*15a0*/  IADD3 R20, P1, R17, R20, RZ ;  /* 0x0000001411147210 */ /* 0x000fe20007f3e0ff */
[----:B------:R-:W-:Y:S01]  /*15b0*/  IMAD R23, R232, c[0x0][0x37c], R23 ;  /* 0x0000df00e8177a24 */ /* 0x000fe200078e0217 */
[----:B------:R-:W-:Y:S01]  /*15c0*/  SHF.R.S32.HI R18, RZ, 0x6, R18 ;  /* 0x00000006ff127819 */ /* 0x000fe20000011412 */
[----:B------:R-:W-:Y:S01]  /*15d0*/  IMAD R13, R11, c[0x0][0x1a8], RZ ;  /* 0x00006a000b0d7a24 */ /* 0x000fe200078e02ff */
[----:B------:R-:W-:Y:S01]  /*15e0*/  LEA.HI.X.SX32 R17, R17, R16, 0x1, P1 ;  /* 0x0000001011117211 */ /* 0x000fe200008f0eff */
[----:B------:R-:W-:Y:S01]  /*15f0*/  IMAD.IADD R249, R30, 0x1, R249 ;  /* 0x000000011ef97824 */ /* 0x000fe200078e02f9 */
[----:B------:R-:W-:Y:S01]  /*1600*/  IMNMX R224, RZ, R18, !PT ;  /* 0x00000012ffe07217 */ /* 0x000fe20007800200 */
[----:B------:R-:W-:Y:S01]  /*1610*/  IMAD R13, R232, c[0x0][0x1ac], R13 ;  /* 0x00006b00e80d7a24 */ /* 0x000fe200078e020d */
[----:B------:R-:W-:Y:S01]  /*1620*/  IADD3 R27, R27, R23, RZ ;  /* 0x000000171b1b7210 */ /* 0x000fe20007ffe0ff */
[----:B------:R-:W-:Y:S01]  /*1630*/  IMAD.WIDE R228, R229, R248, c[0x0][0x3c8] ;  /* 0x0000f200e5e47625 */ /* 0x000fe200078e02f8 */
[----:B------:R-:W-:-:S02]  /*1640*/  ISETP.GT.AND P4, PT, R237, R224, PT ;  /* 0x000000e0ed00720c */ /* 0x000fc40003f84270 */
[----:B------:R-:W-:Y:S01]  /*1650*/  IADD3.X R23, R14, R29, R25, P2, !PT ;  /* 0x0000001d0e177210 */ /* 0x000fe200017fe419 */
[----:B------:R-:W-:Y:S01]  /*1660*/  IMAD R14, R214, c[0x0][0x370], RZ ;  /* 0x0000dc00d60e7a24 */ /* 0x000fe200078e02ff */
[C---:B------:R-:W-:Y:S01]  /*1670*/  LEA R250, P1, R20.reuse, c[0x0][0x350], 0x2 ;  /* 0x0000d40014fa7a11 */ /* 0x040fe200078210ff */
[----:B------:R-:W-:Y:S01]  /*1680*/  IMAD.WIDE.U32 R26, R211, c[0x0][0x370], R26 ;  /* 0x0000dc00d31a7a25 */ /* 0x000fe200078e001a */
[----:B------:R-:W-:Y:S02]  /*1690*/  IADD3 R237, R237, -0x1, RZ ;  /* 0xffffffffeded7810 */ /* 0x000fe40007ffe0ff */
[----:B------:R-:W-:Y:S01]  /*16a0*/  LEA.HI.X R251, R20, c[0x0][0x354], R17, 0x2, P1 ;  /* 0x0000d50014fb7a11 */ /* 0x000fe200008f1411 */
[----:B------:R-:W-:Y:S01]  /*16b0*/  IMAD.WIDE.U32 R22, R232, c[0x0][0x1a8], R22 ;  /* 0x00006a00e8167a25 */ /* 0x000fe200078e0016 */
[----:B------:R-:W-:-:S03]  /*16c0*/  LEA R244, P2, R26, c[0x0][0x330], 0x1 ;  /* 0x0000cc001af47a11 */ /* 0x000fc600078408ff */
[----:B------:R-:W-:Y:S01]  /*16d0*/  IMAD R14, R211, c[0x0][0x374], R14 ;  /* 0x0000dd00d30e7a24 */ /* 0x000fe200078e020e */
[C---:B------:R-:W-:Y:S01]  /*16e0*/  LEA R246, P3, R22.reuse, c[0x0][0x160], 0x1 ;  /* 0x0000580016f67a11 */ /* 0x040fe200078608ff */
[----:B------:R-:W-:Y:S02]  /*16f0*/  IMAD.IADD R13, R23, 0x1, R13 ;  /* 0x00000001170d7824 */ /* 0x000fe400078e020d */
[----:B------:R-:W-:Y:S01]  /*1700*/  IMAD.WIDE R248, R249, R248, c[0x0][0x200] ;  /* 0x00008000f9f87625 */ /* 0x000fe200078e02f8 */
[----:B------:R-:W-:Y:S02]  /*1710*/  IADD3 R14, R27, R14, RZ ;  /* 0x0000000e1b0e7210 */ /* 0x000fe40007ffe0ff */
[----:B------:R-:W-:Y:S02]  /*1720*/  LEA.HI.X R247, R22, c[0x0][0x164], R13, 0x1, P3 ;  /* 0x0000590016f77a11 */ /* 0x000fe400018f0c0d */
        /* <DEDUP_REMOVED lines=15> */
.L_x_1399:
        /* <DEDUP_REMOVED lines=15> */
.L_x_1400:
        /* <DEDUP_REMOVED lines=24> */
.L_x_1402:
[----:B------:R-:W-:Y:S05]  /*1a90*/  BSYNC B0 ;  /* 0x0000000000007941 */ /* 0x000fea0003800000 */
.L_x_1401:
[----:B------:R-:W-:Y:S01]  /*1aa0*/  IADD3 R9, R211, 0x20, RZ ;  /* 0x00000020d3097810 */ /* 0x000fe20007ffe0ff */
[----:B------:R-:W-:Y:S03]  /*1ab0*/  BSSY B0, `(.L_x_1403) ;  /* 0x000000f000007945 */ /* 0x000fe60003800000 */
[----:B------:R-:W-:-:S13]  /*1ac0*/  ISETP.GE.AND P0, PT, R9, R238, PT ;  /* 0x000000ee0900720c */ /* 0x000fda0003f06270 */
[----:B------:R-:W-:Y:S05]  /*1ad0*/  @P0 BRA `(.L_x_1404) ;  /* 0x000000c000000947 */ /* 0x000fea0003800000 */
[----:B------:R-:W-:Y:S02]  /*1ae0*/  IADD3 R9, P2, R211, 0x20, RZ ;  /* 0x00000020d3097810 */ /* 0x000fe40007f5e0ff */
[----:B------:R-:W-:Y:S02]  /*1af0*/  MOV R13, R7 ;  /* 0x00000007000d7202 */ /* 0x000fe40000000f00 */
        /* <DEDUP_REMOVED lines=9> */
[----:B------:R2:W-:Y:S02]  /*1b90*/  STG.E.128 [R14.64+0x100], RZ ;  /* 0x000100ff0e007986 */ /* 0x0005e4000c101d06 */
.L_x_1404:
[----:B------:R-:W-:Y:S05]  /*1ba0*/  BSYNC B0 ;  /* 0x0000000000007941 */ /* 0x000fea0003800000 */
.L_x_1403:
        /* <DEDUP_REMOVED lines=21> */
.L_x_1406:
[----:B------:R-:W-:Y:S05]  /*1d00*/  BSYNC B0 ;  /* 0x0000000000007941 */ /* 0x000fea0003800000 */
.L_x_1405:
        /* <DEDUP_REMOVED lines=14> */
.L_x_1398:
[----:B------:R-:W-:Y:S01]  /*1df0*/  IMAD R11, R237, -0x40, R240 ;  /* 0xffffffc0ed0b7824 */ /* 0x000fe200078e02f0 */
[----:B------:R-:W-:Y:S01]  /*1e00*/  IADD3 R13, R211, 0x20, RZ ;  /* 0x00000020d30d7810 */ /* 0x000fe20007ffe0ff */
[----:B------:R-:W-:Y:S01]  /*1e10*/  IMAD R12, R219, -0x40, R238 ;  /* 0xffffffc0db0c7824 */ /* 0x000fe200078e02ee */
[----:B------:R-:W-:Y:S01]  /*1e20*/  @P6 BAR.SYNC.DEFER_BLOCKING 0x0 ;  /* 0x0000000000006b1d */ /* 0x000fe20000010000 */
[----:B------:R-:W-:Y:S01]  /*1e30*/  IMAD.WIDE.U32 R18, R227, c[0x0][0x198], R212 ;  /* 0x00006600e3127a25 */ /* 0x000fe200078e00d4 */
[----:B------:R-:W-:-:S02]  /*1e40*/  ISETP.GE.AND P3, PT, R13, R11, PT ;  /* 0x0000000b0d00720c */ /* 0x000fc40003f66270 */
[-C--:B------:R-:W-:Y:S01]  /*1e50*/  ISETP.GE.AND P1, PT, R13, R12.reuse, PT ;  /* 0x0000000c0d00720c */ /* 0x080fe20003f26270 */
[----:B------:R-:W-:Y:S01]  /*1e60*/  IMAD R14, R4, c[0x0][0x198], RZ ;  /* 0x00006600040e7a24 */ /* 0x000fe200078e02ff */
[----:B------:R-:W-:Y:S01]  /*1e70*/  ISETP.GE.AND P2, PT, R211, R12, PT ;  /* 0x0000000cd300720c */ /* 0x000fe20003f46270 */
[----:B------:R-:W-:Y:S01]  /*1e80*/  IMAD.WIDE.U32 R16, R227, c[0x0][0x1a0], R212 ;  /* 0x00006800e3107a25 */ /* 0x000fe200078e00d4 */
[----:B------:R-:W-:-:S03]  /*1e90*/  IADD3 R18, P4, R8, R18, RZ ;  /* 0x0000001208127210 */ /* 0x000fc60007f9e0ff */
[----:B------:R-:W-:Y:S01]  /*1ea0*/  IMAD R12, R4, c[0x0][0x1a0], RZ ;  /* 0x00006800040c7a24 */ /* 0x000fe200078e02ff */
[----:B------:R-:W-:Y:S01]  /*1eb0*/  IADD3 R16, P0, R10, R16, RZ ;  /* 0x000000100a107210 */ /* 0x000fe20007f1e0ff */
[----:B------:R-:W-:Y:S01]  /*1ec0*/  IMAD.MOV.U32 R192, RZ, RZ, 0x40 ;  /* 0x00000040ffc07424 */ /* 0x000fe200078e00ff */
[----:B------:R-:W-:Y:S01]  /*1ed0*/  LEA.HI R10, R237, R237, RZ, 0x1 ;  /* 0x000000eded0a7211 */ /* 0x000fe200078f08ff */
[C---:B------:R-:W-:Y:S02]  /*1ee0*/  IMAD R4, R227.reuse, c[0x0][0x19c], R14 ;  /* 0x00006700e3047a24 */ /* 0x040fe400078e020e */
[----:B------:R-:W-:Y:S01]  /*1ef0*/  IMAD R8, R227, c[0x0][0x1a4], R12 ;  /* 0x00006900e3087a24 */ /* 0x000fe200078e020c */
[----:B------:R-:W-:Y:S01]  /*1f00*/  LOP3.LUT R10, R10, 0xfffffffe, RZ, 0xc0, !PT ;  /* 0xfffffffe0a0a7812 */ /* 0x000fe200078ec0ff */
[C---:B------:R-:W-:Y:S01]  /*1f10*/  IMAD.WIDE.U32 R14, R192.reuse, c[0x0][0x370], RZ ;  /* 0x0000dc00c00e7a25 */ /* 0x040fe200078e00ff */
[----:B------:R-:W-:Y:S02]  /*1f20*/  IADD3.X R19, R7, R19, R4, P4, !PT ;  /* 0x0000001307137210 */ /* 0x000fe400027fe404 */
[----:B------:R-:W-:Y:S01]  /*1f30*/  IADD3.X R17, R9, R17, R8, P0, !PT ;  /* 0x0000001109117210 */ /* 0x000fe200007fe408 */
[----:B------:R-:W-:Y:S01]  /*1f40*/  IMAD.WIDE.U32 R20, R192, c[0x0][0x190], RZ ;  /* 0x00006400c0147a25 */ /* 0x000fe200078e00ff */
[----:B------:R-:W-:-:S03]  /*1f50*/  @!P3 IADD3 R12, P5, R244, R14, RZ ;  /* 0x0000000ef40cb210 */ /* 0x000fc60007fbe0ff */
[----:B------:R-:W-:Y:S01]  /*1f60*/  IMAD R13, R192, c[0x0][0x374], RZ ;  /* 0x0000dd00c00d7a24 */ /* 0x000fe200078e02ff */
[----:B------:R-:W-:Y:S01]  /*1f70*/  @!P3 IADD3 R14, P0, R246, R20, RZ ;  /* 0x00000014f60eb210 */ /* 0x000fe20007f1e0ff */
[----:B------:R-:W-:Y:S02]  /*1f80*/  IMAD R7, R5, c[0x0][0x1b0], RZ ;  /* 0x00006c0005077a24 */ /* 0x000fe400078e02ff */
[----:B------:R-:W-:Y:S01]  /*1f90*/  IMAD R9, R192, c[0x0][0x194], RZ ;  /* 0x00006500c0097a24 */ /* 0x000fe200078e02ff */
[----:B------:R-:W-:Y:S01]  /*1fa0*/  @!P3 IADD3.X R13, R245, R15, R13, P5, !PT ;  /* 0x0000000ff50db210 */ /* 0x000fe20002ffe40d */
[----:B------:R-:W-:Y:S02]  /*1fb0*/  IMAD R5, R5, c[0x0][0x1b8], RZ ;  /* 0x00006e0005057a24 */ /* 0x000fe400078e02ff */
[C---:B------:R-:W-:Y:S01]  /*1fc0*/  IMAD R7, R6.reuse, c[0x0][0x1b4], R7 ;  /* 0x00006d0006077a24 */ /* 0x040fe200078e0207 */
[----:B------:R-:W-:Y:S01]  /*1fd0*/  @!P3 IADD3.X R15, R247, R21, R9, P0, !PT ;  /* 0x00000015f70fb210 */ /* 0x000fe200007fe409 */
[C---:B------:R-:W-:Y:S01]  /*1fe0*/  IMAD R4, R6.reuse, c[0x0][0x1bc], R5 ;  /* 0x00006f0006047a24 */ /* 0x040fe200078e0205 */
[----:B------:R-:W-:Y:S01]  /*1ff0*/  @!P1 IADD3 R5, P0, R211, 0x20, RZ ;  /* 0x00000020d3059810 */ /* 0x000fe20007f1e0ff */
[----:B------:R-:W-:-:S04]  /*2000*/  IMAD.WIDE.U32 R22, R6, c[0x0][0x1b0], R18 ;  /* 0x00006c0006167a25 */ /* 0x000fc800078e0012 */
[----:B------:R-:W-:Y:S01]  /*2010*/  IMAD.WIDE.U32 R16, R6, c[0x0][0x1b8], R16 ;  /* 0x00006e0006107a25 */ /* 0x000fe200078e0010 */
[----:B------:R-:W-:-:S03]  /*2020*/  @!P1 MOV R18, R22 ;  /* 0x0000001600129202 */ /* 0x000fc60000000f00 */
[----:B------:R-:W-:Y:S02]  /*2030*/  @!P1 IMAD.X R6, RZ, RZ, R214, P0 ;  /* 0x000000ffff069224 */ /* 0x000fe400000e06d6 */
[----:B------:R-:W-:Y:S02]  /*2040*/  IMAD.IADD R23, R23, 0x1, R7 ;  /* 0x0000000117177824 */ /* 0x000fe400078e0207 */
[----:B------:R-:W-:Y:S02]  /*2050*/  @!P1 IMAD R6, R6, c[0x0][0x198], RZ ;  /* 0x0000660006069a24 */ /* 0x000fe400078e02ff */
[----:B------:R-:W-:Y:S02]  /*2060*/  @!P1 IMAD.MOV.U32 R19, RZ, RZ, R23 ;  /* 0x000000ffff139224 */ /* 0x000fe400078e0017 */
[----:B------:R-:W-:Y:S01]  /*2070*/  @!P1 IMAD R7, R5, c[0x0][0x19c], R6 ;  /* 0x0000670005079a24 */ /* 0x000fe200078e0206 */
[----:B------:R-:W-:Y:S01]  /*2080*/  @!P1 IADD3 R6, P4, R211, 0x20, RZ ;  /* 0x00000020d3069810 */ /* 0x000fe20007f9e0ff */
[----:B------:R-:W-:-:S02]  /*2090*/  @!P2 IMAD R8, R214, c[0x0][0x198], RZ ;  /* 0x00006600d608aa24 */ /* 0x000fc400078e02ff */
[----:B------:R-:W-:-:S04]  /*20a0*/  @!P1 IMAD.WIDE.U32 R18, R5, c[0x0][0x198], R18 ;  /* 0x0000660005129a25 */ /* 0x000fc800078e0012 */
[----:B------:R-:W-:Y:S01]  /*20b0*/  @!P1 IMAD.X R5, RZ, RZ, R214, P4 ;  /* 0x000000ffff059224 */ /* 0x000fe200020e06d6 */
[C---:B------:R-:W-:Y:S01]  /*20c0*/  ISETP.GE.AND P4, PT, R211.reuse, R11, PT ;  /* 0x0000000bd300720c */ /* 0x040fe20003f86270 */
[----:B------:R-:W-:Y:S01]  /*20d0*/  @!P2 IMAD R8, R211, c[0x0][0x19c], R8 ;  /* 0x00006700d308aa24 */ /* 0x000fe200078e0208 */
[----:B------:R-:W-:Y:S01]  /*20e0*/  @!P1 IADD3 R7, R19, R7, RZ ;  /* 0x0000000713079210 */ /* 0x000fe20007ffe0ff */
[----:B------:R-:W-:-:S04]  /*20f0*/  @!P2 IMAD.WIDE.U32 R22, R211, c[0x0][0x198], R22 ;  /* 0x00006600d316aa25 */ /* 0x000fc800078e0016 */
[----:B------:R-:W-:Y:S01]  /*2100*/  IMAD.IADD R9, R237, 0x1, -R10 ;  /* 0x00000001ed097824 */ /* 0x000fe200078e0a0a */
[----:B------:R-:W-:Y:S01]  /*2110*/  @!P2 IADD3 R8, R23, R8, RZ ;  /* 0x000000081708a210 */ /* 0x000fe20007ffe0ff */
[----:B------:R-:W-:Y:S01]  /*2120*/  IMAD.IADD R17, R17, 0x1, R4 ;  /* 0x0000000111117824 */ /* 0x000fe200078e0204 */
[C---:B------:R-:W-:Y:S01]  /*2130*/  @!P2 LEA R20, P0, R22.reuse, c[0x0][0x168], 0x1 ;  /* 0x00005a001614aa11 */ /* 0x040fe200078008ff */
[----:B------:R-:W-:Y:S02]  /*2140*/  @!P1 IMAD R5, R5, c[0x0][0x1a0], RZ ;  /* 0x0000680005059a24 */ /* 0x000fe400078e02ff */
[----:B------:R1:W-:Y:S01]  /*2150*/  @P4 STS.128 [R217+0xc000], RZ ;  /* 0x00c000ffd9004388 */ /* 0x0003e20000000c00 */
[----:B------:R-:W-:Y:S01]  /*2160*/  @!P2 LEA.HI.X R21, R22, c[0x0][0x16c], R8, 0x1, P0 ;  /* 0x00005b001615aa11 */ /* 0x000fe200000f0c08 */
[----:B------:R-:W-:Y:S01]  /*2170*/  @!P1 IMAD.MOV.U32 R22, RZ, RZ, R16 ;  /* 0x000000ffff169224 */ /* 0x000fe200078e0010 */
[C---:B------:R-:W-:Y:S01]  /*2180*/  @!P1 LEA R8, P5, R18.reuse, c[0x0][0x168], 0x1 ;  /* 0x00005a0012089a11 */ /* 0x040fe200078a08ff */
[----:B------:R1:W-:Y:S01]  /*2190*/  @P4 STS.128 [R217+0xe000], RZ ;  /* 0x00e000ffd9004388 */ /* 0x0003e20000000c00 */
[----:B------:R-:W-:Y:S01]  /*21a0*/  ISETP.NE.AND P0, PT, R9, 0x1, PT ;  /* 0x000000010900780c */ /* 0x000fe20003f05270 */
[----:B------:R-:W-:Y:S01]  /*21b0*/  @!P1 IMAD.MOV.U32 R23, RZ, RZ, R17 ;  /* 0x000000ffff179224 */ /* 0x000fe200078e0011 */
[----:B------:R-:W-:Y:S01]  /*21c0*/  @!P1 LEA.HI.X R9, R18, c[0x0][0x16c], R7, 0x1, P5 ;  /* 0x00005b0012099a11 */ /* 0x000fe200028f0c07 */
[----:B------:R1:W-:Y:S01]  /*21d0*/  @P4 STS.128 [R217+0x10000], RZ ;  /* 0x010000ffd9004388 */ /* 0x0003e20000000c00 */
[----:B------:R-:W-:Y:S01]  /*21e0*/  IADD3 R7, R210, 0x3000, RZ ;  /* 0x00003000d2077810 */ /* 0x000fe20007ffe0ff */
[----:B------:R-:W-:-:S02]  /*21f0*/  @!P1 IMAD R5, R6, c[0x0][0x1a4], R5 ;  /* 0x0000690006059a24 */ /* 0x000fc400078e0205 */
[----:B------:R-:W-:Y:S01]  /*2200*/  @!PT LDS RZ, [RZ] ;  /* 0x00000000fffff984 */ /* 0x000fe20000000800 */
[----:B------:R-:W-:Y:S01]  /*2210*/  @!PT LDS RZ, [RZ] ;  /* 0x00000000fffff984 */ /* 0x000fe20000000800 */
[----:B------:R-:W-:Y:S01]  /*2220*/  @!PT LDS RZ, [RZ] ;  /* 0x00000000fffff984 */ /* 0x000fe20000000800 */
[----:B------:R1:W-:Y:S01]  /*2230*/  @!P4 LDGSTS.E.BYPASS.LTC128B.128 [R217+0xc000], [R244.64] ;  /* 0x0c000000f4d9cfae */ /* 0x0003e2000b901d46 */
[----:B------:R-:W-:Y:S01]  /*2240*/  SEL R7, R7, R210, !P0 ;  /* 0x000000d207077207 */ /* 0x000fe20004000000 */
[----:B------:R-:W-:Y:S02]  /*2250*/  @!P1 IMAD.WIDE.U32 R22, R6, c[0x0][0x1a0], R22 ;  /* 0x0000680006169a25 */ /* 0x000fe400078e0016 */
[----:B------:R1:W-:Y:S01]  /*2260*/  @!P4 LDGSTS.E.BYPASS.LTC128B.128 [R217+0xe000], [R244.64+0x80] ;  /* 0x0e000080f4d9cfae */ /* 0x0003e2000b901d46 */
[----:B------:R-:W-:Y:S01]  /*2270*/  SHF.L.U32 R236, R7, 0x1, RZ ;  /* 0x0000000107ec7819 */ /* 0x000fe200000006ff */
[----:B------:R-:W-:Y:S01]  /*2280*/  @!P2 IMAD R4, R214, c[0x0][0x1a0], RZ ;  /* 0x00006800d604aa24 */ /* 0x000fe200078e02ff */
[----:B------:R-:W-:Y:S01]  /*2290*/  @!P1 LEA R18, P5, R22, c[0x0][0x170], 0x1 ;  /* 0x00005c0016129a11 */ /* 0x000fe200078a08ff */
[----:B------:R1:W-:Y:S01]  /*22a0*/  @!P4 LDGSTS.E.BYPASS.LTC128B.128 [R217+0x10000], [R244.64+0x100] ;  /* 0x10000100f4d9cfae */ /* 0x0003e2000b901d46 */
[----:B------:R-:W-:-:S03]  /*22b0*/  @!P2 IMAD.WIDE.U32 R16, R211, c[0x0][0x1a0], R16 ;  /* 0x00006800d310aa25 */ /* 0x000fc600078e0010 */
[----:B------:R1:W-:Y:S01]  /*22c0*/  @P3 STS.128 [R217+0xd000], RZ ;  /* 0x00d000ffd9003388 */ /* 0x0003e20000000c00 */
[----:B------:R-:W-:Y:S01]  /*22d0*/  @!P2 IMAD R4, R211, c[0x0][0x1a4], R4 ;  /* 0x00006900d304aa24 */ /* 0x000fe200078e0204 */
[----:B------:R-:W-:Y:S01]  /*22e0*/  @!P2 LEA R24, P6, R16, c[0x0][0x170], 0x1 ;  /* 0x00005c001018aa11 */ /* 0x000fe200078c08ff */
[----:B------:R-:W-:Y:S01]  /*22f0*/  @!P1 IMAD.IADD R5, R23, 0x1, R5 ;  /* 0x0000000117059824 */ /* 0x000fe200078e0205 */
[----:B------:R1:W-:Y:S01]  /*2300*/  @P3 STS.128 [R217+0xf000], RZ ;  /* 0x00f000ffd9003388 */ /* 0x0003e20000000c00 */
[----:B------:R-:W-:-:S03]  /*2310*/  @!P2 IMAD.IADD R4, R17, 0x1, R4 ;  /* 0x000000011104a824 */ /* 0x000fc600078e0204 */
[----:B------:R1:W-:Y:S01]  /*2320*/  @P3 STS.128 [R217+0x11000], RZ ;  /* 0x011000ffd9003388 */ /* 0x0003e20000000c00 */
[----:B------:R-:W-:Y:S02]  /*2330*/  @!P1 LEA.HI.X R19, R22, c[0x0][0x174], R5, 0x1, P5 ;  /* 0x00005d0016139a11 */ /* 0x000fe400028f0c05 */
[----:B------:R-:W-:Y:S01]  /*2340*/  @!P2 LEA.HI.X R25, R16, c[0x0][0x174], R4, 0x1, P6 ;  /* 0x00005d001019aa11 */ /* 0x000fe200030f0c04 */
[----:B------:R-:W-:Y:S01]  /*2350*/  @!PT LDS RZ, [RZ] ;  /* 0x00000000fffff984 */ /* 0x000fe20000000800 */
[----:B------:R-:W-:Y:S01]  /*2360*/  @!PT LDS RZ, [RZ] ;  /* 0x00000000fffff984 */ /* 0x000fe20000000800 */
[----:B------:R-:W-:Y:S01]  /*2370*/  @!PT LDS RZ, [RZ] ;  /* 0x00000000fffff984 */ /* 0x000fe20000000800 */
[----:B------:R2:W-:Y:S04]  /*2380*/  @!P3 LDGSTS.E.BYPASS.LTC128B.128 [R217+0xd000], [R12.64] ;  /* 0x0d0000000cd9bfae */ /* 0x0005e8000b901d46 */
[----:B------:R2:W-:Y:S04]  /*2390*/  @!P3 LDGSTS.E.BYPASS.LTC128B.128 [R217+0xf000], [R12.64+0x80] ;  /* 0x0f0000800cd9bfae */ /* 0x0005e8000b901d46 */
[----:B------:R2:W-:Y:S04]  /*23a0*/  @!P3 LDGSTS.E.BYPASS.LTC128B.128 [R217+0x11000], [R12.64+0x100] ;  /* 0x110001000cd9bfae */ /* 0x0005e8000b901d46 */
[----:B------:R1:W-:Y:S04]  /*23b0*/  @P4 STS [R236], RZ ;  /* 0x000000ffec004388 */ /* 0x0003e80000000800 */
[----:B------:R1:W-:Y:S04]  /*23c0*/  @P4 STS [R236+0x4], RZ ;  /* 0x000004ffec004388 */ /* 0x0003e80000000800 */
[----:B------:R1:W-:Y:S04]  /*23d0*/  @P4 STS [R236+0x8], RZ ;  /* 0x000008ffec004388 */ /* 0x0003e80000000800 */
[----:B------:R1:W-:Y:S04]  /*23e0*/  @P4 STS [R236+0xc], RZ ;  /* 0x00000cffec004388 */ /* 0x0003e80000000800 */
[----:B------:R1:W-:Y:S04]  /*23f0*/  @P4 STS [R236+0x2000], RZ ;  /* 0x002000ffec004388 */ /* 0x0003e80000000800 */
[----:B------:R1:W-:Y:S01]  /*2400*/  @P4 STS [R236+0x2004], RZ ;  /* 0x002004ffec004388 */ /* 0x0003e20000000800 */
[----:B--2---:R-:W-:Y:S01]  /*2410*/  MOV R12, c[0x0][0x308] ;  /* 0x0000c200000c7a02 */ /* 0x004fe20000000f00 */
[----:B------:R-:W-:-:S02]  /*2420*/  IMAD.MOV.U32 R13, RZ, RZ, c[0x0][0x30c] ;  /* 0x0000c300ff0d7624 */ /* 0x000fc400078e00ff */
[----:B------:R1:W-:Y:S04]  /*2430*/  @P4 STS [R236+0x2008], RZ ;  /* 0x002008ffec004388 */ /* 0x0003e80000000800 */
[----:B------:R-:W2:Y:S04]  /*2440*/  LDG.E.64 R6, [R12.64+0x8] ;  /* 0x000008060c067981 */ /* 0x000ea8000c1e1b00 */
[----:B------:R1:W5:Y:S04]  /*2450*/  LDG.E.64 R202, [R12.64] ;  /* 0x000000060cca7981 */ /* 0x000368000c1e1b00 */
        /* <DEDUP_REMOVED lines=50> */
[----:B------:R-:W-:-:S03]  /*2780*/  IADD3 R4, R216, 0x8, RZ ;  /* 0x00000008d8047810 */ /* 0x000fc60007ffe0ff */
        /* <DEDUP_REMOVED lines=10> */
[----:B------:R-:W-:Y:S01]  /*2830*/  @!PT LDS RZ, [RZ] ;  /* 0x00000000fffff984 */ /* 0x000fe20000000800 */
[----:B------:R-:W-:Y:S01]  /*2840*/  @!PT LDS RZ, [RZ] ;  /* 0x00000000fffff984 */ /* 0x000fe20000000800 */
[----:B------:R-:W-:Y:S01]  /*2850*/  @!PT LDS RZ, [RZ] ;  /* 0x00000000fffff984 */ /* 0x000fe20000000800 */
[----:B------:R1:W-:Y:S04]  /*2860*/  @!P1 LDGSTS.E.BYPASS.LTC128B.128 [R217+0x19000], [R18.64] ;  /* 0x1900000012d99fae */ /* 0x0003e8000b901d46 */
[----:B------:R1:W-:Y:S04]  /*2870*/  @!P1 LDGSTS.E.BYPASS.LTC128B.128 [R217+0x1b000], [R18.64+0x80] ;  /* 0x1b00008012d99fae */ /* 0x0003e8000b901d46 */
[----:B------:R1:W-:Y:S01]  /*2880*/  @!P1 LDGSTS.E.BYPASS.LTC128B.128 [R217+0x1d000], [R18.64+0x100] ;  /* 0x1d00010012d99fae */ /* 0x0003e2000b901d46 */
[----:B------:R-:W-:Y:S01]  /*2890*/  ISETP.GE.AND P1, PT, R4, R11, PT ;  /* 0x0000000b0400720c */ /* 0x000fe20003f26270 */
[----:B------:R-:W-:Y:S01]  /*28a0*/  IMAD R5, R215, c[0x0][0x1c0], R232 ;  /* 0x00007000d7057a24 */ /* 0x000fe200078e02e8 */
[----:B------:R-:W-:Y:S01]  /*28b0*/  MOV R235, 0x7f800000 ;  /* 0x7f80000000eb7802 */ /* 0x000fe20000000f00 */
[----:B------:R-:W-:Y:S01]  /*28c0*/  IMAD.MOV.U32 R233, RZ, RZ, 0x7f800000 ;  /* 0x7f800000ffe97424 */ /* 0x000fe200078e00ff */
[----:B------:R-:W0:Y:S01]  /*28d0*/  LDGDEPBAR ;  /* 0x00000000000079af */ /* 0x000e220000000000 */
[----:B---3--:R-:W-:-:S04]  /*28e0*/  IMAD.WIDE R8, R216, 0x4, R248 ;  /* 0x00000004d8087825 */ /* 0x008fc800078e02f8 */
[----:B------:R-:W-:Y:S01]  /*28f0*/  IMAD.SHL.U32 R5, R5, 0x20, RZ ;  /* 0x0000002005057824 */ /* 0x000fe200078e00ff */
[----:B------:R1:W5:Y:S01]  /*2900*/  @!P2 LDG.E R233, [R8.64] ;  /* 0x0000000608e9a981 */ /* 0x000362000c1e1900 */
[----:B------:R-:W-:-:S03]  /*2910*/  SHF.R.S32.HI R231, RZ, 0x1f, R208 ;  /* 0x0000001fffe77819 */ /* 0x000fc600000114d0 */
[----:B------:R1:W5:Y:S01]  /*2920*/  @!P1 LDG.E R235, [R8.64+0x20] ;  /* 0x0000200608eb9981 */ /* 0x000362000c1e1900 */
[----:B------:R-:W-:Y:S01]  /*2930*/  SHF.R.S32.HI R4, RZ, 0x1f, R5 ;  /* 0x0000001fff047819 */ /* 0x000fe20000011405 */
[----:B------:R-:W-:Y:S01]  /*2940*/  IMAD.MOV.U32 R193, RZ, RZ, 0x20 ;  /* 0x00000020ffc17424 */ /* 0x000fe200078e00ff */
[----:B------:R-:W-:Y:S02]  /*2950*/  IADD3 R195, R200, 0x3000, RZ ;  /* 0x00003000c8c37810 */ /* 0x000fe40007ffe0ff */
[----:B------:R-:W-:Y:S02]  /*2960*/  IADD3 R194, R199, 0x3000, RZ ;  /* 0x00003000c7c27810 */ /* 0x000fe40007ffe0ff */
[----:B------:R-:W-:Y:S02]  /*2970*/  SEL R195, R195, R200, !P0 ;  /* 0x000000c8c3c37207 */ /* 0x000fe40004000000 */
[----:B------:R-:W-:Y:S02]  /*2980*/  SEL R194, R194, R199, !P0 ;  /* 0x000000c7c2c27207 */ /* 0x000fe40004000000 */
[----:B------:R-:W-:Y:S01]  /*2990*/  IADD3 R241, -R238, 0x40, R225 ;  /* 0x00000040eef17810 */ /* 0x000fe20007ffe1e1 */
[----:B------:R-:W-:Y:S01]  /*29a0*/  CS2R R142, SRZ ;  /* 0x00000000008e7805 */ /* 0x000fe2000001ff00 */
[----:B------:R-:W-:Y:S01]  /*29b0*/  MOV R234, c[0x0][0x2e4] ;  /* 0x0000b90000ea7a02 */ /* 0x000fe20000000f00 */
        /* <DEDUP_REMOVED lines=54> */
[----:B------:R-:W-:Y:S02]  /*2d20*/  SEL R192, R192, 0xffffffc0, !P2 ;  /* 0xffffffc0c0c07807 */ /* 0x000fe40005000000 */
[----:B------:R-:W-:-:S03]  /*2d30*/  IADD3 R191, R196, R193, RZ ;  /* 0x000000c1c4bf7210 */ /* 0x000fc60007ffe0ff */
[----:B------:R-:W-:Y:S01]  /*2d40*/  IMAD.IADD R189, R196, 0x1, R192 ;  /* 0x00000001c4bd7824 */ /* 0x000fe200078e02c0 */
[----:B-1----:R-:W-:Y:S02]  /*2d50*/  IADD3 R190, R192, R191, RZ ;  /* 0x000000bfc0be7210 */ /* 0x002fe40007ffe0ff */
.L_x_1412:
        /* <DEDUP_REMOVED lines=106> */
.L_x_1408:
        /* <DEDUP_REMOVED lines=9> */
[----:B------:R-:W-:Y:S02]  /*3490*/  IMNMX R31, RZ, R31, !PT ;  /* 0x0000001fff1f7217 */ /* 0x000fe40007800200 */
[-C--:B------:R-:W-:Y:S01]  /*34a0*/  IMNMX R29, R29, R238.reuse, PT ;  /* 0x000000ee1d1d7217 */ /* 0x080fe20003800200 */
[----:B-1----:R-:W-:Y:S05]  /*34b0*/  IMAD.SHL.U32 R21, R21, 0x2, RZ ;  /* 0x0000000215157824 */ /* 0x002fea00078e00ff */
[----:B------:R-:W-:Y:S01]  /*34c0*/  LOP3.LUT R22, R204, 0x6, R21, 0xf8, !PT ;  /* 0x00000006cc167812 */ /* 0x000fe200078ef815 */
[--C-:B------:R-:W-:Y:S02]  /*34d0*/  IMAD.IADD R21, R24, 0x1, R23.reuse ;  /* 0x0000000118157824 */ /* 0x100fe400078e0217 */
[----:B------:R-:W-:Y:S02]  /*34e0*/  IMAD.IADD R23, R20, 0x1, R23 ;  /* 0x0000000114177824 */ /* 0x000fe400078e0217 */
[----:B------:R-:W-:Y:S01]  /*34f0*/  IMAD R22, R219, 0x40, R22 ;  /* 0x00000040db167824 */ /* 0x000fe200078e0216 */
[----:B------:R-:W-:Y:S02]  /*3500*/  IMNMX R21, RZ, R21, !PT ;  /* 0x00000015ff157217 */ /* 0x000fe40007800200 */
[----:B------:R-:W-:Y:S02]  /*3510*/  IMNMX R20, R23, R238, PT ;  /* 0x000000ee17147217 */ /* 0x000fe40003800200 */
        /* <DEDUP_REMOVED lines=55> */
.L_x_1409:
        /* <DEDUP_REMOVED lines=12> */
[C---:B------:R-:W-:Y:S01]  /*3950*/  FSETP.NEU.FTZ.AND P0, PT, R235.reuse, -INF , PT ;  /* 0xff800000eb00780b */ /* 0x040fe20003f1d000 */
[----:B------:R-:W-:Y:S01]  /*3960*/  FMUL.FTZ R21, R235, 1.4426950216293334961 ;  /* 0x3fb8aa3beb157820 */ /* 0x000fe20000410000 */
[----:B------:R-:W-:Y:S01]  /*3970*/  LOP3.LUT R30, R29, R30, R25, 0x96, !PT ;  /* 0x0000001e1d1e7212 */ /* 0x000fe200078e9619 */
[----:B------:R-:W-:Y:S03]  /*3980*/  IMAD.WIDE.U32 R22, R22, -0x2daee0ad, RZ ;  /* 0xd2511f5316167825 */ /* 0x000fe600078e00ff */
[----:B------:R-:W-:Y:S01]  /*3990*/  FSEL R21, R21, RZ, P0 ;  /* 0x000000ff15157208 */ /* 0x000fe20000000000 */
[----:B------:R-:W-:Y:S01]  /*39a0*/  IMAD.WIDE.U32 R30, R30, -0x2daee0ad, RZ ;  /* 0xd2511f531e1e7825 */ /* 0x000fe200078e00ff */
[----:B------:R-:W-:Y:S02]  /*39b0*/  LOP3.LUT R26, R23, R24, R26, 0x96, !PT ;  /* 0x00000018171a7212 */ /* 0x000fe400078e961a */
[----:B------:R-:W-:Y:S01]  /*39c0*/  IADD3 R23, R203, 0x76cf5d0a, RZ ;  /* 0x76cf5d0acb177810 */ /* 0x000fe20007ffe0ff */
[--C-:B------:R-:W-:Y:S01]  /*39d0*/  FFMA.FTZ R167, R8, c[0x0][0x23c], -R20.reuse ;  /* 0x00008f0008a77a23 */ /* 0x100fe20000010814 */
[----:B------:R-:W-:Y:S01]  /*39e0*/  IADD3 R24, R202, 0x3c6ef372, RZ ;  /* 0x3c6ef372ca187810 */ /* 0x000fe20007ffe0ff */
[----:B------:R-:W-:Y:S01]  /*39f0*/  IMAD.WIDE.U32 R26, R26, -0x326172a9, RZ ;  /* 0xcd9e8d571a1a7825 */ /* 0x000fe200078e00ff */
[----:B------:R-:W-:Y:S03]  /*3a00*/  LOP3.LUT R22, R31, R22, R23, 0x96, !PT ;  /* 0x000000161f167212 */ /* 0x000fe600078e9617 */
[----:B------:R-:W-:Y:S01]  /*3a10*/  FFMA.FTZ R166, R16, c[0x0][0x23c], -R20 ;  /* 0x00008f0010a67a23 */ /* 0x000fe20000010814 */
[----:B------:R-:W-:Y:S01]  /*3a20*/  LOP3.LUT R24, R27, R28, R24, 0x96, !PT ;  /* 0x0000001c1b187212 */ /* 0x000fe200078e9618 */
[----:B------:R-:W-:Y:S01]  /*3a30*/  IMAD.WIDE.U32 R22, R22, -0x326172a9, RZ ;  /* 0xcd9e8d5716167825 */ /* 0x000fe200078e00ff */
[----:B------:R-:W-:Y:S01]  /*3a40*/  IADD3 R27, R202, -0x255992d5, RZ ;  /* 0xdaa66d2bca1b7810 */ /* 0x000fe20007ffe0ff */
[----:B------:R-:W-:Y:S01]  /*3a50*/  MUFU.EX2 R167, R167 ;  /* 0x000000a700a77308 */ /* 0x000fe20000000800 */
[----:B------:R-:W-:Y:S01]  /*3a60*/  IADD3 R28, R203, 0x32370b8f, RZ ;  /* 0x32370b8fcb1c7810 */ /* 0x000fe20007ffe0ff */
[----:B------:R-:W-:Y:S01]  /*3a70*/  IMAD.WIDE.U32 R24, R24, -0x2daee0ad, RZ ;  /* 0xd2511f5318187825 */ /* 0x000fe200078e00ff */
[----:B------:R-:W-:Y:S02]  /*3a80*/  LOP3.LUT R26, R23, R26, R27, 0x96, !PT ;  /* 0x0000001a171a7212 */ /* 0x000fe400078e961b */
[----:B------:R-:W-:Y:S01]  /*3a90*/  IADD3 R23, R202, 0x78dde6e4, RZ ;  /* 0x78dde6e4ca177810 */ /* 0x000fe20007ffe0ff */
[----:B------:R-:W-:Y:S01]  /*3aa0*/  FFMA.FTZ R169, R7, c[0x0][0x23c], -R21 ;  /* 0x00008f0007a97a23 */ /* 0x000fe20000010815 */
[----:B------:R-:W-:Y:S01]  /*3ab0*/  LOP3.LUT R28, R25, R30, R28, 0x96, !PT ;  /* 0x0000001e191c7212 */ /* 0x000fe200078e961c */
[----:B------:R-:W-:Y:S01]  /*3ac0*/  IMAD.WIDE.U32 R26, R26, -0x2daee0ad, RZ ;  /* 0xd2511f531a1a7825 */ /* 0x000fe200078e00ff */
[----:B------:R-:W-:Y:S01]  /*3ad0*/  IADD3 R25, R203, -0x126145ec, RZ ;  /* 0xed9eba14cb197810 */ /* 0x000fe20007ffe0ff */
[----:B------:R-:W-:Y:S02]  /*3ae0*/  MUFU.EX2 R166, R166 ;  /* 0x000000a600a67308 */ /* 0x000fe40000000800 */
[----:B------:R-:W-:Y:S01]  /*3af0*/  IMAD.WIDE.U32 R28, R28, -0x326172a9, RZ ;  /* 0xcd9e8d571c1c7825 */ /* 0x000fe200078e00ff */
[----:B------:R-:W-:Y:S02]  /*3b00*/  LOP3.LUT R24, R27, R24, R25, 0x96, !PT ;  /* 0x000000181b187212 */ /* 0x000fe400078e9619 */
[----:B------:R-:W-:Y:S01]  /*3b10*/  IADD3 R27, R202, -0x4ab325aa, RZ ;  /* 0xb54cda56ca1b7810 */ /* 0x000fe20007ffe0ff */
[----:B------:R-:W-:Y:S01]  /*3b20*/  FFMA.FTZ R172, R6, c[0x0][0x23c], -R21 ;  /* 0x00008f0006ac7a23 */ /* 0x000fe20000010815 */
[----:B------:R-:W-:Y:S01]  /*3b30*/  LOP3.LUT R23, R29, R22, R23, 0x96, !PT ;  /* 0x000000161d177212 */ /* 0x000fe200078e9617 */
[----:B------:R-:W-:Y:S01]  /*3b40*/  IMAD.WIDE.U32 R24, R24, -0x326172a9, RZ ;  /* 0xcd9e8d5718187825 */ /* 0x000fe200078e00ff */
[----:B------:R-:W-:Y:S01]  /*3b50*/  IADD3 R22, R202, 0x1715609d, RZ ;  /* 0x1715609dca167810 */ /* 0x000fe20007ffe0ff */
[----:B------:R-:W-:Y:S02]  /*3b60*/  MUFU.EX2 R169, R169 ;  /* 0x000000a900a97308 */ /* 0x000fe40000000800 */
[----:B------:R-:W-:Y:S01]  /*3b70*/  FFMA.FTZ R170, R4, c[0x0][0x23c], -R20 ;  /* 0x00008f0004aa7a23 */ /* 0x000fe20000010814 */
[----:B------:R-:W-:Y:S01]  /*3b80*/  LOP3.LUT R25, R25, R28, R22, 0x96, !PT ;  /* 0x0000001c19197212 */ /* 0x000fe200078e9616 */
[----:B------:R-:W-:Y:S01]  /*3b90*/  IMAD.WIDE.U32 R28, R23, -0x2daee0ad, RZ ;  /* 0xd2511f53171c7825 */ /* 0x000fe200078e00ff */
[C---:B------:R-:W-:Y:S02]  /*3ba0*/  IADD3 R22, R203.reuse, -0x56f99767, RZ ;  /* 0xa9066899cb167810 */ /* 0x040fe40007ffe0ff */
[----:B------:R-:W-:Y:S01]  /*3bb0*/  IADD3 R23, R203, 0x646e171e, RZ ;  /* 0x646e171ecb177810 */ /* 0x000fe20007ffe0ff */
[----:B------:R-:W-:Y:S01]  /*3bc0*/  IMAD.WIDE.U32 R30, R25, -0x2daee0ad, RZ ;  /* 0xd2511f53191e7825 */ /* 0x000fe200078e00ff */
[----:B------:R-:W-:Y:S01]  /*3bd0*/  LOP3.LUT R22, R29, R26, R22, 0x96, !PT ;  /* 0x0000001a1d167212 */ /* 0x000fe200078e9616 */
[----:B------:R-:W-:Y:S02]  /*3be0*/  MUFU.EX2 R172, R172 ;  /* 0x000000ac00ac7308 */ /* 0x000fe40000000800 */
[----:B------:R-:W-:Y:S01]  /*3bf0*/  FFMA.FTZ R174, R9, c[0x0][0x23c], -R20 ;  /* 0x00008f0009ae7a23 */ /* 0x000fe20000010814 */
[----:B------:R-:W-:Y:S01]  /*3c00*/  LOP3.LUT R23, R31, R28, R23, 0x96, !PT ;  /* 0x0000001c1f177212 */ /* 0x000fe200078e9617 */
[----:B------:R-:W-:Y:S01]  /*3c10*/  IMAD.WIDE.U32 R32, R22, -0x326172a9, RZ ;  /* 0xcd9e8d5716207825 */ /* 0x000fe200078e00ff */
[----:B------:R-:W-:Y:S02]  /*3c20*/  SHF.R.U32.HI R26, RZ, 0x18, R30 ;  /* 0x00000018ff1a7819 */ /* 0x000fe4000001161e */
[----:B------:R-:W-:Y:S01]  /*3c30*/  LOP3.LUT R28, R30, 0xff, RZ, 0xc0, !PT ;  /* 0x000000ff1e1c7812 */ /* 0x000fe200078ec0ff */
[----:B------:R-:W-:Y:S01]  /*3c40*/  FFMA.FTZ R173, R10, c[0x0][0x23c], -R21 ;  /* 0x00008f000aad7a23 */ /* 0x000fe20000010815 */
[----:B------:R-:W-:Y:S01]  /*3c50*/  LOP3.LUT R29, R32, 0xff, RZ, 0xc0, !PT ;  /* 0x000000ff201d7812 */ /* 0x000fe200078ec0ff */
[----:B------:R-:W-:Y:S01]  /*3c60*/  MUFU.EX2 R170, R170 ;  /* 0x000000aa00aa7308 */ /* 0x000fe20000000800 */
[----:B------:R-:W-:Y:S01]  /*3c70*/  LOP3.LUT R27, R33, R24, R27, 0x96, !PT ;  /* 0x00000018211b7212 */ /* 0x000fe200078e961b */
[--C-:B------:R-:W-:Y:S01]  /*3c80*/  FFMA.FTZ R168, R11, c[0x0][0x23c], -R21.reuse ;  /* 0x00008f000ba87a23 */ /* 0x100fe20000010815 */
[----:B------:R-:W-:Y:S01]  /*3c90*/  ISETP.LE.U32.AND P6, PT, R29, UR4, PT ;  /* 0x000000041d007c0c */ /* 0x000fe2000bfc3070 */
[--C-:B------:R-:W-:Y:S01]  /*3ca0*/  FFMA.FTZ R171, R5, c[0x0][0x23c], -R20.reuse ;  /* 0x00008f0005ab7a23 */ /* 0x100fe20000010814 */
[----:B------:R-:W-:Y:S01]  /*3cb0*/  ISETP.LE.U32.AND P0, PT, R26, UR4, PT ;  /* 0x000000041a007c0c */ /* 0x000fe2000bf03070 */
[--C-:B------:R-:W-:Y:S01]  /*3cc0*/  FFMA.FTZ R175, R19, c[0x0][0x23c], -R21.reuse ;  /* 0x00008f0013af7a23 */ /* 0x100fe20000010815 */
[----:B------:R-:W-:Y:S01]  /*3cd0*/  LOP3.LUT R29, R23, 0xff, RZ, 0xc0, !PT ;  /* 0x000000ff171d7812 */ /* 0x000fe200078ec0ff */
[----:B------:R-:W-:Y:S01]  /*3ce0*/  FFMA.FTZ R177, R15, c[0x0][0x23c], -R21 ;  /* 0x00008f000fb17a23 */ /* 0x000fe20000010815 */
[----:B------:R-:W-:Y:S01]  /*3cf0*/  SHF.R.U32.HI R26, RZ, 0x18, R23 ;  /* 0x00000018ff1a7819 */ /* 0x000fe20000011617 */
[----:B------:R-:W-:Y:S01]  /*3d00*/  MUFU.EX2 R174, R174 ;  /* 0x000000ae00ae7308 */ /* 0x000fe20000000800 */
[----:B------:R-:W-:Y:S01]  /*3d10*/  ISETP.LE.U32.AND P2, PT, R28, UR4, PT ;  /* 0x000000041c007c0c */ /* 0x000fe2000bf43070 */
[--C-:B------:R-:W-:Y:S01]  /*3d20*/  FFMA.FTZ R178, R14, c[0x0][0x23c], -R21.reuse ;  /* 0x00008f000eb27a23 */ /* 0x100fe20000010815 */
[----:B------:R-:W-:Y:S01]  /*3d30*/  ISETP.LE.U32.AND P5, PT, R29, UR4, PT ;  /* 0x000000041d007c0c */ /* 0x000fe2000bfa3070 */
[----:B------:R-:W-:Y:S01]  /*3d40*/  FFMA.FTZ R21, R18, c[0x0][0x23c], -R21 ;  /* 0x00008f0012157a23 */ /* 0x000fe20000010815 */
[--C-:B------:R-:W-:Y:S01]  /*3d50*/  SHF.R.U32.HI R29, RZ, 0x18, R27.reuse ;  /* 0x00000018ff1d7819 */ /* 0x100fe2000001161b */
[--C-:B------:R-:W-:Y:S01]  /*3d60*/  FFMA.FTZ R181, R12, c[0x0][0x23c], -R20.reuse ;  /* 0x00008f000cb57a23 */ /* 0x100fe20000010814 */
[----:B------:R-:W-:Y:S01]  /*3d70*/  ISETP.LE.U32.AND P3, PT, R26, UR4, PT ;  /* 0x000000041a007c0c */ /* 0x000fe2000bf63070 */
[--C-:B------:R-:W-:Y:S01]  /*3d80*/  FFMA.FTZ R180, R13, c[0x0][0x23c], -R20.reuse ;  /* 0x00008f000db47a23 */ /* 0x100fe20000010814 */
[----:B------:R-:W-:Y:S01]  /*3d90*/  SHF.R.U32.HI R26, RZ, 0x10, R27 ;  /* 0x00000010ff1a7819 */ /* 0x000fe2000001161b */
[----:B------:R-:W-:Y:S01]  /*3da0*/  MUFU.EX2 R173, R173 ;  /* 0x000000ad00ad7308 */ /* 0x000fe20000000800 */
[----:B------:R-:W-:Y:S01]  /*3db0*/  LOP3.LUT R22, R30, 0xffff, RZ, 0xc0, !PT ;  /* 0x0000ffff1e167812 */ /* 0x000fe200078ec0ff */
[----:B------:R-:W-:Y:S01]  /*3dc0*/  FFMA.FTZ R20, R17, c[0x0][0x23c], -R20 ;  /* 0x00008f0011147a23 */ /* 0x000fe20000010814 */
[----:B------:R-:W-:Y:S01]  /*3dd0*/  ISETP.LE.U32.AND P4, PT, R29, UR4, PT ;  /* 0x000000041d007c0c */ /* 0x000fe2000bf83070 */
[----:B------:R-:W-:Y:S01]  /*3de0*/  IMAD.SHL.U32 R162, R200, 0x2, RZ ;  /* 0x00000002c8a27824 */ /* 0x000fe200078e00ff */
[----:B------:R-:W-:Y:S01]  /*3df0*/  LOP3.LUT R26, R26, 0xff, RZ, 0xc0, !PT ;  /* 0x000000ff1a1a7812 */ /* 0x000fe200078ec0ff */
[----:B------:R-:W-:Y:S01]  /*3e00*/  IMAD.MOV.U32 R243, RZ, RZ, c[0x0][0x22c] ;  /* 0x00008b00fff37624 */ /* 0x000fe200078e00ff */
[----:B------:R-:W-:Y:S01]  /*3e10*/  SHF.R.U32.HI R25, RZ, 0x10, R30 ;  /* 0x00000010ff197819 */ /* 0x000fe2000001161e */
[----:B------:R-:W-:Y:S01]  /*3e20*/  IMAD.IADD R163, R193, 0x1, R162 ;  /* 0x00000001c1a37824 */ /* 0x000fe200078e02a2 */
[----:B------:R-:W-:Y:S01]  /*3e30*/  SHF.R.U32.HI R30, RZ, 0x18, R32 ;  /* 0x00000018ff1e7819 */ /* 0x000fe20000011620 */
[----:B------:R-:W-:Y:S01]  /*3e40*/  MUFU.EX2 R168, R168 ;  /* 0x000000a800a87308 */ /* 0x000fe20000000800 */
[----:B------:R-:W-:Y:S01]  /*3e50*/  LOP3.LUT R28, R32, 0xffff, RZ, 0xc0, !PT ;  /* 0x0000ffff201c7812 */ /* 0x000fe200078ec0ff */
[----:B------:R-:W-:Y:S01]  /*3e60*/  IMAD.IADD R161, R192, 0x1, R162 ;  /* 0x00000001c0a17824 */ /* 0x000fe200078e02a2 */
[----:B------:R-:W-:Y:S01]  /*3e70*/  ISETP.LE.U32.AND P1, PT, R30, UR4, PT ;  /* 0x000000041e007c0c */ /* 0x000fe2000bf23070 */
[----:B------:R-:W-:Y:S01]  /*3e80*/  IMAD.IADD R160, R192, 0x1, R163 ;  /* 0x00000001c0a07824 */ /* 0x000fe200078e02a3 */
[----:B------:R-:W-:Y:S01]  /*3e90*/  LOP3.LUT R30, R27, 0xff, RZ, 0xc0, !PT ;  /* 0x000000ff1b1e7812 */ /* 0x000fe200078ec0ff */
[----:B------:R-:W-:Y:S01]  /*3ea0*/  IMAD R243, R243, c[0x0][0x1c0], RZ ;  /* 0x00007000f3f37a24 */ /* 0x000fe200078e02ff */
[----:B------:R-:W-:Y:S02]  /*3eb0*/  SHF.R.U32.HI R28, RZ, 0x8, R28 ;  /* 0x00000008ff1c7819 */ /* 0x000fe4000001161c */
        /* <DEDUP_REMOVED lines=10> */
[----:B------:R-:W-:Y:S05]  /*3f60*/  LOP3.LUT R22, R22, 0xffff, RZ, 0xc0, !PT ;  /* 0x0000ffff16167812 */ /* 0x000fea00078ec0ff */
        /* <DEDUP_REMOVED lines=20> */
[----:B------:R-:W-:Y:S01]  /*40b0*/  SHF.R.U32.HI R24, RZ, 0x10, R23 ;  /* 0x00000010ff187819 */ /* 0x000fe20000011617 */
[----:B------:R-:W-:Y:S01]  /*40c0*/  @!P4 FADD.FTZ R174, -R174, -RZ ;  /* 0x800000ffaeaec221 */ /* 0x000fe20000010100 */
[----:B------:R-:W-:Y:S01]  /*40d0*/  LOP3.LUT R23, R23, 0xffff, RZ, 0xc0, !PT ;  /* 0x0000ffff17177812 */ /* 0x000fe200078ec0ff */
[----:B------:R-:W-:Y:S01]  /*40e0*/  @!P1 FADD.FTZ R176, -R176, -RZ ;  /* 0x800000ffb0b09221 */ /* 0x000fe20000010100 */
[----:B------:R-:W-:Y:S02]  /*40f0*/  ISETP.LE.U32.AND P2, PT, R27, UR4, PT ;  /* 0x000000041b007c0c */ /* 0x000fe4000bf43070 */
[----:B------:R-:W-:Y:S02]  /*4100*/  SHF.R.U32.HI R23, RZ, 0x8, R23 ;  /* 0x00000008ff177819 */ /* 0x000fe40000011617 */
[----:B------:R-:W-:Y:S02]  /*4110*/  LOP3.LUT R24, R24, 0xff, RZ, 0xc0, !PT ;  /* 0x000000ff18187812 */ /* 0x000fe400078ec0ff */
[----:B------:R-:W-:Y:S01]  /*4120*/  F2FP.RELU.BF16.PACK_AB R21, R169, R172 ;  /* 0x000000aca915723e */ /* 0x000fe200000018ff */
[----:B------:R-:W-:Y:S01]  /*4130*/  @!P6 FADD.FTZ R173, -R173, -RZ ;  /* 0x800000ffadade221 */ /* 0x000fe20000010100 */
[----:B------:R-:W-:Y:S02]  /*4140*/  ISETP.LE.U32.AND P4, PT, R24, UR4, PT ;  /* 0x0000000418007c0c */ /* 0x000fe4000bf83070 */
[----:B------:R-:W-:Y:S01]  /*4150*/  LOP3.LUT R24, R23, 0xffff, RZ, 0xc0, !PT ;  /* 0x0000ffff17187812 */ /* 0x000fe200078ec0ff */
[----:B------:R-:W-:Y:S01]  /*4160*/  STS [R218+0x20400], R21 ;  /* 0x02040015da007388 */ /* 0x000fe20000000800 */
[----:B------:R-:W-:Y:S01]  /*4170*/  F2FP.RELU.BF16.PACK_AB R20, R174, R167 ;  /* 0x000000a7ae14723e */ /* 0x000fe200000018ff */
[----:B------:R-:W-:Y:S01]  /*4180*/  @!P2 FADD.FTZ R171, -R171, -RZ ;  /* 0x800000ffababa221 */ /* 0x000fe20000010100 */
[----:B------:R-:W-:Y:S02]  /*4190*/  ISETP.LE.U32.AND P6, PT, R24, UR4, PT ;  /* 0x0000000418007c0c */ /* 0x000fe4000bfc3070 */
[----:B------:R-:W-:Y:S02]  /*41a0*/  ISETP.LE.U32.AND P2, PT, R22, UR4, PT ;  /* 0x0000000416007c0c */ /* 0x000fe4000bf43070 */
[----:B------:R-:W-:Y:S02]  /*41b0*/  F2FP.RELU.BF16.PACK_AB R23, R171, R170 ;  /* 0x000000aaab17723e */ /* 0x000fe400000018ff */
[----:B------:R-:W-:Y:S01]  /*41c0*/  F2FP.RELU.BF16.PACK_AB R22, R168, R173 ;  /* 0x000000ada816723e */ /* 0x000fe200000018ff */
[----:B------:R-:W-:Y:S01]  /*41d0*/  @!P4 FADD.FTZ R178, -R178, -RZ ;  /* 0x800000ffb2b2c221 */ /* 0x000fe20000010100 */
[----:B------:R-:W-:Y:S01]  /*41e0*/  F2FP.RELU.BF16.PACK_AB R29, R175, R176 ;  /* 0x000000b0af1d723e */ /* 0x000fe200000018ff */
[----:B------:R-:W-:Y:S01]  /*41f0*/  STS [R218+0x20000], R23 ;  /* 0x02000017da007388 */ /* 0x000fe20000000800 */
[----:B------:R-:W-:Y:S02]  /*4200*/  FSETP.GE.FTZ.AND P1, PT, R172, RZ, PT ;  /* 0x000000ffac00720b */ /* 0x000fe40003f36000 */
[----:B------:R-:W-:Y:S01]  /*4210*/  F2FP.RELU.BF16.PACK_AB R24, R177, R178 ;  /* 0x000000b2b118723e */ /* 0x000fe200000018ff */
[----:B------:R-:W-:Y:S01]  /*4220*/  @!P6 FADD.FTZ R180, -R180, -RZ ;  /* 0x800000ffb4b4e221 */ /* 0x000fe20000010100 */
[----:B------:R-:W-:Y:S01]  /*4230*/  STS [R223+0x20000], R20 ;  /* 0x02000014df007388 */ /* 0x000fe20000000800 */
[----:B------:R-:W-:Y:S01]  /*4240*/  @!P2 FADD.FTZ R179, -R179, -RZ ;  /* 0x800000ffb3b3a221 */ /* 0x000fe20000010100 */
[----:B------:R-:W-:Y:S02]  /*4250*/  FSETP.GE.FTZ.AND P3, PT, R170, RZ, PT ;  /* 0x000000ffaa00720b */ /* 0x000fe40003f76000 */
[----:B------:R-:W-:Y:S01]  /*4260*/  F2FP.RELU.BF16.PACK_AB R26, R180, R181 ;  /* 0x000000b5b41a723e */ /* 0x000fe200000018ff */
[----:B------:R-:W-:Y:S01]  /*4270*/  STS [R223+0x20400], R22 ;  /* 0x02040016df007388 */ /* 0x000fe20000000800 */
[----:B------:R-:W-:Y:S02]  /*4280*/  F2FP.RELU.BF16.PACK_AB R31, R179, R166 ;  /* 0x000000a6b31f723e */ /* 0x000fe400000018ff */
[----:B------:R-:W-:Y:S01]  /*4290*/  FSETP.GE.FTZ.AND P4, PT, R174, RZ, PT ;  /* 0x000000ffae00720b */ /* 0x000fe20003f96000 */
[----:B------:R-:W-:Y:S01]  /*42a0*/  STS [R221+0x20000], R26 ;  /* 0x0200001add007388 */ /* 0x000fe20000000800 */
[----:B------:R-:W-:Y:S03]  /*42b0*/  FSETP.GE.FTZ.AND P2, PT, R171, RZ, PT ;  /* 0x000000ffab00720b */ /* 0x000fe60003f56000 */
        /* <DEDUP_REMOVED lines=92> */
[----:B------:R-:W-:Y:S01]  /*4880*/  FADD.FTZ R20, -R165, R21 ;  /* 0x00000015a5147221 */ /* 0x000fe20000010100 */
[-C--:B------:R-:W-:Y:S01]  /*4890*/  FSEL R97, R96, R165.reuse, P3 ;  /* 0x000000a560617208 */ /* 0x080fe20001800000 */
[C---:B------:R-:W-:Y:S01]  /*48a0*/  FADD.FTZ R21, -R164.reuse, R22 ;  /* 0x00000016a4157221 */ /* 0x040fe20000010100 */
[----:B------:R-:W-:Y:S01]  /*48b0*/  FSETP.GE.FTZ.AND P3, PT, R181, RZ, PT ;  /* 0x000000ffb500720b */ /* 0x000fe20003f76000 */
[----:B------:R-:W-:Y:S01]  /*48c0*/  FADD.FTZ R23, -R164, R23 ;  /* 0x00000017a4177221 */ /* 0x000fe20000010100 */
[-C--:B------:R-:W-:Y:S01]  /*48d0*/  FSEL R20, R20, R165.reuse, P2 ;  /* 0x000000a514147208 */ /* 0x080fe20001000000 */
[----:B------:R-:W-:Y:S01]  /*48e0*/  FADD.FTZ R22, -R165, R25 ;  /* 0x00000019a5167221 */ /* 0x000fe20000010100 */
[----:B------:R-:W-:Y:S02]  /*48f0*/  FSETP.GE.FTZ.AND P2, PT, R180, RZ, PT ;  /* 0x000000ffb400720b */ /* 0x000fe40003f56000 */
[C---:B------:R-:W-:Y:S01]  /*4900*/  FADD.FTZ R25, -R164.reuse, R26 ;  /* 0x0000001aa4197221 */ /* 0x040fe20000010100 */
[-C--:B------:R-:W-:Y:S01]  /*4910*/  FSEL R21, R21, R164.reuse, P1 ;  /* 0x000000a415157208 */ /* 0x080fe20000800000 */
[----:B------:R-:W-:Y:S01]  /*4920*/  FADD.FTZ R24, -R165, R24 ;  /* 0x00000018a5187221 */ /* 0x000fe20000010100 */
[----:B------:R-:W-:Y:S01]  /*4930*/  FSETP.GE.FTZ.AND P1, PT, R173, RZ, PT ;  /* 0x000000ffad00720b */ /* 0x000fe20003f36000 */
[C---:B------:R-:W-:Y:S01]  /*4940*/  FADD.FTZ R31, -R164.reuse, R31 ;  /* 0x0000001fa41f7221 */ /* 0x040fe20000010100 */
[-C--:B------:R-:W-:Y:S01]  /*4950*/  FSEL R26, R23, R164.reuse, P0 ;  /* 0x000000a4171a7208 */ /* 0x080fe20000000000 */
[----:B------:R-:W-:Y:S01]  /*4960*/  FADD.FTZ R96, -R165, R29 ;  /* 0x0000001da5607221 */ /* 0x000fe20000010100 */
[----:B------:R-:W-:Y:S01]  /*4970*/  FSETP.GE.FTZ.AND P0, PT, R167, RZ, PT ;  /* 0x000000ffa700720b */ /* 0x000fe20003f16000 */
[----:B------:R-:W-:Y:S01]  /*4980*/  FADD.FTZ R27, -R164, R27 ;  /* 0x0000001ba41b7221 */ /* 0x000fe20000010100 */
[-C--:B------:R-:W-:Y:S01]  /*4990*/  FSEL R29, R22, R165.reuse, P4 ;  /* 0x000000a5161d7208 */ /* 0x080fe20002000000 */
[----:B------:R-:W-:Y:S01]  /*49a0*/  FADD.FTZ R28, -R165, R28 ;  /* 0x0000001ca51c7221 */ /* 0x000fe20000010100 */
[----:B------:R-:W-:Y:S01]  /*49b0*/  FSEL R22, R25, R164, P1 ;  /* 0x000000a419167208 */ /* 0x000fe20000800000 */
[----:B------:R-:W-:Y:S01]  /*49c0*/  FADD.FTZ R23, -R164, R30 ;  /* 0x0000001ea4177221 */ /* 0x000fe20000010100 */
[----:B------:R-:W-:Y:S01]  /*49d0*/  FSETP.GE.FTZ.AND P1, PT, R177, RZ, PT ;  /* 0x000000ffb100720b */ /* 0x000fe20003f36000 */
[----:B------:R-:W-:Y:S01]  /*49e0*/  FADD.FTZ R32, -R165, R32 ;  /* 0x00000020a5207221 */ /* 0x000fe20000010100 */
[----:B------:R-:W-:Y:S01]  /*49f0*/  FSEL R24, R24, R165, P0 ;  /* 0x000000a518187208 */ /* 0x000fe20000000000 */
[----:B------:R-:W-:Y:S01]  /*4a00*/  FMUL.FTZ R97, R170, R97 ;  /* 0x00000061aa617220 */ /* 0x000fe20000410000 */
        /* <DEDUP_REMOVED lines=16> */
[----:B------:R-:W-:Y:S01]  /*4b10*/  ISETP.GT.AND P1, PT, R237, R224, PT ;  /* 0x000000e0ed00720c */ /* 0x000fe20003f24270 */
        /* <DEDUP_REMOVED lines=8> */
[----:B------:R-:W-:Y:S01]  /*4ba0*/  @P0 FADD.FTZ R164, -R164, R35 ;  /* 0x00000023a4a40221 */ /* 0x000fe20000010100 */
        /* <DEDUP_REMOVED lines=13> */
[C---:B------:R-:W-:Y:S03]  /*4c80*/  LEA R246, P0, R5.reuse, R246, 0x1 ;  /* 0x000000f605f67211 */ /* 0x040fe600078008ff */
        /* <DEDUP_REMOVED lines=16> */
.L_x_1410:
        /* <DEDUP_REMOVED lines=105> */
.L_x_1411:
        /* <DEDUP_REMOVED lines=11> */
[-C--:B-12---:R-:W-:Y:S03]  /*54d0*/  HMMA.16816.F32.BF16 R4, R148, R16.reuse, RZ ;  /* 0x000000109404723c */ /* 0x086fe600000418ff */
[----:B------:R-:W-:Y:S04]  /*54e0*/  LDSM.16.MT88.4 R176, [R201+0x15000] ;  /* 0x01500000c9b0783b */ /* 0x000fe80000004200 */
[----:B------:R-:W-:Y:S01]  /*54f0*/  LDSM.16.MT88.4 R180, [R201+0x15800] ;  /* 0x01580000c9b4783b */ /* 0x000fe20000004200 */
[C---:B---3--:R-:W-:Y:S03]  /*5500*/  HMMA.16816.F32.BF16 R8, R92.reuse, R16, RZ ;  /* 0x000000105c08723c */ /* 0x048fe600000418ff */
        /* <DEDUP_REMOVED lines=57> */
[----:B------:R-:W-:Y:S02]  /*58a0*/  IMAD.SHL.U32 R155, R243, 0x8, RZ ;  /* 0x00000008f39b7824 */ /* 0x000fe400078e00ff */
        /* <DEDUP_REMOVED lines=11> */
[----:B------:R-:W-:Y:S01]  /*5960*/  IMAD R161, R243, 0x18, RZ ;  /* 0x00000018f3a17824 */ /* 0x000fe200078e02ff */
[----:B------:R-:W-:Y:S04]  /*5970*/  HMMA.16816.F32.BF16 R96, R148, R186, R96 ;  /* 0x000000ba9460723c */ /* 0x000fe80000041860 */
[-C--:B------:R-:W-:Y:S01]  /*5980*/  LEA R164, P0, R161, R250.reuse, 0x2 ;  /* 0x000000faa1a47211 */ /* 0x080fe200078010ff */
[----:B------:R-:W-:Y:S01]  /*5990*/  IMAD.SHL.U32 R163, R243, 0x20, RZ ;  /* 0x00000020f3a37824 */ /* 0x000fe200078e00ff */
[----:B--2---:R-:W-:Y:S02]  /*59a0*/  IADD3 R5, R153, 0x20, RZ ;  /* 0x0000002099057810 */ /* 0x004fe40007ffe0ff */
[-C--:B------:R-:W-:Y:S01]  /*59b0*/  LEA.HI.X.SX32 R165, R161, R251.reuse, 0x2, P0 ;  /* 0x000000fba1a57211 */ /* 0x080fe200000f16ff */
[----:B------:R-:W-:Y:S03]  /*59c0*/  IMAD R161, R243, 0x30, RZ ;  /* 0x00000030f3a17824 */ /* 0x000fe600078e02ff */
[-C--:B------:R-:W-:Y:S01]  /*59d0*/  LEA R162, P2, R163, R250.reuse, 0x2 ;  /* 0x000000faa3a27211 */ /* 0x080fe200078410ff */
[----:B------:R1:W-:Y:S01]  /*59e0*/  RED.E.ADD.F32.FTZ.RN.STRONG.GPU [R164.64], R7 ;  /* 0x00000007a400798e */ /* 0x0003e2000c10e786 */
[-C--:B------:R-:W-:Y:S01]  /*59f0*/  LEA R156, P0, R157, R250.reuse, 0x2 ;  /* 0x000000fa9d9c7211 */ /* 0x080fe200078010ff */
[----:B------:R-:W-:Y:S01]  /*5a00*/  IMAD R243, R243, 0x38, RZ ;  /* 0x00000038f3f37824 */ /* 0x000fe200078e02ff */
[-C--:B------:R-:W-:Y:S02]  /*5a10*/  LEA.HI.X.SX32 R163, R163, R251.reuse, 0x2, P2 ;  /* 0x000000fba3a37211 */ /* 0x080fe400010f16ff */
        /* <DEDUP_REMOVED lines=424> */
.L_x_1413:
        /* <DEDUP_REMOVED lines=13> */
.L_x_1414:
        /* <DEDUP_REMOVED lines=41> */
.L_x_1416:
[----:B------:R-:W-:Y:S05]  /*7800*/  BSYNC B0 ;  /* 0x0000000000007941 */ /* 0x000fea0003800000 */
.L_x_1415:
[----:B----4-:R-:W-:Y:S01]  /*7810*/  IADD3 R41, R211, 0x20, RZ ;  /* 0x00000020d3297810 */ /* 0x010fe20007ffe0ff */
        /* <DEDUP_REMOVED lines=15> */
.L_x_1418:
[----:B------:R-:W-:Y:S05]  /*7910*/  BSYNC B0 ;  /* 0x0000000000007941 */ /* 0x000fea0003800000 */
.L_x_1417:
        /* <DEDUP_REMOVED lines=22> */
.L_x_1420:
[----:B------:R-:W-:Y:S05]  /*7a80*/  BSYNC B0 ;  /* 0x0000000000007941 */ /* 0x000fea0003800000 */
.L_x_1419:
        /* <DEDUP_REMOVED lines=13> */
.L_x_1407:
[----:B------:R-:W-:Y:S05]  /*7b60*/  BSYNC B1 ;  /* 0x0000000000017941 */ /* 0x000fea0003800000 */
.L_x_1393:
[----:B------:R-:W-:-:S04]  /*7b70*/  IADD3 R219, R219, c[0x0][0xc], RZ ;  /* 0x00000300dbdb7a10 */ /* 0x000fc80007ffe0ff */
[----:B------:R-:W-:-:S13]  /*7b80*/  ISETP.GE.AND P0, PT, R219, UR5, PT ;  /* 0x00000005db007c0c */ /* 0x000fda000bf06270 */
[----:B------:R-:W-:Y:S01]  /*7b90*/  @P0 CALL.REL.NOINC `(.L_x_1421) ;  /* 0x0000001000000944 */ /* 0x000fe20003c00000 */
[----:B------:R-:W-:Y:S05]  /*7ba0*/  BRA `(.L_x_1422) ;  /* 0xffff8cb000007947 */ /* 0x000fea000383ffff */
.L_x_1421:
[----:B------:R-:W-:Y:S05]  /*7bb0*/  EXIT ;  /* 0x000000000000794d */ /* 0x000fea0003800000 */
.L_x_1423:
        /* <DEDUP_REMOVED lines=12> */
.L_x_1614:


//--------------------- .text._ZN5flash44flash_bwd_dq_dk_dv_loop_seqk_parallel_kernelI23Flash_bwd_kernel_traitsILi192ELi64ELi64ELi8ELi4ELi2ELi2ELb0ELb0EN7cutlass10bfloat16_tE19Flash_kernel_traitsILi192ELi64ELi64ELi8ES3_EELb0ELb0ELb1ELb0ELb0ELb1ELb1EEEvNS_16Flash_bwd_paramsE --------------------------
	.section	.text._ZN5flash44flash_bwd_dq_dk_dv_loop_seqk_parallel_kernelI23Flash_bwd_kernel_traitsILi192ELi64ELi64ELi8ELi4ELi2ELi2ELb0ELb0EN7cutlass10bfloat16_tE19Flash_kernel_traitsILi192ELi64ELi64ELi8ES3_EELb0ELb0ELb1ELb0ELb0ELb1ELb1EEEvNS_16Flash_bwd_paramsE,"ax",@progbits
	.sectioninfo	@"SHI_REGISTERS=253"
	.align	128
        .global         _ZN5flash44flash_bwd_dq_dk_dv_loop_seqk_parallel_kernelI23Flash_bwd_kernel_traitsILi192ELi64ELi64ELi8ELi4ELi2ELi2ELb0ELb0EN7cutlass10bfloat16_tE19Flash_kernel_traitsILi192ELi64ELi64ELi8ES3_EELb0ELb0ELb1ELb0ELb0ELb1ELb1EEEvNS_16Flash_bwd_paramsE
        .type           _ZN5flash44flash_bwd_dq_dk_dv_loop_seqk_parallel_kernelI23Flash_bwd_kernel_traitsILi192ELi64ELi64ELi8ELi4ELi2ELi2ELb0ELb0EN7cutlass10bfloat16_tE19Flash_kernel_traitsILi192ELi64ELi64ELi8ES3_EELb0ELb0ELb1ELb0ELb0ELb1ELb1EEEvNS_16Flash_bwd_paramsE,@function
        .size           _ZN5flash44flash_bwd_dq_dk_dv_loop_seqk_parallel_kernelI23Flash_bwd_kernel_traitsILi192ELi64ELi64ELi8ELi4ELi2ELi2ELb0ELb0EN7cutlass10bfloat16_tE19Flash_kernel_traitsILi192ELi64ELi64ELi8ES3_EELb0ELb0ELb1ELb0ELb0ELb1ELb1EEEvNS_16Flash_bwd_paramsE,(.L_x_1615 - _ZN5flash44flash_bwd_dq_dk_dv_loop_seqk_parallel_kernelI23Flash_bwd_kernel_traitsILi192ELi64ELi64ELi8ELi4ELi2ELi2ELb0ELb0EN7cutlass10bfloat16_tE19Flash_kernel_traitsILi192ELi64ELi64ELi8ES3_EELb0ELb0ELb1ELb0ELb0ELb1ELb1EEEvNS_16Flash_bwd_paramsE)
        .other          _ZN5flash44flash_bwd_dq_dk_dv_loop_seqk_parallel_kernelI23Flash_bwd_kernel_traitsILi192ELi64ELi64ELi8ELi4ELi2ELi2ELb0ELb0EN7cutlass10bfloat16_tE19Flash_kernel_traitsILi192ELi64ELi64ELi8ES3_EELb0ELb0ELb1ELb0ELb0ELb1ELb1EEEvNS_16Flash_bwd_paramsE,@"STO_CUDA_ENTRY STV_DEFAULT"
_ZN5flash44flash_bwd_dq_dk_dv_loop_seqk_parallel_kernelI23Flash_bwd_kernel_traitsILi192ELi64ELi64ELi8ELi4ELi2ELi2ELb0ELb0EN7cutlass10bfloat16_tE19Flash_kernel_traitsILi192ELi64ELi64ELi8ES3_EELb0ELb0ELb1ELb0ELb0ELb1ELb1EEEvNS_16Flash_bwd_paramsE:
.text._ZN5flash44flash_bwd_dq_dk_dv_loop_seqk_parallel_kernelI23Flash_bwd_kernel_traitsILi192ELi64ELi64ELi8ELi4ELi2ELi2ELb0ELb0EN7cutlass10bfloat16_tE19Flash_kernel_traitsILi192ELi64ELi64ELi8ES3_EELb0ELb0ELb1ELb0ELb0ELb1ELb1EEEvNS_16Flash_bwd_paramsE:
        /* <DEDUP_REMOVED lines=137> */
.L_x_1454:
        /* <DEDUP_REMOVED lines=32> */
.L_x_1424:
        /* <DEDUP_REMOVED lines=49> */
.L_x_1426:
        /* <DEDUP_REMOVED lines=13> */
.L_x_1427:
        /* <DEDUP_REMOVED lines=84> */
.L_x_1428:
[----:B------:R-:W-:-:S04]  /*13b0*/  IMAD R25, R202, c[0x0][0x1c0], R233 ;  /* 0x00007000ca197a24 */ /* 0x000fc800078e02e9 */
[----:B------:R-:W-:Y:S02]  /*13c0*/  IMAD R25, R25, c[0x0][0x224], RZ ;  /* 0x0000890019197a24 */ /* 0x000fe400078e02ff */
.L_x_1429:
        /* <DEDUP_REMOVED lines=69> */
.L_x_1431:
        /* <DEDUP_REMOVED lines=14> */
.L_x_1432:
        /* <DEDUP_REMOVED lines=24> */
.L_x_1434:
[----:B------:R-:W-:Y:S05]  /*1a80*/  BSYNC B0 ;  /* 0x0000000000007941 */ /* 0x000fea0003800000 */
.L_x_1433:
        /* <DEDUP_REMOVED lines=16> */
.L_x_1436:
[----:B------:R-:W-:Y:S05]  /*1b90*/  BSYNC B0 ;  /* 0x0000000000007941 */ /* 0x000fea0003800000 */
.L_x_1435:
        /* <DEDUP_REMOVED lines=21> */
.L_x_1438:
[----:B------:R-:W-:Y:S05]  /*1cf0*/  BSYNC B0 ;  /* 0x0000000000007941 */ /* 0x000fea0003800000 */
.L_x_1437:
        /* <DEDUP_REMOVED lines=14> */
.L_x_1430:
        /* <DEDUP_REMOVED lines=236> */
[----:B--2---:R-:W-:Y:S01]  /*2ca0*/  CS2R R20, SRZ ;  /* 0x0000000000147805 */ /* 0x004fe2000001ff00 */
[----:B------:R-:W-:Y:S01]  /*2cb0*/  IADD3 R243, R243, -c[0x0][0x2e8], RZ ;  /* 0x8000ba00f3f37a10 */ /* 0x000fe20007ffe0ff */
[----:B------:R-:W-:Y:S01]  /*2cc0*/  IMAD.SHL.U32 R194, R194, 0x2, RZ ;  /* 0x00000002c2c27824 */ /* 0x000fe200078e00ff */
[----:B------:R-:W-:Y:S01]  /*2cd0*/  SHF.L.U32 R195, R195, 0x1, RZ ;  /* 0x00000001c3c37819 */ /* 0x000fe200000006ff */
[----:B------:R-:W-:Y:S01]  /*2ce0*/  IMAD.IADD R190, R192, 0x1, R191 ;  /* 0x00000001c0be7824 */ /* 0x000fe200078e02bf */
[----:B-1----:R-:W-:-:S02]  /*2cf0*/  IADD3 R189, R196, R192, RZ ;  /* 0x000000c0c4bd7210 */ /* 0x002fc40007ffe0ff */
.L_x_1444:
        /* <DEDUP_REMOVED lines=153> */
.L_x_1440:
        /* <DEDUP_REMOVED lines=70> */
.L_x_1441:
        /* <DEDUP_REMOVED lines=252> */
.L_x_1442:
[----:B------:R-:W-:Y:S01]  /*4ab0*/  F2FP.BF16.PACK_AB R69, R5, R4 ;  /* 0x000000040545723e */ /* 0x000fe200000010ff */
[----:B------:R-:W-:Y:S01]  /*4ac0*/  IMAD.SHL.U32 R201, R199, 0x2, RZ ;  /* 0x00000002c7c97824 */ /* 0x000fe200078e00ff */
[----:B-1----:R-:W-:Y:S02]  /*4ad0*/  F2FP.BF16.PACK_AB R71, R7, R6 ;  /* 0x000000060747723e */ /* 0x002fe400000010ff */
        /* <DEDUP_REMOVED lines=102> */
.L_x_1443:
        /* <DEDUP_REMOVED lines=472> */
.L_x_1445:
        /* <DEDUP_REMOVED lines=13> */
.L_x_1446:
        /* <DEDUP_REMOVED lines=39> */
.L_x_1448:
[----:B------:R-:W-:Y:S05]  /*7200*/  BSYNC B0 ;  /* 0x0000000000007941 */ /* 0x000fea0003800000 */
.L_x_1447:
        /* <DEDUP_REMOVED lines=17> */
.L_x_1450:
[----:B------:R-:W-:Y:S05]  /*7320*/  BSYNC B0 ;  /* 0x0000000000007941 */ /* 0x000fea0003800000 */
.L_x_1449:
        /* <DEDUP_REMOVED lines=22> */
.L_x_1452:
[----:B------:R-:W-:Y:S05]  /*7490*/  BSYNC B0 ;  /* 0x0000000000007941 */ /* 0x000fea0003800000 */
.L_x_1451:
        /* <DEDUP_REMOVED lines=13> */
.L_x_1439:
[----:B------:R-:W-:Y:S05]  /*7570*/  BSYNC B1 ;  /* 0x0000000000017941 */ /* 0x000fea0003800000 */
.L_x_1425:
[----:B------:R-:W-:-:S04]  /*7580*/  IADD3 R214, R214, c[0x0][0xc], RZ ;  /* 0x00000300d6d67a10 */ /* 0x000fc80007ffe0ff */
[----:B------:R-:W-:-:S13]  /*7590*/  ISETP.GE.AND P0, PT, R214, UR4, PT ;  /* 0x00000004d6007c0c */ /* 0x000fda000bf06270 */
[----:B------:R-:W-:Y:S01]  /*75a0*/  @P0 CALL.REL.NOINC `(.L_x_1453) ;  /* 0x0000001000000944 */ /* 0x000fe20003c00000 */
[----:B------:R-:W-:Y:S05]  /*75b0*/  BRA `(.L_x_1454) ;  /* 0xffff92d000007947 */ /* 0x000fea000383ffff */
.L_x_1453:
[----:B------:R-:W-:Y:S05]  /*75c0*/  EXIT ;  /* 0x000000000000794d */ /* 0x000fea0003800000 */
.L_x_1455:
        /* <DEDUP_REMOVED lines=11> */
.L_x_1615:


//--------------------- .text._ZN5flash44flash_bwd_dq_dk_dv_loop_seqk_parallel_kernelI23Flash_bwd_kernel_traitsILi192ELi64ELi64ELi8ELi4ELi2ELi2ELb0ELb0EN7cutlass10bfloat16_tE19Flash_kernel_traitsILi192ELi64ELi64ELi8ES3_EELb1ELb0ELb1ELb1ELb0ELb0ELb0EEEvNS_16Flash_bwd_paramsE --------------------------
	.section	.text._ZN5flash44flash_bwd_dq_dk_dv_loop_seqk_parallel_kernelI23Flash_bwd_kernel_traitsILi192ELi64ELi64ELi8ELi4ELi2ELi2ELb0ELb0EN7cutlass10bfloat16_tE19Flash_kernel_traitsILi192ELi64ELi64ELi8ES3_EELb1ELb0ELb1ELb1ELb0ELb0ELb0EEEvNS_16Flash_bwd_paramsE,"ax",@progbits
	.sectioninfo	@"SHI_REGISTERS=255"
	.align	128
        .global         _ZN5flash44flash_bwd_dq_dk_dv_loop_seqk_parallel_kernelI23Flash_bwd_kernel_traitsILi192ELi64ELi64ELi8ELi4ELi2ELi2ELb0ELb0EN7cutlass10bfloat16_tE19Flash_kernel_traitsILi192ELi64ELi64ELi8ES3_EELb1ELb0ELb1ELb1ELb0ELb0ELb0EEEvNS_16Flash_bwd_paramsE
        .type           _ZN5flash44flash_bwd_dq_dk_dv_loop_seqk_parallel_kernelI23Flash_bwd_kernel_traitsILi192ELi64ELi64ELi8ELi4ELi2ELi2ELb0ELb0EN7cutlass10bfloat16_tE19Flash_kernel_traitsILi192ELi64ELi64ELi8ES3_EELb1ELb0ELb1ELb1ELb0ELb0ELb0EEEvNS_16Flash_bwd_paramsE,@function
        .size           _ZN5flash44flash_bwd_dq_dk_dv_loop_seqk_parallel_kernelI23Flash_bwd_kernel_traitsILi192ELi64ELi64ELi8ELi4ELi2ELi2ELb0ELb0EN7cutlass10bfloat16_tE19Flash_kernel_traitsILi192ELi64ELi64ELi8ES3_EELb1ELb0ELb1ELb1ELb0ELb0ELb0EEEvNS_16Flash_bwd_paramsE,(.L_x_1616 - _ZN5flash44flash_bwd_dq_dk_dv_loop_seqk_parallel_kernelI23Flash_bwd_kernel_traitsILi192ELi64ELi64ELi8ELi4ELi2ELi2ELb0ELb0EN7cutlass10bfloat16_tE19Flash_kernel_traitsILi192ELi64ELi64ELi8ES3_EELb1ELb0ELb1ELb1ELb0ELb0ELb0EEEvNS_16Flash_bwd_paramsE)
        .other          _ZN5flash44flash_bwd_dq_dk_dv_loop_seqk_parallel_kernelI23Flash_bwd_kernel_traitsILi192ELi64ELi64ELi8ELi4ELi2ELi2ELb0ELb0EN7cutlass10bfloat16_tE19Flash_kernel_traitsILi192ELi64ELi64ELi8ES3_EELb1ELb0ELb1ELb1ELb0ELb0ELb0EEEvNS_16Flash_bwd_paramsE,@"STO_CUDA_ENTRY STV_DEFAULT"
_ZN5flash44flash_bwd_dq_dk_dv_loop_seqk_parallel_kernelI23Flash_bwd_kernel_traitsILi192ELi64ELi64ELi8ELi4ELi2ELi2ELb0ELb0EN7cutlass10bfloat16_tE19Flash_kernel_traitsILi192ELi64ELi64ELi8ES3_EELb1ELb0ELb1ELb1ELb0ELb0ELb0EEEvNS_16Flash_bwd_paramsE:
.text._ZN5flash44flash_bwd_dq_dk_dv_loop_seqk_parallel_kernelI23Flash_bwd_kernel_traitsILi192ELi64ELi64ELi8ELi4ELi2ELi2ELb0ELb0EN7cutlass10bfloat16_tE19Flash_kernel_traitsILi192ELi64ELi64ELi8ES3_EELb1ELb0ELb1ELb1ELb0ELb0ELb0EEEvNS_16Flash_bwd_paramsE:
        /* <DEDUP_REMOVED lines=19> */
[CC--:B------:R-:W-:Y:S02]  /*0130*/  LEA.HI R13, R2.reuse, R8.reuse, RZ, 0x3 ;  /* 0x00000008020d7211 */ /* 0x0c0fe400078f18ff */
[CC--:B------:R-:W-:Y:S02]  /*0140*/  LEA.HI R14, R2.reuse, R8.reuse, RZ, 0x7 ;  /* 0x00000008020e7211 */ /* 0x0c0fe400078f38ff */
[CC--:B------:R-:W-:Y:S02]  /*0150*/  LEA.HI R16, R2.reuse, R8.reuse, RZ, 0x6 ;  /* 0x0000000802107211 */ /* 0x0c0fe400078f30ff */
[----:B------:R-:W-:-:S02]  /*0160*/  LEA.HI R2, R2, R8, RZ, 0x2 ;  /* 0x0000000802027211 */ /* 0x000fc400078f10ff */
[----:B------:R-:W-:Y:S02]  /*0170*/  LOP3.LUT R4, R0, 0xffffffe0, RZ, 0xc0, !PT ;  /* 0xffffffe000047812 */ /* 0x000fe400078ec0ff */
[----:B------:R-:W-:Y:S02]  /*0180*/  LOP3.LUT R5, R3, 0xfffffff0, RZ, 0xc0, !PT ;  /* 0xfffffff003057812 */ /* 0x000fe400078ec0ff */
[----:B------:R-:W-:Y:S01]  /*0190*/  LOP3.LUT R7, R2, 0x7ffffffc, RZ, 0xc0, !PT ;  /* 0x7ffffffc02077812 */ /* 0x000fe200078ec0ff */
[C---:B------:R-:W-:Y:S01]  /*01a0*/  IMAD.IADD R11, R8.reuse, 0x1, -R4 ;  /* 0x00000001080b7824 */ /* 0x040fe200078e0a04 */
[--C-:B------:R-:W-:Y:S01]  /*01b0*/  SHF.R.S32.HI R4, RZ, 0x5, R0.reuse ;  /* 0x00000005ff047819 */ /* 0x100fe20000011400 */
[C---:B------:R-:W-:Y:S01]  /*01c0*/  IMAD.IADD R12, R8.reuse, 0x1, -R5 ;  /* 0x00000001080c7824 */ /* 0x040fe200078e0a05 */
[----:B------:R-:W-:Y:S01]  /*01d0*/  SHF.R.S32.HI R5, RZ, 0x1f, R0 ;  /* 0x0000001fff057819 */ /* 0x000fe20000011400 */
[----:B------:R-:W-:Y:S01]  /*01e0*/  IMAD.IADD R15, R8, 0x1, -R7 ;  /* 0x00000001080f7824 */ /* 0x000fe200078e0a07 */
[----:B------:R-:W-:-:S02]  /*01f0*/  SHF.R.S32.HI R7, RZ, 0x4, R3 ;  /* 0x00000004ff077819 */ /* 0x000fc40000011403 */
[----:B------:R-:W-:Y:S02]  /*0200*/  LOP3.LUT R6, R13, 0xfffffff8, RZ, 0xc0, !PT ;  /* 0xfffffff80d067812 */ /* 0x000fe400078ec0ff */
[-C--:B------:R-:W-:Y:S02]  /*0210*/  LEA.HI R5, R5, R4.reuse, RZ, 0x2 ;  /* 0x0000000405057211 */ /* 0x080fe400078f10ff */
[----:B------:R-:W-:Y:S01]  /*0220*/  SHF.R.S32.HI R10, RZ, 0x2, R2 ;  /* 0x00000002ff0a7819 */ /* 0x000fe20000011402 */
[----:B------:R-:W-:Y:S01]  /*0230*/  IMAD.IADD R6, R8, 0x1, -R6 ;  /* 0x0000000108067824 */ /* 0x000fe200078e0a06 */
[----:B------:R-:W-:Y:S02]  /*0240*/  SHF.R.S32.HI R2, RZ, 0x1f, R2 ;  /* 0x0000001fff027819 */ /* 0x000fe40000011402 */
[----:B------:R-:W-:Y:S01]  /*0250*/  SHF.R.S32.HI R238, RZ, 0x3, R13 ;  /* 0x00000003ffee7819 */ /* 0x000fe2000001140d */
[----:B------:R-:W-:Y:S01]  /*0260*/  IMAD.SHL.U32 R222, R6, 0x8, RZ ;  /* 0x0000000806de7824 */ /* 0x000fe200078e00ff */
[----:B------:R-:W-:-:S02]  /*0270*/  LEA.HI R0, R0, R4, RZ, 0x1 ;  /* 0x0000000400007211 */ /* 0x000fc400078f08ff */
[----:B------:R-:W-:Y:S02]  /*0280*/  LEA.HI R9, R3, R7, RZ, 0x1 ;  /* 0x0000000703097211 */ /* 0x000fe400078f08ff */
[----:B------:R-:W-:Y:S01]  /*0290*/  LOP3.LUT R3, R5, 0xfffffffc, RZ, 0xc0, !PT ;  /* 0xfffffffc05037812 */ /* 0x000fe200078ec0ff */
[----:B------:R-:W-:Y:S01]  /*02a0*/  IMAD.SHL.U32 R5, R238, 0x40, RZ ;  /* 0x00000040ee057824 */ /* 0x000fe200078e00ff */
[----:B------:R-:W-:Y:S02]  /*02b0*/  LEA.HI R8, R2, R10, RZ, 0x3 ;  /* 0x0000000a02087211 */ /* 0x000fe400078f18ff */
[----:B------:R-:W-:Y:S01]  /*02c0*/  LOP3.LUT R0, R0, 0xfffffffe, RZ, 0xc0, !PT ;  /* 0xfffffffe00007812 */ /* 0x000fe200078ec0ff */
[----:B------:R-:W-:Y:S01]  /*02d0*/  IMAD.IADD R252, R4, 0x1, -R3 ;  /* 0x0000000104fc7824 */ /* 0x000fe200078e0a03 */
[----:B------:R-:W-:Y:S02]  /*02e0*/  LOP3.LUT R2, R9, 0xfffffffe, RZ, 0xc0, !PT ;  /* 0xfffffffe09027812 */ /* 0x000fe400078ec0ff */
[----:B------:R-:W-:Y:S01]  /*02f0*/  LOP3.LUT R3, R8, 0xfffffff8, RZ, 0xc0, !PT ;  /* 0xfffffff808037812 */ /* 0x000fe200078ec0ff */
[----:B------:R-:W-:Y:S01]  /*0300*/  IMAD.IADD R198, R4, 0x1, -R0 ;  /* 0x0000000104c67824 */ /* 0x000fe200078e0a00 */
[----:B------:R-:W-:Y:S01]  /*0310*/  LOP3.LUT R0, R5, 0x1c0, RZ, 0xc0, !PT ;  /* 0x000001c005007812 */ /* 0x000fe200078ec0ff */
[----:B------:R-:W-:Y:S01]  /*0320*/  IMAD.IADD R9, R7, 0x1, -R2 ;  /* 0x0000000107097824 */ /* 0x000fe200078e0a02 */
[----:B------:R-:W-:Y:S01]  /*0330*/  SHF.R.S32.HI R5, RZ, 0x1f, R11 ;  /* 0x0000001fff057819 */ /* 0x000fe2000001140b */
[----:B------:R-:W-:Y:S01]  /*0340*/  IMAD.IADD R4, R10, 0x1, -R3 ;  /* 0x000000010a047824 */ /* 0x000fe200078e0a03 */
[----:B------:R-:W-:Y:S01]  /*0350*/  LOP3.LUT R3, R0, 0x38, R222, 0xf8, !PT ;  /* 0x0000003800037812 */ /* 0x000fe200078ef8de */
[----:B------:R-:W-:Y:S01]  /*0360*/  IMAD.SHL.U32 R194, R9, 0x200, RZ ;  /* 0x0000020009c27824 */ /* 0x000fe200078e00ff */
[----:B------:R-:W-:Y:S01]  /*0370*/  SHF.R.U32.HI R2, RZ, 0x3, R0 ;  /* 0x00000003ff027819 */ /* 0x000fe20000011600 */
[----:B------:R-:W-:Y:S01]  /*0380*/  IMAD.SHL.U32 R0, R6, 0x40, RZ ;  /* 0x0000004006007824 */ /* 0x000fe200078e00ff */
[----:B------:R-:W-:-:S02]  /*0390*/  LEA.HI R219, R5, R11, RZ, 0x2 ;  /* 0x0000000b05db7211 */ /* 0x000fc400078f10ff */
[----:B------:R-:W-:Y:S01]  /*03a0*/  LOP3.LUT R8, R3, R2, RZ, 0x3c, !PT ;  /* 0x0000000203087212 */ /* 0x000fe200078e3cff */
[----:B------:R-:W-:Y:S01]  /*03b0*/  IMAD.SHL.U32 R2, R198, 0x10, RZ ;  /* 0x00000010c6027824 */ /* 0x000fe200078e00ff */
[----:B------:R-:W-:Y:S02]  /*03c0*/  SHF.R.S32.HI R3, RZ, 0x1f, R12 ;  /* 0x0000001fff037819 */ /* 0x000fe4000001140c */
[----:B------:R-:W-:Y:S02]  /*03d0*/  LOP3.LUT R0, R0, 0x1c0, RZ, 0xc0, !PT ;  /* 0x000001c000007812 */ /* 0x000fe400078ec0ff */
[----:B------:R-:W-:Y:S02]  /*03e0*/  LEA.HI R10, R3, R12, RZ, 0x3 ;  /* 0x0000000c030a7211 */ /* 0x000fe400078f18ff */
[----:B------:R-:W-:Y:S02]  /*03f0*/  LOP3.LUT P4, RZ, R6, 0x4, RZ, 0xc0, !PT ;  /* 0x0000000406ff7812 */ /* 0x000fe4000788c0ff */
[----:B------:R-:W-:-:S02]  /*0400*/  LOP3.LUT R5, R10, 0xfffffff8, RZ, 0xc0, !PT ;  /* 0xfffffff80a057812 */ /* 0x000fc400078ec0ff */
[----:B------:R-:W-:Y:S02]  /*0410*/  LOP3.LUT P3, RZ, R6, 0x2, RZ, 0xc0, !PT ;  /* 0x0000000206ff7812 */ /* 0x000fe4000786c0ff */
[----:B------:R-:W-:Y:S01]  /*0420*/  LOP3.LUT R6, R0, 0x10, R2, 0xf8, !PT ;  /* 0x0000001000067812 */ /* 0x000fe200078ef802 */
[----:B------:R-:W-:Y:S01]  /*0430*/  IMAD.IADD R12, R12, 0x1, -R5 ;  /* 0x000000010c0c7824 */ /* 0x000fe200078e0a05 */
[----:B------:R-:W-:Y:S02]  /*0440*/  SHF.R.S32.HI R7, RZ, 0x7, R14 ;  /* 0x00000007ff077819 */ /* 0x000fe4000001140e */
[----:B------:R-:W-:Y:S02]  /*0450*/  LOP3.LUT R2, R4, 0x1, RZ, 0xc0, !PT ;  /* 0x0000000104027812 */ /* 0x000fe400078ec0ff */
[----:B------:R-:W-:Y:S01]  /*0460*/  LOP3.LUT R191, R0, 0x8, R13, 0xf8, !PT ;  /* 0x0000000800bf7812 */ /* 0x000fe200078ef80d */
[----:B------:R-:W-:Y:S01]  /*0470*/  IMAD R3, R7, 0x800, R194 ;  /* 0x0000080007037824 */ /* 0x000fe200078e02c2 */
[----:B------:R-:W-:-:S02]  /*0480*/  SHF.R.U32.HI R0, RZ, 0x3, R0 ;  /* 0x00000003ff007819 */ /* 0x000fc40000011600 */
[----:B------:R-:W-:Y:S01]  /*0490*/  LOP3.LUT R5, R6, 0x8, R13, 0xf8, !PT ;  /* 0x0000000806057812 */ /* 0x000fe200078ef80d */
[----:B------:R-:W-:Y:S01]  /*04a0*/  IMAD.SHL.U32 R6, R12, 0x40, RZ ;  /* 0x000000400c067824 */ /* 0x000fe200078e00ff */
[----:B------:R-:W-:Y:S02]  /*04b0*/  ISETP.NE.U32.AND P0, PT, R2, 0x1, PT ;  /* 0x000000010200780c */ /* 0x000fe40003f05070 */
[----:B------:R-:W-:Y:S02]  /*04c0*/  SHF.R.S32.HI R2, RZ, 0x6, R16 ;  /* 0x00000006ff027819 */ /* 0x000fe40000011410 */
[----:B------:R-:W-:Y:S02]  /*04d0*/  LOP3.LUT R191, R191, R0, RZ, 0x3c, !PT ;  /* 0x00000000bfbf7212 */ /* 0x000fe400078e3cff */
[----:B------:R-:W-:Y:S01]  /*04e0*/  LOP3.LUT R194, R194, R5, R0, 0xf6, !PT ;  /* 0x00000005c2c27212 */ /* 0x000fe200078ef600 */
[C---:B------:R-:W-:Y:S01]  /*04f0*/  IMAD.SHL.U32 R0, R4.reuse, 0x40, RZ ;  /* 0x0000004004007824 */ /* 0x040fe200078e00ff */
[----:B------:R-:W-:Y:S01]  /*0500*/  R2P PR, R4, 0x6 ;  /* 0x0000000604007804 */ /* 0x000fe20000000000 */
[C---:B------:R-:W-:Y:S01]  /*0510*/  IMAD R18, R2.reuse, 0x200, R8 ;  /* 0x0000020002127824 */ /* 0x040fe200078e0208 */
[----:B------:R-:W-:Y:S01]  /*0520*/  SEL R189, R189, 0xffffffe0, !P3 ;  /* 0xffffffe0bdbd7807 */ /* 0x000fe20005800000 */
[----:B------:R-:W-:Y:S01]  /*0530*/  IMAD.SHL.U32 R2, R2, 0x8, RZ ;  /* 0x0000000802027824 */ /* 0x000fe200078e00ff */
[----:B------:R-:W-:Y:S01]  /*0540*/  LOP3.LUT R0, R0, 0x1c0, RZ, 0xc0, !PT ;  /* 0x000001c000007812 */ /* 0x000fe200078ec0ff */
[----:B------:R-:W-:Y:S01]  /*0550*/  IMAD.SHL.U32 R5, R7, 0x20, RZ ;  /* 0x0000002007057824 */ /* 0x000fe200078e00ff */
[----:B------:R1:W-:Y:S01]  /*0560*/  STL [R1+0x8], R18 ;  /* 0x0000081201007387 */ /* 0x0003e20000100800 */
[----:B------:R-:W-:Y:S01]  /*0570*/  IMAD.IADD R191, R3, 0x1, R191 ;  /* 0x0000000103bf7824 */ /* 0x000fe200078e02bf */
[----:B------:R-:W-:Y:S01]  /*0580*/  LOP3.LUT R2, R2, 0x18, RZ, 0xc0, !PT ;  /* 0x0000001802027812 */ /* 0x000fe200078ec0ff */
[----:B------:R-:W-:Y:S01]  /*0590*/  IMAD.SHL.U32 R4, R9, 0x20, RZ ;  /* 0x0000002009047824 */ /* 0x000fe200078e00ff */
[----:B------:R-:W-:Y:S01]  /*05a0*/  SHF.R.U32.HI R3, RZ, 0x3, R0 ;  /* 0x00000003ff037819 */ /* 0x000fe20000011600 */
[----:B------:R-:W-:Y:S01]  /*05b0*/  IMAD.SHL.U32 R7, R15, 0x2, RZ ;  /* 0x000000020f077824 */ /* 0x000fe200078e00ff */
[----:B------:R-:W-:Y:S01]  /*05c0*/  LOP3.LUT R5, R0, 0x20, R5, 0xf8, !PT ;  /* 0x0000002000057812 */ /* 0x000fe200078ef805 */
[----:B------:R1:W-:Y:S01]  /*05d0*/  STL [R1+0x4], R17 ;  /* 0x0000041101007387 */ /* 0x0003e20000100800 */
[----:B------:R-:W-:Y:S01]  /*05e0*/  LOP3.LUT R11, R3, R0, R2, 0x1e, !PT ;  /* 0x00000000030b7212 */ /* 0x000fe200078e1e02 */
[----:B------:R-:W-:Y:S01]  /*05f0*/  IMAD R189, R191, 0x2, R189 ;  /* 0x00000002bfbd7824 */ /* 0x000fe200078e02bd */
[----:B------:R-:W-:Y:S01]  /*0600*/  LOP3.LUT R8, R2, 0x20, R4, 0xf8, !PT ;  /* 0x0000002002087812 */ /* 0x000fe200078ef804 */
[----:B------:R-:W-:Y:S01]  /*0610*/  IMAD R4, R252, 0x400, R7 ;  /* 0x00000400fc047824 */ /* 0x000fe200078e0207 */
[----:B------:R-:W-:Y:S01]  /*0620*/  LOP3.LUT R0, R5, R3, RZ, 0x3c, !PT ;  /* 0x0000000305007212 */ /* 0x000fe200078e3cff */
[----:B------:R-:W-:Y:S01]  /*0630*/  IMAD.SHL.U32 R5, R10, 0x40, RZ ;  /* 0x000000400a057824 */ /* 0x000fe200078e00ff */
[----:B------:R-:W-:Y:S01]  /*0640*/  LOP3.LUT R3, R6, 0x1c0, RZ, 0xc0, !PT ;  /* 0x000001c006037812 */ /* 0x000fe200078ec0ff */
[----:B------:R-:W-:Y:S01]  /*0650*/  IMAD.SHL.U32 R6, R9, 0x8, RZ ;  /* 0x0000000809067824 */ /* 0x000fe200078e00ff */
[----:B------:R-:W-:Y:S01]  /*0660*/  SEL R193, R193, 0xffffffc0, !P4 ;  /* 0xffffffc0c1c17807 */ /* 0x000fe20006000000 */
[----:B------:R-:W-:Y:S01]  /*0670*/  IMAD.IADD R227, R4, 0x1, R0 ;  /* 0x0000000104e37824 */ /* 0x000fe200078e0200 */
[----:B------:R-:W-:Y:S01]  /*0680*/  SHF.R.U32.HI R2, RZ, 0x3, R3 ;  /* 0x00000003ff027819 */ /* 0x000fe20000011603 */
[----:B------:R-:W-:Y:S01]  /*0690*/  IMAD.SHL.U32 R192, R191, 0x2, RZ ;  /* 0x00000002bfc07824 */ /* 0x000fe200078e00ff */
[----:B------:R-:W-:Y:S01]  /*06a0*/  LOP3.LUT R0, R5, 0xfffffe00, RZ, 0xc0, !PT ;  /* 0xfffffe0005007812 */ /* 0x000fe200078ec0ff */
[----:B------:R-:W-:Y:S01]  /*06b0*/  IMAD R5, R198, 0x400, R7 ;  /* 0x00000400c6057824 */ /* 0x000fe200078e0207 */
[----:B------:R-:W-:Y:S01]  /*06c0*/  LOP3.LUT R6, R3, 0x8, R6, 0xf8, !PT ;  /* 0x0000000803067812 */ /* 0x000fe200078ef806 */
[----:B------:R-:W-:Y:S01]  /*06d0*/  IMAD.SHL.U32 R227, R227, 0x2, RZ ;  /* 0x00000002e3e37824 */ /* 0x000fe200078e00ff */
[----:B------:R-:W-:Y:S01]  /*06e0*/  LOP3.LUT R3, R2, R8, R3, 0x1e, !PT ;  /* 0x0000000802037212 */ /* 0x000fe200078e1e03 */
[----:B------:R-:W-:Y:S01]  /*06f0*/  IMAD.IADD R5, R5, 0x1, R11 ;  /* 0x0000000105057824 */ /* 0x000fe200078e020b */
[----:B------:R-:W-:Y:S01]  /*0700*/  LOP3.LUT R2, R6, R2, RZ, 0x3c, !PT ;  /* 0x0000000206027212 */ /* 0x000fe200078e3cff */
[--C-:B------:R-:W-:Y:S01]  /*0710*/  IMAD R198, R198, 0x400, R0.reuse ;  /* 0x00000400c6c67824 */ /* 0x100fe200078e0200 */
        /* <DEDUP_REMOVED lines=8> */
[C---:B------:R-:W-:Y:S01]  /*07a0*/  @P1 IADD3 R228, R227.reuse, -0x20, RZ ;  /* 0xffffffe0e3e41810 */ /* 0x040fe20007ffe0ff */
[----:B------:R-:W-:Y:S01]  /*07b0*/  IMAD R193, R194, 0x2, R193 ;  /* 0x00000002c2c17824 */ /* 0x000fe200078e02c1 */
[----:B------:R-:W-:Y:S01]  /*07c0*/  IADD3 R247, R246, 0x40, RZ ;  /* 0x00000040f6f77810 */ /* 0x000fe20007ffe0ff */
[----:B------:R-:W-:Y:S01]  /*07d0*/  IMAD.IADD R230, R227, 0x1, R229 ;  /* 0x00000001e3e67824 */ /* 0x000fe200078e02e5 */
[----:B------:R-:W-:Y:S01]  /*07e0*/  LOP3.LUT R203, R3, R0, RZ, 0xfc, !PT ;  /* 0x0000000003cb7212 */ /* 0x000fe200078efcff */
        /* <DEDUP_REMOVED lines=9> */
.L_x_1504:
[----:B-1----:R-:W1:Y:S01]  /*0880*/  S2R R30, SR_CTAID.Y ;  /* 0x00000000001e7919 */ /* 0x002e620000002600 */
[----:B--2-4-:R-:W2:Y:S01]  /*0890*/  LDC.U8 R0, c[0x0][0x312] ;  /* 0x0000c480ff007b82 */ /* 0x014ea20000000000 */
[----:B------:R-:W-:-:S02]  /*08a0*/  ISETP.NE.U32.AND P2, PT, RZ, c[0x0][0x240], PT ;  /* 0x00009000ff007a0c */ /* 0x000fc40003f45070 */
[----:B------:R-:W-:Y:S02]  /*08b0*/  ISETP.EQ.U32.AND P5, PT, RZ, c[0x0][0x248], PT ;  /* 0x00009200ff007a0c */ /* 0x000fe40003fa2070 */
[----:B------:R-:W-:Y:S02]  /*08c0*/  ISETP.NE.AND.EX P2, PT, RZ, c[0x0][0x244], PT, P2 ;  /* 0x00009100ff007a0c */ /* 0x000fe40003f45320 */
[----:B------:R-:W-:Y:S01]  /*08d0*/  ISETP.NE.U32.AND P3, PT, RZ, c[0x0][0x250], PT ;  /* 0x00009400ff007a0c */ /* 0x000fe20003f65070 */
[----:B------:R-:W-:-:S03]  /*08e0*/  IMAD.MOV.U32 R31, RZ, RZ, -0x1 ;  /* 0xffffffffff1f7424 */ /* 0x000fc600078e00ff */
[----:B------:R-:W-:Y:S01]  /*08f0*/  ISETP.NE.AND.EX P3, PT, RZ, c[0x0][0x254], PT, P3 ;  /* 0x00009500ff007a0c */ /* 0x000fe20003f65330 */
[----:B-1----:R-:W-:Y:S01]  /*0900*/  IMAD.SHL.U32 R8, R30, 0x4, RZ ;  /* 0x000000041e087824 */ /* 0x002fe200078e00ff */
[----:B------:R-:W-:Y:S02]  /*0910*/  SHF.R.S32.HI R27, RZ, 0x1f, R30 ;  /* 0x0000001fff1b7819 */ /* 0x000fe4000001141e */
[----:B--2---:R-:W-:Y:S01]  /*0920*/  ISETP.NE.AND P4, PT, R0, RZ, PT ;  /* 0x000000ff0000720c */ /* 0x004fe20003f85270 */
[----:B------:R-:W-:Y:S01]  /*0930*/  IMAD.MOV.U32 R0, RZ, RZ, -0x1 ;  /* 0xffffffffff007424 */ /* 0x000fe200078e00ff */
[----:B------:R-:W-:Y:S02]  /*0940*/  SHF.L.U64.HI R7, R30, 0x2, R27 ;  /* 0x000000021e077819 */ /* 0x000fe4000001021b */
[----:B---3--:R-:W-:Y:S02]  /*0950*/  IADD3 R2, P0, R8, c[0x0][0x240], RZ ;  /* 0x0000900008027a10 */ /* 0x008fe40007f1e0ff */
        /* <DEDUP_REMOVED lines=17> */
[----:B------:R-:W-:Y:S05]  /*0a70*/  @!P0 BRA `(.L_x_1456) ;  /* 0x0000003000008947 */ /* 0x000fea0003800000 */
[----:B------:R-:W2:Y:S02]  /*0a80*/  @P4 LDG.E R4, [R2.64+0x4] ;  /* 0x0000040602044981 */ /* 0x000ea4000c1e1900 */
[----:B--2---:R-:W-:-:S06]  /*0a90*/  @P4 IADD3 R4, R4, -R31, RZ ;  /* 0x8000001f04044210 */ /* 0x004fcc0007ffe0ff */
[----:B------:R2:W5:Y:S02]  /*0aa0*/  @!P4 LDG.E R4, [R2.64] ;  /* 0x000000060204c981 */ /* 0x000564000c1e1900 */
.L_x_1456:
        /* <DEDUP_REMOVED lines=14> */
[C---:B------:R-:W-:Y:S01]  /*0b90*/  IADD3 R2, R235.reuse, 0x40, R237 ;  /* 0x00000040eb027810 */ /* 0x040fe20007ffe0ed */
[----:B------:R-:W-:Y:S01]  /*0ba0*/  IMAD.WIDE.U32 R8, R30, c[0x0][0x178], RZ ;  /* 0x00005e001e087a25 */ /* 0x000fe200078e00ff */
[----:B------:R-:W-:Y:S02]  /*0bb0*/  IADD3 R3, R235, 0x3f, RZ ;  /* 0x0000003feb037810 */ /* 0x000fe40007ffe0ff */
[----:B------:R-:W-:Y:S02]  /*0bc0*/  IADD3 R2, R2, c[0x0][0x2e4], -R218 ;  /* 0x0000b90002027a10 */ /* 0x000fe40007ffe8da */
        /* <DEDUP_REMOVED lines=9> */
[----:B------:R-:W-:Y:S02]  /*0c60*/  SHF.R.S32.HI R7, RZ, 0x6, R3 ;  /* 0x00000006ff077819 */ /* 0x000fe40000011403 */
[----:B------:R-:W-:Y:S01]  /*0c70*/  SHF.R.S32.HI R3, RZ, 0x6, R2 ;  /* 0x00000006ff037819 */ /* 0x000fe20000011402 */
[----:B------:R-:W-:-:S02]  /*0c80*/  IMAD R2, R30, c[0x0][0x17c], R4 ;  /* 0x00005f001e027a24 */ /* 0x000fc400078e0204 */
[----:B------:R-:W-:Y:S01]  /*0c90*/  IMAD.WIDE.U32 R4, R0, c[0x0][0x190], RZ ;  /* 0x0000640000047a25 */ /* 0x000fe200078e00ff */
[----:B------:R-:W-:-:S03]  /*0ca0*/  IMNMX R211, R7, R3, PT ;  /* 0x0000000307d37217 */ /* 0x000fc60003800200 */
[----:B------:R-:W-:Y:S01]  /*0cb0*/  IMAD.IADD R20, R9, 0x1, R2 ;  /* 0x0000000109147824 */ /* 0x000fe200078e0202 */
[----:B------:R-:W-:Y:S01]  /*0cc0*/  LEA R9, R211, 0xffffffc0, 0x6 ;  /* 0xffffffc0d3097811 */ /* 0x000fe200078e30ff */
[----:B------:R-:W-:Y:S01]  /*0cd0*/  IMAD R7, R0, c[0x0][0x194], RZ ;  /* 0x0000650000077a24 */ /* 0x000fe200078e02ff */
[----:B------:R-:W-:Y:S01]  /*0ce0*/  SEL R25, R8, R4, !P1 ;  /* 0x0000000408197207 */ /* 0x000fe20004800000 */
[----:B------:R-:W-:Y:S01]  /*0cf0*/  @P0 IMAD.WIDE.U32 R2, R6, c[0x0][0x198], RZ ;  /* 0x0000660006020a25 */ /* 0x000fe200078e00ff */
[----:B------:R-:W-:-:S03]  /*0d00*/  SHF.R.S32.HI R17, RZ, 0x1f, R9 ;  /* 0x0000001fff117819 */ /* 0x000fc60000011409 */
[----:B------:R-:W-:Y:S02]  /*0d10*/  @P1 IMAD.IADD R20, R5, 0x1, R7 ;  /* 0x0000000105141824 */ /* 0x000fe400078e0207 */
        /* <DEDUP_REMOVED lines=13> */
.L_x_1458:
        /* <DEDUP_REMOVED lines=15> */
.L_x_1459:
        /* <DEDUP_REMOVED lines=10> */
[----:B------:R-:W-:Y:S01]  /*0f80*/  @P1 IMAD.MOV.U32 R10, RZ, RZ, R4 ;  /* 0x000000ffff0a1224 */ /* 0x000fe200078e0004 */
[----:B------:R-:W-:Y:S01]  /*0f90*/  SHF.R.S32.HI R12, RZ, 0x1f, R12 ;  /* 0x0000001fff0c7819 */ /* 0x000fe2000001140c */
[----:B------:R-:W-:Y:S01]  /*0fa0*/  @!P1 IMAD.WIDE.U32 R4, R30, c[0x0][0x368], RZ ;  /* 0x0000da001e049a25 */ /* 0x000fe200078e00ff */
[----:B------:R-:W-:Y:S01]  /*0fb0*/  ISETP.GE.AND P4, PT, R7, RZ, PT ;  /* 0x000000ff0700720c */ /* 0x000fe20003f86270 */
[----:B------:R-:W5:Y:S01]  /*0fc0*/  LDC.U8 R28, c[0x0][0x3d0] ;  /* 0x0000f400ff1c7b82 */ /* 0x000f620000000000 */
[----:B------:R-:W-:Y:S01]  /*0fd0*/  MOV R29, c[0x0][0x22c] ;  /* 0x00008b00001d7a02 */ /* 0x000fe20000000f00 */
[----:B------:R-:W-:Y:S01]  /*0fe0*/  IMAD R7, R12, R30, RZ ;  /* 0x0000001e0c077224 */ /* 0x000fe200078e02ff */
[----:B------:R-:W-:Y:S01]  /*0ff0*/  @!P1 MOV R10, R4 ;  /* 0x00000004000a9202 */ /* 0x000fe20000000f00 */
[----:B------:R-:W-:Y:S01]  /*1000*/  IMAD.WIDE.U32 R12, R30, c[0x0][0x224], RZ ;  /* 0x000089001e0c7a25 */ /* 0x000fe200078e00ff */
[----:B------:R-:W-:Y:S01]  /*1010*/  SHF.R.S32.HI R241, RZ, 0x1f, R240 ;  /* 0x0000001ffff17819 */ /* 0x000fe200000114f0 */
[----:B---3--:R-:W3:Y:S02]  /*1020*/  MUFU.RCP R2, R2 ;  /* 0x0000000200027308 */ /* 0x008ee40000001000 */
[----:B------:R-:W-:Y:S01]  /*1030*/  IMAD.WIDE R18, R29, c[0x0][0x1c0], RZ ;  /* 0x000070001d127a25 */ /* 0x000fe200078e02ff */
[----:B--2---:R-:W-:-:S02]  /*1040*/  ISETP.NE.AND P3, PT, R14, RZ, PT ;  /* 0x000000ff0e00720c */ /* 0x004fc40003f65270 */
        /* <DEDUP_REMOVED lines=15> */
[----:B------:R-:W-:Y:S02]  /*1140*/  ISETP.GT.U32.AND P5, PT, R11, R3, PT ;  /* 0x000000030b00720c */ /* 0x000fe40003fa4070 */
[----:B------:R-:W-:Y:S01]  /*1150*/  SEL R8, R8, RZ, P2 ;  /* 0x000000ff08087207 */ /* 0x000fe20001000000 */
[----:B------:R-:W-:-:S02]  /*1160*/  IMAD.IADD R4, R13, 0x1, R5 ;  /* 0x000000010d047824 */ /* 0x000fc400078e0205 */
[-C--:B------:R-:W-:Y:S02]  /*1170*/  IMAD R5, R19, R12.reuse, RZ ;  /* 0x0000000c13057224 */ /* 0x080fe400078e02ff */
[----:B------:R-:W-:-:S04]  /*1180*/  IMAD.WIDE.U32 R12, R18, R12, RZ ;  /* 0x0000000c120c7225 */ /* 0x000fc800078e00ff */
[----:B------:R-:W-:Y:S01]  /*1190*/  IMAD R5, R18, R4, R5 ;  /* 0x0000000412057224 */ /* 0x000fe200078e0205 */
[----:B------:R-:W-:Y:S01]  /*11a0*/  SEL R4, R6, RZ, P2 ;  /* 0x000000ff06047207 */ /* 0x000fe20001000000 */
[----:B------:R-:W-:Y:S01]  /*11b0*/  @!P5 IMAD.IADD R3, R3, 0x1, -R11 ;  /* 0x000000010303d824 */ /* 0x000fe200078e0a0b */
[----:B------:R-:W-:Y:S01]  /*11c0*/  @!P5 IADD3 R2, R2, 0x1, RZ ;  /* 0x000000010202d810 */ /* 0x000fe20007ffe0ff */
[----:B------:R-:W-:Y:S01]  /*11d0*/  IMAD.WIDE.U32 R6, R18, R0, RZ ;  /* 0x0000000012067225 */ /* 0x000fe200078e00ff */
[----:B------:R-:W-:Y:S02]  /*11e0*/  IADD3 R4, P2, R9, R4, RZ ;  /* 0x0000000409047210 */ /* 0x000fe40007f5e0ff */
[----:B------:R-:W-:Y:S01]  /*11f0*/  ISETP.GE.U32.AND P6, PT, R3, R11, PT ;  /* 0x0000000b0300720c */ /* 0x000fe20003fc6070 */
[C---:B------:R-:W-:Y:S01]  /*1200*/  IMAD R3, R19.reuse, R0, RZ ;  /* 0x0000000013037224 */ /* 0x040fe200078e02ff */
[----:B------:R-:W-:Y:S01]  /*1210*/  ISETP.NE.AND P5, PT, RZ, c[0x0][0x1c8], PT ;  /* 0x00007200ff007a0c */ /* 0x000fe20003fa5270 */
[----:B------:R-:W-:Y:S01]  /*1220*/  IMAD R14, R19, R4, RZ ;  /* 0x00000004130e7224 */ /* 0x000fe200078e02ff */
[----:B------:R-:W-:Y:S01]  /*1230*/  IADD3.X R8, R17, R8, RZ, P2, !PT ;  /* 0x0000000811087210 */ /* 0x000fe200017fe4ff */
[----:B------:R-:W-:Y:S01]  /*1240*/  IMAD.IADD R11, R13, 0x1, R5 ;  /* 0x000000010d0b7824 */ /* 0x000fe200078e0205 */
[----:B------:R-:W-:Y:S01]  /*1250*/  SEL R16, R12, R6, !P1 ;  /* 0x000000060c107207 */ /* 0x000fe20004800000 */
[----:B------:R-:W-:Y:S01]  /*1260*/  @P3 IMAD R6, R30, c[0x0][0x214], RZ ;  /* 0x000085001e063a24 */ /* 0x000fe200078e02ff */
[----:B------:R-:W-:Y:S01]  /*1270*/  @P1 IADD3 R11, R7, R3, RZ ;  /* 0x00000003070b1210 */ /* 0x000fe20007ffe0ff */
[----:B------:R-:W-:Y:S01]  /*1280*/  IMAD.WIDE.U32 R4, R18, R4, RZ ;  /* 0x0000000412047225 */ /* 0x000fe200078e00ff */
[----:B-----5:R-:W-:-:S02]  /*1290*/  ISETP.NE.AND P2, PT, R28, RZ, PT ;  /* 0x000000ff1c00720c */ /* 0x020fc40003f45270 */
[----:B------:R-:W-:Y:S01]  /*12a0*/  @P3 SEL R3, R6, R0, !P1 ;  /* 0x0000000006033207 */ /* 0x000fe20004800000 */
[----:B------:R-:W-:Y:S01]  /*12b0*/  IMAD R13, R18, R8, R14 ;  /* 0x00000008120d7224 */ /* 0x000fe200078e020e */
[----:B------:R-:W-:Y:S01]  /*12c0*/  @P6 IADD3 R2, R2, 0x1, RZ ;  /* 0x0000000102026810 */ /* 0x000fe20007ffe0ff */
[----:B----4-:R-:W-:-:S04]  /*12d0*/  IMAD.WIDE.U32 R18, R21, c[0x0][0x3d8], RZ ;  /* 0x0000f60015127a25 */ /* 0x010fc800078e00ff */
[----:B------:R-:W-:Y:S01]  /*12e0*/  IMAD.MOV.U32 R12, RZ, RZ, R2 ;  /* 0x000000ffff0c7224 */ /* 0x000fe200078e0002 */
[----:B------:R-:W-:Y:S01]  /*12f0*/  SEL R18, R18, RZ, P2 ;  /* 0x000000ff12127207 */ /* 0x000fe20001000000 */
[----:B------:R-:W-:Y:S01]  /*1300*/  IMAD R7, R21, c[0x0][0x3dc], R19 ;  /* 0x0000f70015077a24 */ /* 0x000fe200078e0213 */
[----:B------:R-:W-:Y:S01]  /*1310*/  SHF.R.S32.HI R19, RZ, 0x1f, R237 ;  /* 0x0000001fff137819 */ /* 0x000fe200000114ed */
[----:B------:R-:W-:Y:S01]  /*1320*/  @!P3 IMAD R8, R30, c[0x0][0x1c0], R240 ;  /* 0x000070001e08ba24 */ /* 0x000fe200078e02f0 */
[----:B------:R-:W-:Y:S01]  /*1330*/  @!P4 IADD3 R12, -R12, RZ, RZ ;  /* 0x000000ff0c0cc210 */ /* 0x000fe20007ffe1ff */
[C---:B------:R-:W-:Y:S01]  /*1340*/  IMAD R2, R240.reuse, c[0x0][0x22c], RZ ;  /* 0x00008b00f0027a24 */ /* 0x040fe200078e02ff */
[----:B------:R-:W-:Y:S01]  /*1350*/  @!P5 LOP3.LUT R12, RZ, c[0x0][0x1c8], RZ, 0x33, !PT ;  /* 0x00007200ff0cda12 */ /* 0x000fe200078e33ff */
[----:B------:R-:W-:Y:S01]  /*1360*/  @P3 IMAD R6, R240, c[0x0][0x234], R3 ;  /* 0x00008d00f0063a24 */ /* 0x000fe200078e0203 */
[----:B------:R-:W-:Y:S01]  /*1370*/  SEL R14, R7, RZ, P2 ;  /* 0x000000ff070e7207 */ /* 0x000fe20001000000 */
[----:B------:R-:W-:Y:S01]  /*1380*/  @!P3 IMAD R6, R8, c[0x0][0x214], RZ ;  /* 0x000085000806ba24 */ /* 0x000fe200078e02ff */
[----:B------:R-:W-:-:S02]  /*1390*/  SHF.R.S32.HI R8, RZ, 0x1f, R2 ;  /* 0x0000001fff087819 */ /* 0x000fc40000011402 */
        /* <DEDUP_REMOVED lines=10> */
.L_x_1460:
[----:B------:R-:W-:-:S04]  /*1440*/  IMAD R0, R30, c[0x0][0x1c0], R240 ;  /* 0x000070001e007a24 */ /* 0x000fc800078e02f0 */
[----:B------:R-:W-:Y:S02]  /*1450*/  IMAD R0, R0, c[0x0][0x224], RZ ;  /* 0x0000890000007a24 */ /* 0x000fe400078e02ff */
.L_x_1461:
[----:B------:R-:W2:Y:S01]  /*1460*/  S2R R28, SR_TID.X ;  /* 0x00000000001c7919 */ /* 0x000ea20000002100 */
[----:B------:R-:W-:Y:S01]  /*1470*/  IMAD R29, R29, c[0x0][0x1c0], RZ ;  /* 0x000070001d1d7a24 */ /* 0x000fe200078e02ff */
[----:B------:R-:W-:Y:S01]  /*1480*/  SHF.R.S32.HI R223, RZ, 0x1f, R222 ;  /* 0x0000001fffdf7819 */ /* 0x000fe200000114de */
[----:B------:R-:W-:Y:S01]  /*1490*/  IMAD.MOV.U32 R221, RZ, RZ, 0x4 ;  /* 0x00000004ffdd7424 */ /* 0x000fe200078e00ff */
[----:B------:R-:W-:Y:S01]  /*14a0*/  IADD3 R220, R9, R6, RZ ;  /* 0x0000000609dc7210 */ /* 0x000fe20007ffe0ff */
[----:B------:R-:W-:Y:S01]  /*14b0*/  IMAD.SHL.U32 R3, R29, 0x40, RZ ;  /* 0x000000401d037824 */ /* 0x000fe200078e00ff */
[----:B------:R-:W-:Y:S01]  /*14c0*/  BSSY B1, `(.L_x_1457) ;  /* 0x0000804000017945 */ /* 0x000fe20003800000 */
[----:B------:R-:W-:-:S03]  /*14d0*/  IMAD.IADD R243, R237, 0x1, R235 ;  /* 0x00000001edf37824 */ /* 0x000fc600078e02eb */
[----:B------:R-:W-:Y:S01]  /*14e0*/  IADD3 R5, P3, P1, R4, R3, R2 ;  /* 0x0000000304057210 */ /* 0x000fe2000797e002 */
[----:B------:R-:W-:Y:S01]  /*14f0*/  IMAD.IADD R4, R9, 0x1, R0 ;  /* 0x0000000109047824 */ /* 0x000fe200078e0200 */
[----:B------:R-:W-:Y:S01]  /*1500*/  SHF.R.S32.HI R3, RZ, 0x1f, R3 ;  /* 0x0000001fff037819 */ /* 0x000fe20000011403 */
[----:B------:R-:W-:Y:S01]  /*1510*/  IMAD R0, R17, c[0x0][0x370], RZ ;  /* 0x0000dc0011007a24 */ /* 0x000fe200078e02ff */
[----:B------:R-:W-:Y:S01]  /*1520*/  IADD3 R2, P4, R222, R10, RZ ;  /* 0x0000000ade027210 */ /* 0x000fe20007f9e0ff */
[----:B------:R-:W-:Y:S01]  /*1530*/  IMAD R10, R241, c[0x0][0x1a8], RZ ;  /* 0x00006a00f10a7a24 */ /* 0x000fe200078e02ff */
[----:B------:R-:W-:Y:S01]  /*1540*/  IADD3.X R8, R7, R3, R8, P3, P1 ;  /* 0x0000000307087210 */ /* 0x000fe20001fe2408 */
[----:B------:R-:W-:-:S04]  /*1550*/  IMAD.WIDE R6, R4, R221, c[0x0][0x3c8] ;  /* 0x0000f20004067625 */ /* 0x000fc800078e02dd */
[----:B------:R-:W-:Y:S01]  /*1560*/  IMAD.X R3, R223, 0x1, R15, P4 ;  /* 0x00000001df037824 */ /* 0x000fe200020e060f */
[----:B------:R-:W-:Y:S01]  /*1570*/  IADD3 R15, P3, P1, R18, R5, R16 ;  /* 0x00000005120f7210 */ /* 0x000fe2000797e010 */
[C---:B------:R-:W-:Y:S01]  /*1580*/  IMAD R0, R9.reuse, c[0x0][0x374], R0 ;  /* 0x0000dd0009007a24 */ /* 0x040fe200078e0200 */
[----:B--2---:R-:W-:Y:S01]  /*1590*/  SHF.R.S32.HI R18, RZ, 0x1f, R28 ;  /* 0x0000001fff127819 */ /* 0x004fe2000001141c */
[----:B------:R-:W-:Y:S01]  /*15a0*/  IMAD.WIDE.U32 R2, R9, c[0x0][0x370], R2 ;  /* 0x0000dc0009027a25 */ /* 0x000fe200078e0002 */
[----:B------:R-:W-:Y:S02]  /*15b0*/  IADD3 R4, P4, R238, R9, RZ ;  /* 0x00000009ee047210 */ /* 0x000fe40007f9e0ff */
[----:B------:R-:W-:Y:S01]  /*15c0*/  SHF.R.S32.HI R16, RZ, 0x1f, R238 ;  /* 0x0000001fff107819 */ /* 0x000fe200000114ee */
[----:B------:R-:W-:Y:S01]  /*15d0*/  IMAD.MOV.U32 R231, RZ, RZ, R7 ;  /* 0x000000ffffe77224 */ /* 0x000fe200078e0007 */
[----:B------:R-:W-:Y:S01]  /*15e0*/  LEA.HI R7, R18, R28, RZ, 0x5 ;  /* 0x0000001c12077211 */ /* 0x000fe200078f28ff */
[----:B------:R-:W-:Y:S01]  /*15f0*/  IMAD.IADD R3, R3, 0x1, R0 ;  /* 0x0000000103037824 */ /* 0x000fe200078e0200 */
[----:B------:R-:W-:Y:S01]  /*1600*/  IADD3.X R11, R14, R8, R11, P3, P1 ;  /* 0x000000080e0b7210 */ /* 0x000fe20001fe240b */
[----:B------:R-:W-:Y:S01]  /*1610*/  IMAD.MOV.U32 R232, RZ, RZ, R6 ;  /* 0x000000ffffe87224 */ /* 0x000fe200078e0006 */
[----:B------:R-:W-:Y:S01]  /*1620*/  LOP3.LUT R0, R7, 0xffffffe0, RZ, 0xc0, !PT ;  /* 0xffffffe007007812 */ /* 0x000fe200078ec0ff */
[----:B------:R-:W-:Y:S01]  /*1630*/  IMAD R8, R241, c[0x0][0x378], RZ ;  /* 0x0000de00f1087a24 */ /* 0x000fe200078e02ff */
[----:B------:R-:W-:Y:S01]  /*1640*/  SHF.R.S32.HI R7, RZ, 0x5, R7 ;  /* 0x00000005ff077819 */ /* 0x000fe20000011407 */
[----:B------:R-:W-:Y:S01]  /*1650*/  IMAD.WIDE.U32 R2, R240, c[0x0][0x378], R2 ;  /* 0x0000de00f0027a25 */ /* 0x000fe200078e0002 */
[----:B------:R-:W-:-:S02]  /*1660*/  IADD3 R6, R243, -c[0x0][0x2e8], -R218 ;  /* 0x8000ba00f3067a10 */ /* 0x000fc40007ffe8da */
[----:B------:R-:W-:Y:S01]  /*1670*/  IADD3.X R5, R16, R17, RZ, P4, !PT ;  /* 0x0000001110057210 */ /* 0x000fe200027fe4ff */
[----:B------:R-:W-:Y:S02]  /*1680*/  IMAD.IADD R14, R28, 0x1, -R0 ;  /* 0x000000011c0e7824 */ /* 0x000fe400078e0a00 */
[----:B------:R-:W-:Y:S02]  /*1690*/  IMAD R8, R240, c[0x0][0x37c], R8 ;  /* 0x0000df00f0087a24 */ /* 0x000fe400078e0208 */
[----:B------:R-:W-:Y:S01]  /*16a0*/  IMAD R0, R7, R29, R14 ;  /* 0x0000001d07007224 */ /* 0x000fe200078e020e */
[----:B------:R-:W-:Y:S01]  /*16b0*/  SHF.R.S32.HI R7, RZ, 0x1f, R6 ;  /* 0x0000001fff077819 */ /* 0x000fe20000011406 */
[----:B------:R-:W-:Y:S02]  /*16c0*/  IMAD R5, R5, c[0x0][0x190], RZ ;  /* 0x0000640005057a24 */ /* 0x000fe400078e02ff */
[----:B------:R-:W-:Y:S01]  /*16d0*/  IMAD.IADD R3, R3, 0x1, R8 ;  /* 0x0000000103037824 */ /* 0x000fe200078e0208 */
[----:B------:R-:W-:Y:S01]  /*16e0*/  LEA.HI R6, R7, R6, RZ, 0x6 ;  /* 0x0000000607067211 */ /* 0x000fe200078f30ff */
[----:B------:R-:W-:Y:S01]  /*16f0*/  IMAD R13, R4, c[0x0][0x194], R5 ;  /* 0x00006500040d7a24 */ /* 0x000fe200078e0205 */
[----:B------:R-:W-:Y:S01]  /*1700*/  IADD3 R9, P1, R0, R15, RZ ;  /* 0x0000000f00097210 */ /* 0x000fe20007f3e0ff */
[----:B------:R-:W-:Y:S01]  /*1710*/  IMAD.WIDE.U32 R4, R4, c[0x0][0x190], R222 ;  /* 0x0000640004047a25 */ /* 0x000fe200078e00de */
[----:B------:R-:W-:-:S02]  /*1720*/  SHF.R.S32.HI R6, RZ, 0x6, R6 ;  /* 0x00000006ff067819 */ /* 0x000fc40000011406 */
[----:B------:R-:W-:Y:S01]  /*1730*/  LEA.HI.X.SX32 R7, R0, R11, 0x1, P1 ;  /* 0x0000000b00077211 */ /* 0x000fe200008f0eff */
[----:B------:R-:W-:Y:S01]  /*1740*/  IMAD R0, R16, c[0x0][0x370], RZ ;  /* 0x0000dc0010007a24 */ /* 0x000fe200078e02ff */
[----:B------:R-:W-:Y:S01]  /*1750*/  IMNMX R236, RZ, R6, !PT ;  /* 0x00000006ffec7217 */ /* 0x000fe20007800200 */
[----:B------:R-:W-:Y:S01]  /*1760*/  IMAD R10, R240, c[0x0][0x1ac], R10 ;  /* 0x00006b00f00a7a24 */ /* 0x000fe200078e020a */
[----:B------:R-:W-:Y:S01]  /*1770*/  IADD3 R4, P3, R25, R4, RZ ;  /* 0x0000000419047210 */ /* 0x000fe20007f7e0ff */
[C---:B------:R-:W-:Y:S01]  /*1780*/  IMAD R0, R238.reuse, c[0x0][0x374], R0 ;  /* 0x0000dd00ee007a24 */ /* 0x040fe200078e0200 */
[----:B------:R-:W-:Y:S01]  /*1790*/  ISETP.GT.AND P5, PT, R211, R236, PT ;  /* 0x000000ecd300720c */ /* 0x000fe20003fa4270 */
[----:B------:R-:W-:Y:S01]  /*17a0*/  IMAD.WIDE.U32 R2, R238, c[0x0][0x370], R2 ;  /* 0x0000dc00ee027a25 */ /* 0x000fe200078e0002 */
[----:B------:R-:W-:Y:S02]  /*17b0*/  IADD3.X R5, R20, R5, R13, P3, !PT ;  /* 0x0000000514057210 */ /* 0x000fe40001ffe40d */
[----:B------:R-:W-:Y:S01]  /*17c0*/  LEA R204, P1, R9, c[0x0][0x350], 0x2 ;  /* 0x0000d40009cc7a11 */ /* 0x000fe200078210ff */
[----:B------:R-:W-:Y:S01]  /*17d0*/  IMAD.IADD R0, R3, 0x1, R0 ;  /* 0x0000000103007824 */ /* 0x000fe200078e0200 */
[----:B------:R-:W-:Y:S01]  /*17e0*/  LEA R212, P3, R2, c[0x0][0x330], 0x1 ;  /* 0x0000cc0002d47a11 */ /* 0x000fe200078608ff */
[----:B------:R-:W-:Y:S01]  /*17f0*/  IMAD.WIDE.U32 R4, R240, c[0x0][0x1a8], R4 ;  /* 0x00006a00f0047a25 */ /* 0x000fe200078e0004 */
[----:B------:R-:W-:-:S02]  /*1800*/  LEA.HI.X R205, R9, c[0x0][0x354], R7, 0x2, P1 ;  /* 0x0000d50009cd7a11 */ /* 0x000fc400008f1407 */
[----:B------:R-:W-:Y:S01]  /*1810*/  LEA.HI.X R213, R2, c[0x0][0x334], R0, 0x1, P3 ;  /* 0x0000cd0002d57a11 */ /* 0x000fe200018f0c00 */
[----:B------:R-:W-:Y:S01]  /*1820*/  IMAD.WIDE R220, R220, R221, c[0x0][0x200] ;  /* 0x00008000dcdc7625 */ /* 0x000fe200078e02dd */
[----:B------:R-:W-:Y:S02]  /*1830*/  IADD3 R11, R5, R10, RZ ;  /* 0x0000000a050b7210 */ /* 0x000fe40007ffe0ff */
[C---:B------:R-:W-:Y:S02]  /*1840*/  LEA R214, P4, R4.reuse, c[0x0][0x160], 0x1 ;  /* 0x0000580004d67a11 */ /* 0x040fe400078808ff */
[----:B------:R-:W-:Y:S02]  /*1850*/  IADD3 R211, R211, -0x1, RZ ;  /* 0xffffffffd3d37810 */ /* 0x000fe40007ffe0ff */
        /* <DEDUP_REMOVED lines=17> */
.L_x_1463:
        /* <DEDUP_REMOVED lines=15> */
.L_x_1464:
        /* <DEDUP_REMOVED lines=27> */
.L_x_1466:
[----:B------:R-:W-:Y:S05]  /*1c10*/  BSYNC B0 ;  /* 0x0000000000007941 */ /* 0x000fea0003800000 */
.L_x_1465:
        /* <DEDUP_REMOVED lines=8> */
[----:B--2---:R-:W-:Y:S01]  /*1ca0*/  IMAD.X R2, RZ, RZ, R16, P0 ;  /* 0x000000ffff027224 */ /* 0x004fe200000e0610 */
        /* <DEDUP_REMOVED lines=10> */
.L_x_1468:
[----:B------:R-:W-:Y:S05]  /*1d50*/  BSYNC B0 ;  /* 0x0000000000007941 */ /* 0x000fea0003800000 */
.L_x_1467:
[----:B--2---:R-:W-:Y:S01]  /*1d60*/  IMAD.WIDE.U32 R2, R237, c[0x0][0x3a8], R222 ;  /* 0x0000ea00ed027a25 */ /* 0x004fe200078e00de */
        /* <DEDUP_REMOVED lines=24> */
.L_x_1470:
[----:B------:R-:W-:Y:S05]  /*1ef0*/  BSYNC B0 ;  /* 0x0000000000007941 */ /* 0x000fea0003800000 */
.L_x_1469:
[----:B------:R-:W-:Y:S05]  /*1f00*/  @P3 BRA `(.L_x_1471) ;  /* 0x000075f000003947 */ /* 0x000fea0003800000 */
[----:B------:R-:W-:Y:S01]  /*1f10*/  IADD3 R0, P0, R238, 0x20, RZ ;  /* 0x00000020ee007810 */ /* 0x000fe20007f1e0ff */
[----:B------:R-:W-:Y:S01]  /*1f20*/  IMAD.MOV.U32 R5, RZ, RZ, R8 ;  /* 0x000000ffff057224 */ /* 0x000fe200078e0008 */
[----:B------:R-:W-:-:S03]  /*1f30*/  ISETP.GE.AND P1, PT, R222, c[0x0][0x220], PT ;  /* 0x00008800de007a0c */ /* 0x000fc60003f26270 */
        /* <DEDUP_REMOVED lines=14> */
.L_x_1462:
        /* <DEDUP_REMOVED lines=31> */
.L_x_1473:
[----:B------:R-:W-:Y:S05]  /*2210*/  BSYNC B0 ;  /* 0x0000000000007941 */ /* 0x000fea0003800000 */
.L_x_1472:
        /* <DEDUP_REMOVED lines=39> */
.L_x_1475:
[----:B------:R-:W-:Y:S05]  /*2490*/  BSYNC B0 ;  /* 0x0000000000007941 */ /* 0x000fea0003800000 */
.L_x_1474:
        /* <DEDUP_REMOVED lines=19> */
.L_x_1477:
        /* <DEDUP_REMOVED lines=28> */
.L_x_1478:
[----:B------:R-:W-:Y:S05]  /*2790*/  BSYNC B0 ;  /* 0x0000000000007941 */ /* 0x000fea0003800000 */
.L_x_1476:
        /* <DEDUP_REMOVED lines=17> */
.L_x_1480:
        /* <DEDUP_REMOVED lines=38> */
.L_x_1481:
[----:B------:R-:W-:Y:S05]  /*2b10*/  BSYNC B0 ;  /* 0x0000000000007941 */ /* 0x000fea0003800000 */
.L_x_1479:
        /* <DEDUP_REMOVED lines=55> */
.L_x_1483:
[----:B--2---:R-:W-:Y:S05]  /*2e90*/  BSYNC B0 ;  /* 0x0000000000007941 */ /* 0x004fea0003800000 */
.L_x_1482:
        /* <DEDUP_REMOVED lines=38> */
.L_x_1485:
[----:B------:R-:W-:Y:S05]  /*3100*/  BSYNC B0 ;  /* 0x0000000000007941 */ /* 0x000fea0003800000 */
.L_x_1484:
        /* <DEDUP_REMOVED lines=45> */
.L_x_1487:
[----:B------:R-:W-:Y:S05]  /*33e0*/  BSYNC B0 ;  /* 0x0000000000007941 */ /* 0x000fea0003800000 */
.L_x_1486:
        /* <DEDUP_REMOVED lines=36> */
.L_x_1489:
[----:B------:R-:W-:Y:S05]  /*3630*/  BSYNC B0 ;  /* 0x0000000000007941 */ /* 0x000fea0003800000 */
.L_x_1488:
[----:B------:R-:W-:Y:S01]  /*3640*/  ISETP.NE.U32.AND P5, PT, RZ, c[0x0][0x318], PT ;  /* 0x0000c600ff007a0c */ /* 0x000fe20003fa5070 */
[----:B------:R-:W-:Y:S01]  /*3650*/  IMAD.MOV.U32 R216, RZ, RZ, c[0x0][0x308] ;  /* 0x0000c200ffd87624 */ /* 0x000fe200078e00ff */
[----:B------:R-:W0:Y:S01]  /*3660*/  LDGDEPBAR ;  /* 0x00000000000079af */ /* 0x000e220000000000 */
[----:B------:R-:W-:Y:S01]  /*3670*/  IMAD.MOV.U32 R217, RZ, RZ, c[0x0][0x30c] ;  /* 0x0000c300ffd97624 */ /* 0x000fe200078e00ff */
[----:B------:R-:W-:-:S13]  /*3680*/  ISETP.NE.AND.EX P5, PT, RZ, c[0x0][0x31c], PT, P5 ;  /* 0x0000c700ff007a0c */ /* 0x000fda0003fa5350 */
[----:B------:R-:W-:Y:S02]  /*3690*/  @P5 IMAD R0, R27, c[0x0][0x320], RZ ;  /* 0x0000c8001b005a24 */ /* 0x000fe400078e02ff */
[----:B-1----:R-:W-:-:S04]  /*36a0*/  @P5 IMAD.WIDE.U32 R2, R30, c[0x0][0x320], R240 ;  /* 0x0000c8001e025a25 */ /* 0x002fc800078e00f0 */
[----:B------:R-:W-:Y:S01]  /*36b0*/  @P5 IMAD R0, R30, c[0x0][0x324], R0 ;  /* 0x0000c9001e005a24 */ /* 0x000fe200078e0200 */
[----:B------:R-:W-:-:S03]  /*36c0*/  @P5 LEA R4, P1, R2, c[0x0][0x318], 0x2 ;  /* 0x0000c60002045a11 */ /* 0x000fc600078210ff */
[----:B------:R-:W-:-:S05]  /*36d0*/  @P5 IMAD.IADD R0, R3, 0x1, R0 ;  /* 0x0000000103005824 */ /* 0x000fca00078e0200 */
[----:B------:R-:W-:Y:S02]  /*36e0*/  @P5 LEA.HI.X R5, R2, c[0x0][0x31c], R0, 0x2, P1 ;  /* 0x0000c70002055a11 */ /* 0x000fe400008f1400 */
[----:B--2---:R1:W2:Y:S04]  /*36f0*/  LDG.E.64 R2, [R216.64+0x8] ;  /* 0x00000806d8027981 */ /* 0x0042a8000c1e1b00 */
[----:B----4-:R3:W4:Y:S04]  /*3700*/  @P5 LDG.E R6, [R4.64] ;  /* 0x0000000604065981 */ /* 0x010728000c1e1900 */
[----:B-1----:R-:W4:Y:S01]  /*3710*/  LDG.E.64 R216, [R216.64] ;  /* 0x00000006d8d87981 */ /* 0x002f22000c1e1b00 */
[CC--:B------:R-:W-:Y:S01]  /*3720*/  LEA.HI R0, R18.reuse, R28.reuse, RZ, 0x4 ;  /* 0x0000001c12007211 */ /* 0x0c0fe200078f20ff */
[----:B------:R-:W4:Y:S01]  /*3730*/  @P5 MUFU.RCP R9, c[0x0][0x238] ;  /* 0x00008e0000095b08 */ /* 0x000f220000001000 */
[----:B------:R-:W-:Y:S01]  /*3740*/  LEA.HI R7, R18, R28, RZ, 0x7 ;  /* 0x0000001c12077211 */ /* 0x000fe200078f38ff */
[----:B------:R-:W1:Y:S01]  /*3750*/  S2R R10, SR_TID.X ;  /* 0x00000000000a7919 */ /* 0x000e620000002100 */
[----:B------:R-:W-:Y:S01]  /*3760*/  LOP3.LUT R0, R0, 0xfffffff0, RZ, 0xc0, !PT ;  /* 0xfffffff000007812 */ /* 0x000fe200078ec0ff */
[----:B---3--:R-:W-:Y:S01]  /*3770*/  IMAD R5, R30, c[0x0][0x1c0], R240 ;  /* 0x000070001e057a24 */ /* 0x008fe200078e02f0 */
[----:B------:R-:W-:Y:S01]  /*3780*/  SHF.R.S32.HI R8, RZ, 0x7, R7 ;  /* 0x00000007ff087819 */ /* 0x000fe20000011407 */
[----:B------:R-:W-:Y:S01]  /*3790*/  IMAD.MOV.U32 R196, RZ, RZ, 0x40 ;  /* 0x00000040ffc47424 */ /* 0x000fe200078e00ff */
[----:B------:R-:W-:Y:S01]  /*37a0*/  CS2R R142, SRZ ;  /* 0x00000000008e7805 */ /* 0x000fe2000001ff00 */
[----:B------:R-:W-:Y:S01]  /*37b0*/  IMAD.IADD R0, R28, 0x1, -R0 ;  /* 0x000000011c007824 */ /* 0x000fe200078e0a00 */
[----:B------:R-:W-:Y:S01]  /*37c0*/  CS2R R140, SRZ ;  /* 0x00000000008c7805 */ /* 0x000fe2000001ff00 */
[----:B------:R-:W-:Y:S01]  /*37d0*/  IMAD.SHL.U32 R7, R8, 0x20, RZ ;  /* 0x0000002008077824 */ /* 0x000fe200078e00ff */
[----:B------:R-:W-:Y:S01]  /*37e0*/  CS2R R146, SRZ ;  /* 0x0000000000927805 */ /* 0x000fe2000001ff00 */
[----:B------:R-:W-:Y:S01]  /*37f0*/  IMAD R8, R68, 0x2, R8 ;  /* 0x0000000244087824 */ /* 0x000fe200078e0208 */
[----:B------:R-:W-:Y:S01]  /*3800*/  SHF.R.S32.HI R4, RZ, 0x1f, R0 ;  /* 0x0000001fff047819 */ /* 0x000fe20000011400 */
[----:B------:R-:W-:Y:S01]  /*3810*/  IMAD.MOV.U32 R207, RZ, RZ, RZ ;  /* 0x000000ffffcf7224 */ /* 0x000fe200078e00ff */
[----:B------:R-:W-:Y:S01]  /*3820*/  CS2R R144, SRZ ;  /* 0x0000000000907805 */ /* 0x000fe2000001ff00 */
[----:B------:R-:W-:Y:S01]  /*3830*/  IMAD.MOV.U32 R224, RZ, RZ, c[0x0][0x2e4] ;  /* 0x0000b900ffe07624 */ /* 0x000fe200078e00ff */
[----:B------:R-:W-:Y:S01]  /*3840*/  LEA.HI R4, R4, R0, RZ, 0x3 ;  /* 0x0000000004047211 */ /* 0x000fe200078f18ff */
[----:B------:R-:W-:Y:S01]  /*3850*/  IMAD.MOV.U32 R210, RZ, RZ, R206 ;  /* 0x000000ffffd27224 */ /* 0x000fe200078e00ce */
[----:B------:R-:W-:Y:S01]  /*3860*/  CS2R R138, SRZ ;  /* 0x00000000008a7805 */ /* 0x000fe2000001ff00 */
[----:B------:R-:W-:Y:S01]  /*3870*/  CS2R R136, SRZ ;  /* 0x0000000000887805 */ /* 0x000fe2000001ff00 */
[----:B------:R-:W-:Y:S01]  /*3880*/  LOP3.LUT R4, R4, 0xfffffff8, RZ, 0xc0, !PT ;  /* 0xfffffff804047812 */ /* 0x000fe200078ec0ff */
[----:B------:R-:W-:Y:S01]  /*3890*/  CS2R R134, SRZ ;  /* 0x0000000000867805 */ /* 0x000fe2000001ff00 */
[----:B------:R-:W-:Y:S01]  /*38a0*/  CS2R R132, SRZ ;  /* 0x0000000000847805 */ /* 0x000fe2000001ff00 */
[----:B------:R-:W-:Y:S01]  /*38b0*/  CS2R R126, SRZ ;  /* 0x00000000007e7805 */ /* 0x000fe2000001ff00 */
[----:B------:R-:W-:Y:S01]  /*38c0*/  CS2R R124, SRZ ;  /* 0x00000000007c7805 */ /* 0x000fe2000001ff00 */
[----:B------:R-:W-:Y:S01]  /*38d0*/  IMAD.IADD R4, R0, 0x1, -R4 ;  /* 0x0000000100047824 */ /* 0x000fe200078e0a04 */
[----:B------:R-:W-:Y:S01]  /*38e0*/  CS2R R130, SRZ ;  /* 0x0000000000827805 */ /* 0x000fe2000001ff00 */
[----:B------:R-:W-:Y:S01]  /*38f0*/  IMAD.SHL.U32 R0, R5, 0x20, RZ ;  /* 0x0000002005007824 */ /* 0x000fe200078e00ff */
[----:B------:R-:W-:Y:S01]  /*3900*/  SHF.R.S32.HI R5, RZ, 0x1f, R14 ;  /* 0x0000001fff057819 */ /* 0x000fe2000001140e */
[----:B-1----:R-:W-:Y:S01]  /*3910*/  IMAD.SHL.U32 R10, R10, 0x2, RZ ;  /* 0x000000020a0a7824 */ /* 0x002fe200078e00ff */
        /* <DEDUP_REMOVED lines=39> */
[----:B--2---:R-:W-:-:S02]  /*3b90*/  IADD3 R14, P4, P3, R0, R2, R14 ;  /* 0x00000002000e7210 */ /* 0x004fc40007b9e00e */
[----:B------:R-:W-:Y:S02]  /*3ba0*/  SHF.R.S32.HI R0, RZ, 0x1f, R0 ;  /* 0x0000001fff007819 */ /* 0x000fe40000011400 */
[----:B------:R-:W-:Y:S01]  /*3bb0*/  R2P PR, R4, 0x6 ;  /* 0x0000000604007804 */ /* 0x000fe20000000000 */
[----:B------:R-:W-:Y:S01]  /*3bc0*/  IMAD.WIDE.U32 R244, R14, -0x2daee0ad, RZ ;  /* 0xd2511f530ef47825 */ /* 0x000fe200078e00ff */
[----:B------:R-:W-:Y:S02]  /*3bd0*/  IADD3.X R251, R0, R3, R5, P4, P3 ;  /* 0x0000000300fb7210 */ /* 0x000fe400027e6405 */
[----:B------:R-:W-:Y:S01]  /*3be0*/  IADD3 R0, R203, 0x3000, RZ ;  /* 0x00003000cb007810 */ /* 0x000fe20007ffe0ff */
[----:B----4-:R-:W-:Y:S01]  /*3bf0*/  @P5 FMUL.FTZ R207, R6, R9 ;  /* 0x0000000906cf5220 */ /* 0x010fe20000410000 */
[----:B------:R-:W-:Y:S02]  /*3c00*/  IADD3 R2, R202, 0x3000, RZ ;  /* 0x00003000ca027810 */ /* 0x000fe40007ffe0ff */
[----:B------:R-:W-:-:S02]  /*3c10*/  SEL R197, R197, 0xffffffe0, !P1 ;  /* 0xffffffe0c5c57807 */ /* 0x000fc40004800000 */
[----:B------:R-:W-:Y:S02]  /*3c20*/  SEL R188, R0, R203, !P0 ;  /* 0x000000cb00bc7207 */ /* 0x000fe40004000000 */
[----:B------:R-:W-:Y:S01]  /*3c30*/  SEL R2, R2, R202, !P0 ;  /* 0x000000ca02027207 */ /* 0x000fe20004000000 */
[----:B------:R-:W-:Y:S01]  /*3c40*/  IMAD.IADD R199, R198, 0x1, R197 ;  /* 0x00000001c6c77824 */ /* 0x000fe200078e02c5 */
[----:B------:R-:W-:Y:S01]  /*3c50*/  IADD3 R0, -R235, R219, -R209 ;  /* 0x000000dbeb007210 */ /* 0x000fe20007ffe9d1 */
[----:B------:R-:W-:Y:S01]  /*3c60*/  IMAD.SHL.U32 R188, R188, 0x2, RZ ;  /* 0x00000002bcbc7824 */ /* 0x000fe200078e00ff */
[----:B------:R-:W-:Y:S01]  /*3c70*/  SEL R196, R196, 0xffffffc0, !P2 ;  /* 0xffffffc0c4c47807 */ /* 0x000fe20005000000 */
[----:B------:R-:W-:Y:S01]  /*3c80*/  IMAD.SHL.U32 R195, R2, 0x2, RZ ;  /* 0x0000000202c37824 */ /* 0x000fe200078e00ff */
[----:B------:R-:W-:Y:S01]  /*3c90*/  IADD3 R3, -R218, 0x40, R243 ;  /* 0x00000040da037810 */ /* 0x000fe20007ffe1f3 */
[----:B------:R-:W-:Y:S01]  /*3ca0*/  IMAD.IADD R249, R0, 0x1, R218 ;  /* 0x0000000100f97824 */ /* 0x000fe200078e02da */
[----:B------:R-:W-:Y:S01]  /*3cb0*/  LOP3.LUT R8, R217, R8, RZ, 0x3c, !PT ;  /* 0x00000008d9087212 */ /* 0x000fe200078e3cff */
[----:B------:R-:W-:Y:S01]  /*3cc0*/  IMAD.IADD R200, R198, 0x1, R196 ;  /* 0x00000001c6c87824 */ /* 0x000fe200078e02c4 */
[----:B------:R-:W-:Y:S01]  /*3cd0*/  IADD3 R250, R3, -c[0x0][0x2e8], RZ ;  /* 0x8000ba0003fa7a10 */ /* 0x000fe20007ffe0ff */
[----:B------:R-:W-:Y:S01]  /*3ce0*/  IMAD.IADD R201, R196, 0x1, R199 ;  /* 0x00000001c4c97824 */ /* 0x000fe200078e02c7 */
[----:B------:R-:W-:-:S02]  /*3cf0*/  LOP3.LUT R248, R8, R245, RZ, 0x3c, !PT ;  /* 0x000000f508f87212 */ /* 0x000fc400078e3cff */
.L_x_1494:
        /* <DEDUP_REMOVED lines=24> */
[----:B------:R-:W-:Y:S01]  /*3e80*/  IMAD.MOV.U32 R80, RZ, RZ, R232 ;  /* 0x000000ffff507224 */ /* 0x000fe200078e00e8 */
[----:B------:R-:W-:Y:S01]  /*3e90*/  HMMA.16816.F32.BF16 R16, R72, R82, R16 ;  /* 0x000000524810723c */ /* 0x000fe20000041810 */
[----:B------:R-:W3:Y:S03]  /*3ea0*/  LDSM.16.M88.4 R72, [R190+0x12800] ;  /* 0x01280000be48783b */ /* 0x000ee60000000200 */
[----:B------:R-:W-:Y:S01]  /*3eb0*/  IMAD.MOV.U32 R81, RZ, RZ, R231 ;  /* 0x000000ffff517224 */ /* 0x000fe200078e00e7 */
[C---:B------:R-:W-:Y:S03]  /*3ec0*/  LEA R80, P0, R219.reuse, R80, 0x2 ;  /* 0x00000050db507211 */ /* 0x040fe600078010ff */
[C---:B------:R-:W-:Y:S05]  /*3ed0*/  HMMA.16816.F32.BF16 R4, R84.reuse, R88, R4 ;  /* 0x000000585404723c */ /* 0x040fea0000041804 */
[----:B------:R-:W-:Y:S03]  /*3ee0*/  LEA.HI.X.SX32 R81, R219, R81, 0x2, P0 ;  /* 0x00000051db517211 */ /* 0x000fe600000f16ff */
[C---:B------:R-:W-:Y:S01]  /*3ef0*/  HMMA.16816.F32.BF16 R8, R84.reuse, R90, R8 ;  /* 0x0000005a5408723c */ /* 0x040fe20000041808 */
[----:B------:R-:W-:Y:S06]  /*3f00*/  LDSM.16.M88.4 R88, [R192+0x14000] ;  /* 0x01400000c058783b */ /* 0x000fec0000000200 */
[----:B-----5:R4:W5:Y:S01]  /*3f10*/  LDG.E R98, [R80.64] ;  /* 0x0000000650627981 */ /* 0x020962000c1e1900 */
[C---:B-1----:R-:W-:Y:S05]  /*3f20*/  HMMA.16816.F32.BF16 R12, R84.reuse, R68, R12 ;  /* 0x00000044540c723c */ /* 0x042fea000004180c */
[----:B------:R4:W5:Y:S03]  /*3f30*/  LDG.E R97, [R80.64+0x20] ;  /* 0x0000200650617981 */ /* 0x000966000c1e1900 */
[----:B------:R-:W-:Y:S03]  /*3f40*/  HMMA.16816.F32.BF16 R16, R84, R70, R16 ;  /* 0x000000465410723c */ /* 0x000fe60000041810 */
[----:B------:R-:W-:Y:S05]  /*3f50*/  LDSM.16.M88.4 R68, [R192+0x14800] ;  /* 0x01480000c044783b */ /* 0x000fea0000000200 */
[C---:B--2---:R-:W-:Y:S01]  /*3f60*/  HMMA.16816.F32.BF16 R4, R76.reuse, R92, R4 ;  /* 0x0000005c4c04723c */ /* 0x044fe20000041804 */
[----:B------:R-:W-:Y:S07]  /*3f70*/  LDSM.16.M88.4 R84, [R0+0x2000] ;  /* 0x002000000054783b */ /* 0x000fee0000000200 */
[C---:B------:R-:W-:Y:S01]  /*3f80*/  HMMA.16816.F32.BF16 R8, R76.reuse, R94, R8 ;  /* 0x0000005e4c08723c */ /* 0x040fe20000041808 */
[----:B------:R-:W-:Y:S06]  /*3f90*/  LDSM.16.M88.4 R92, [R189+0x14000] ;  /* 0x01400000bd5c783b */ /* 0x000fec0000000200 */
[----:B----4-:R-:W1:Y:S01]  /*3fa0*/  LDSM.16.M88.4 R80, [R195+0x2000] ;  /* 0x00200000c350783b */ /* 0x010e620000000200 */
[C---:B---3--:R-:W-:Y:S08]  /*3fb0*/  HMMA.16816.F32.BF16 R12, R76.reuse, R72, R12 ;  /* 0x000000484c0c723c */ /* 0x048ff0000004180c */
[----:B------:R-:W-:Y:S01]  /*3fc0*/  HMMA.16816.F32.BF16 R16, R76, R74, R16 ;  /* 0x0000004a4c10723c */ /* 0x000fe20000041810 */
[----:B------:R-:W2:Y:S06]  /*3fd0*/  LDSM.16.M88.4 R72, [R189+0x14800] ;  /* 0x01480000bd48783b */ /* 0x000eac0000000200 */
[----:B------:R-:W-:Y:S01]  /*3fe0*/  LDSM.16.M88.4 R76, [R2+0x2000] ;  /* 0x00200000024c783b */ /* 0x000fe20000000200 */
[C---:B-1----:R-:W-:Y:S08]  /*3ff0*/  HMMA.16816.F32.BF16 R4, R80.reuse, R88, R4 ;  /* 0x000000585004723c */ /* 0x042ff00000041804 */
[C---:B------:R-:W-:Y:S01]  /*4000*/  HMMA.16816.F32.BF16 R8, R80.reuse, R90, R8 ;  /* 0x0000005a5008723c */ /* 0x040fe20000041808 */
[----:B------:R-:W1:Y:S07]  /*4010*/  LDSM.16.M88.4 R88, [R191+0x14000] ;  /* 0x01400000bf58783b */ /* 0x000e6e0000000200 */
[C---:B------:R-:W-:Y:S08]  /*4020*/  HMMA.16816.F32.BF16 R12, R80.reuse, R68, R12 ;  /* 0x00000044500c723c */ /* 0x040ff0000004180c */
[----:B------:R-:W-:Y:S01]  /*4030*/  HMMA.16816.F32.BF16 R16, R80, R70, R16 ;  /* 0x000000465010723c */ /* 0x000fe20000041810 */
[----:B------:R-:W3:Y:S06]  /*4040*/  LDSM.16.M88.4 R68, [R191+0x14800] ;  /* 0x01480000bf44783b */ /* 0x000eec0000000200 */
[----:B------:R-:W-:Y:S01]  /*4050*/  LDSM.16.M88.4 R80, [R3+0x2000] ;  /* 0x002000000350783b */ /* 0x000fe20000000200 */
[C---:B------:R-:W-:Y:S08]  /*4060*/  HMMA.16816.F32.BF16 R4, R84.reuse, R92, R4 ;  /* 0x0000005c5404723c */ /* 0x040ff00000041804 */
[C---:B------:R-:W-:Y:S01]  /*4070*/  HMMA.16816.F32.BF16 R8, R84.reuse, R94, R8 ;  /* 0x0000005e5408723c */ /* 0x040fe20000041808 */
[----:B------:R-:W4:Y:S07]  /*4080*/  LDSM.16.M88.4 R92, [R190+0x14000] ;  /* 0x01400000be5c783b */ /* 0x000f2e0000000200 */
[C---:B--2---:R-:W-:Y:S08]  /*4090*/  HMMA.16816.F32.BF16 R12, R84.reuse, R72, R12 ;  /* 0x00000048540c723c */ /* 0x044ff0000004180c */
[----:B------:R-:W-:Y:S01]  /*40a0*/  HMMA.16816.F32.BF16 R16, R84, R74, R16 ;  /* 0x0000004a5410723c */ /* 0x000fe20000041810 */
[----:B------:R-:W2:Y:S06]  /*40b0*/  LDSM.16.M88.4 R72, [R190+0x14800] ;  /* 0x01480000be48783b */ /* 0x000eac0000000200 */
[----:B------:R-:W-:Y:S01]  /*40c0*/  LDSM.16.M88.4 R84, [R195+0x4000] ;  /* 0x00400000c354783b */ /* 0x000fe20000000200 */
[C---:B-1----:R-:W-:Y:S08]  /*40d0*/  HMMA.16816.F32.BF16 R4, R76.reuse, R88, R4 ;  /* 0x000000584c04723c */ /* 0x042ff00000041804 */
[C---:B------:R-:W-:Y:S01]  /*40e0*/  HMMA.16816.F32.BF16 R8, R76.reuse, R90, R8 ;  /* 0x0000005a4c08723c */ /* 0x040fe20000041808 */
[----:B------:R-:W1:Y:S07]  /*40f0*/  LDSM.16.M88.4 R88, [R192+0x16000] ;  /* 0x01600000c058783b */ /* 0x000e6e0000000200 */
[C---:B---3--:R-:W-:Y:S08]  /*4100*/  HMMA.16816.F32.BF16 R12, R76.reuse, R68, R12 ;  /* 0x000000444c0c723c */ /* 0x048ff0000004180c */
[----:B------:R-:W-:Y:S01]  /*4110*/  HMMA.16816.F32.BF16 R16, R76, R70, R16 ;  /* 0x000000464c10723c */ /* 0x000fe20000041810 */
[----:B------:R-:W3:Y:S06]  /*4120*/  LDSM.16.M88.4 R68, [R192+0x16800] ;  /* 0x01680000c044783b */ /* 0x000eec0000000200 */
[----:B------:R1:W-:Y:S01]  /*4130*/  LDSM.16.M88.4 R76, [R0+0x4000] ;  /* 0x00400000004c783b */ /* 0x0003e20000000200 */
[C---:B----4-:R-:W-:Y:S08]  /*4140*/  HMMA.16816.F32.BF16 R4, R80.reuse, R92, R4 ;  /* 0x0000005c5004723c */ /* 0x050ff00000041804 */
[C---:B------:R-:W-:Y:S01]  /*4150*/  HMMA.16816.F32.BF16 R8, R80.reuse, R94, R8 ;  /* 0x0000005e5008723c */ /* 0x040fe20000041808 */
[----:B------:R-:W4:Y:S07]  /*4160*/  LDSM.16.M88.4 R92, [R189+0x16000] ;  /* 0x01600000bd5c783b */ /* 0x000f2e0000000200 */
[C---:B--2---:R-:W-:Y:S08]  /*4170*/  HMMA.16816.F32.BF16 R12, R80.reuse, R72, R12 ;  /* 0x00000048500c723c */ /* 0x044ff0000004180c */
[----:B------:R-:W-:Y:S01]  /*4180*/  HMMA.16816.F32.BF16 R16, R80, R74, R16 ;  /* 0x0000004a5010723c */ /* 0x000fe20000041810 */
[----:B------:R-:W2:Y:S06]  /*4190*/  LDSM.16.M88.4 R72, [R189+0x16800] ;  /* 0x01680000bd48783b */ /* 0x000eac0000000200 */
[----:B------:R-:W-:Y:S01]  /*41a0*/  LDSM.16.M88.4 R80, [R191+0x16000] ;  /* 0x01600000bf50783b */ /* 0x000fe20000000200 */
[C---:B-1----:R-:W-:Y:S08]  /*41b0*/  HMMA.16816.F32.BF16 R4, R84.reuse, R88, R4 ;  /* 0x000000585404723c */ /* 0x042ff00000041804 */
[C---:B------:R-:W-:Y:S07]  /*41c0*/  HMMA.16816.F32.BF16 R8, R84.reuse, R90, R8 ;  /* 0x0000005a5408723c */ /* 0x040fee0000041808 */
[----:B------:R-:W-:Y:S01]  /*41d0*/  IMAD.SHL.U32 R90, R211, 0x40, RZ ;  /* 0x00000040d35a7824 */ /* 0x000fe200078e00ff */
[C---:B---3--:R-:W-:Y:S04]  /*41e0*/  HMMA.16816.F32.BF16 R12, R84.reuse, R68, R12 ;  /* 0x00000044540c723c */ /* 0x048fe8000004180c */
[----:B------:R-:W-:Y:S04]  /*41f0*/  IMAD.IADD R0, R249, 0x1, R90 ;  /* 0x00000001f9007824 */ /* 0x000fe800078e025a */
[----:B------:R-:W-:Y:S01]  /*4200*/  HMMA.16816.F32.BF16 R16, R84, R70, R16 ;  /* 0x000000465410723c */ /* 0x000fe20000041810 */
[----:B------:R1:W3:Y:S03]  /*4210*/  LDSM.16.M88.4 R68, [R2+0x4000] ;  /* 0x004000000244783b */ /* 0x0002e60000000200 */
[C---:B------:R-:W-:Y:S02]  /*4220*/  IADD3 R89, R0.reuse, 0x8, RZ ;  /* 0x0000000800597810 */ /* 0x040fe40007ffe0ff */
[C---:B------:R-:W-:Y:S01]  /*4230*/  IADD3 R88, R0.reuse, -0x1, RZ ;  /* 0xffffffff00587810 */ /* 0x040fe20007ffe0ff */
[----:B------:R-:W3:Y:S01]  /*4240*/  LDSM.16.M88.4 R84, [R191+0x16800] ;  /* 0x01680000bf54783b */ /* 0x000ee20000000200 */
[C---:B----4-:R-:W-:Y:S05]  /*4250*/  HMMA.16816.F32.BF16 R4, R76.reuse, R92, R4 ;  /* 0x0000005c4c04723c */ /* 0x050fea0000041804 */
[----:B------:R-:W-:Y:S03]  /*4260*/  ISETP.GE.AND P1, PT, R89, RZ, PT ;  /* 0x000000ff5900720c */ /* 0x000fe60003f26270 */
[C---:B------:R-:W-:Y:S08]  /*4270*/  HMMA.16816.F32.BF16 R8, R76.reuse, R94, R8 ;  /* 0x0000005e4c08723c */ /* 0x040ff00000041808 */
[C---:B--2---:R-:W-:Y:S04]  /*4280*/  HMMA.16816.F32.BF16 R12, R76.reuse, R72, R12 ;  /* 0x000000484c0c723c */ /* 0x044fe8000004180c */
[----:B-1----:R-:W-:Y:S02]  /*4290*/  IABS R2, R0 ;  /* 0x0000000000027213 */ /* 0x002fe40000000000 */
[----:B------:R-:W-:Y:S02]  /*42a0*/  @!P1 IADD3 R89, -R0, -0x8, RZ ;  /* 0xfffffff800599810 */ /* 0x000fe40007ffe1ff */
[----:B------:R-:W-:Y:S01]  /*42b0*/  HMMA.16816.F32.BF16 R16, R76, R74, R16 ;  /* 0x0000004a4c10723c */ /* 0x000fe20000041810 */
[----:B------:R-:W-:Y:S01]  /*42c0*/  LDSM.16.M88.4 R76, [R190+0x16000] ;  /* 0x01600000be4c783b */ /* 0x000fe20000000200 */
[----:B------:R-:W1:Y:S01]  /*42d0*/  I2F R91, R89 ;  /* 0x00000059005b7306 */ /* 0x000e620000201400 */
[----:B------:R-:W-:Y:S01]  /*42e0*/  ISETP.GE.AND P1, PT, R88, RZ, PT ;  /* 0x000000ff5800720c */ /* 0x000fe20003f26270 */
[----:B------:R-:W-:Y:S01]  /*42f0*/  IMAD.MOV.U32 R72, RZ, RZ, R2 ;  /* 0x000000ffff487224 */ /* 0x000fe200078e0002 */
[----:B------:R-:W-:Y:S03]  /*4300*/  IADD3 R2, R0, 0x7, RZ ;  /* 0x0000000700027810 */ /* 0x000fe60007ffe0ff */
[C---:B---3--:R-:W-:Y:S04]  /*4310*/  HMMA.16816.F32.BF16 R4, R68.reuse, R80, R4 ;  /* 0x000000504404723c */ /* 0x048fe80000041804 */
[----:B------:R2:W-:Y:S01]  /*4320*/  I2F R92, R72 ;  /* 0x00000048005c7306 */ /* 0x0005e20000201400 */
[----:B------:R-:W-:Y:S03]  /*4330*/  ISETP.GE.AND P0, PT, R2, RZ, PT ;  /* 0x000000ff0200720c */ /* 0x000fe60003f06270 */
[C---:B------:R-:W-:Y:S01]  /*4340*/  @!P1 IADD3 R88, -R0.reuse, 0x1, RZ ;  /* 0x0000000100589810 */ /* 0x040fe20007ffe1ff */
[C---:B------:R-:W-:Y:S01]  /*4350*/  HMMA.16816.F32.BF16 R8, R68.reuse, R82, R8 ;  /* 0x000000524408723c */ /* 0x040fe20000041808 */
[----:B------:R-:W-:Y:S04]  /*4360*/  LDSM.16.M88.4 R80, [R190+0x16800] ;  /* 0x01680000be50783b */ /* 0x000fe80000000200 */
[----:B------:R-:W-:Y:S03]  /*4370*/  I2F R88, R88 ;  /* 0x0000005800587306 */ /* 0x000fe60000201400 */
[C---:B------:R-:W-:Y:S04]  /*4380*/  HMMA.16816.F32.BF16 R12, R68.reuse, R84, R12 ;  /* 0x00000054440c723c */ /* 0x040fe8000004180c */
[C---:B------:R-:W-:Y:S03]  /*4390*/  @!P0 IADD3 R2, -R0.reuse, -0x7, RZ ;  /* 0xfffffff900028810 */ /* 0x040fe60007ffe1ff */
[C---:B------:R-:W-:Y:S01]  /*43a0*/  IADD3 R84, R0.reuse, -0x10, RZ ;  /* 0xfffffff000547810 */ /* 0x040fe20007ffe0ff */
[----:B------:R3:W4:Y:S01]  /*43b0*/  I2F R89, R2 ;  /* 0x0000000200597306 */ /* 0x0007220000201400 */
[----:B------:R-:W-:Y:S01]  /*43c0*/  HMMA.16816.F32.BF16 R16, R68, R86, R16 ;  /* 0x000000564410723c */ /* 0x000fe20000041810 */
[----:B--2---:R2:W1:Y:S06]  /*43d0*/  LDSM.16.M88.4 R72, [R3+0x4000] ;  /* 0x004000000348783b */ /* 0x00446c0000000200 */
[C---:B------:R-:W-:Y:S02]  /*43e0*/  IADD3 R68, R0.reuse, -0x19, RZ ;  /* 0xffffffe700447810 */ /* 0x040fe40007ffe0ff */
[C---:B---3--:R-:W-:Y:S03]  /*43f0*/  IADD3 R2, R0.reuse, -0x9, RZ ;  /* 0xfffffff700027810 */ /* 0x048fe60007ffe0ff */
[----:B--2---:R-:W-:Y:S02]  /*4400*/  IADD3 R3, R0, -0x8, RZ ;  /* 0xfffffff800037810 */ /* 0x004fe40007ffe0ff */
[----:B------:R-:W-:Y:S02]  /*4410*/  ISETP.GE.AND P1, PT, R2, RZ, PT ;  /* 0x000000ff0200720c */ /* 0x000fe40003f26270 */
[----:B------:R-:W-:Y:S11]  /*4420*/  ISETP.GE.AND P0, PT, R3, RZ, PT ;  /* 0x000000ff0300720c */ /* 0x000ff60003f06270 */
[C---:B------:R-:W-:Y:S02]  /*4430*/  @!P1 IADD3 R2, -R0.reuse, 0x9, RZ ;  /* 0x0000000900029810 */ /* 0x040fe40007ffe1ff */
[----:B------:R-:W-:Y:S01]  /*4440*/  @!P0 IADD3 R3, -R0, 0x8, RZ ;  /* 0x0000000800038810 */ /* 0x000fe20007ffe1ff */
[C---:B-1----:R-:W-:Y:S01]  /*4450*/  HMMA.16816.F32.BF16 R4, R72.reuse, R76, R4 ;  /* 0x0000004c4804723c */ /* 0x042fe20000041804 */
[----:B------:R1:W-:Y:S04]  /*4460*/  I2F R69, R2 ;  /* 0x0000000200457306 */ /* 0x0003e80000201400 */
[----:B------:R-:W-:Y:S03]  /*4470*/  ISETP.GE.AND P0, PT, R84, RZ, PT ;  /* 0x000000ff5400720c */ /* 0x000fe60003f06270 */
[C---:B------:R-:W-:Y:S03]  /*4480*/  HMMA.16816.F32.BF16 R8, R72.reuse, R78, R8 ;  /* 0x0000004e4808723c */ /* 0x040fe60000041808 */
[----:B------:R2:W3:Y:S05]  /*4490*/  I2F R85, R3 ;  /* 0x0000000300557306 */ /* 0x0004ea0000201400 */
[C---:B------:R-:W-:Y:S04]  /*44a0*/  HMMA.16816.F32.BF16 R12, R72.reuse, R80, R12 ;  /* 0x00000050480c723c */ /* 0x040fe8000004180c */
[----:B------:R-:W-:Y:S02]  /*44b0*/  @!P0 IADD3 R84, -R0, 0x10, RZ ;  /* 0x0000001000548810 */ /* 0x000fe40007ffe1ff */
[----:B------:R-:W-:Y:S02]  /*44c0*/  ISETP.GE.AND P0, PT, R68, RZ, PT ;  /* 0x000000ff4400720c */ /* 0x000fe40003f06270 */
[-C--:B------:R-:W-:Y:S01]  /*44d0*/  FFMA.FTZ R6, R91, -R207.reuse, R6 ;  /* 0x800000cf5b067223 */ /* 0x080fe20000010006 */
[----:B-1----:R-:W-:Y:S01]  /*44e0*/  IADD3 R2, R0, -0x18, RZ ;  /* 0xffffffe800027810 */ /* 0x002fe20007ffe0ff */
[----:B------:R-:W1:Y:S01]  /*44f0*/  I2F R84, R84 ;  /* 0x0000005400547306 */ /* 0x000e620000201400 */
[----:B------:R-:W-:Y:S03]  /*4500*/  HMMA.16816.F32.BF16 R16, R72, R82, R16 ;  /* 0x000000524810723c */ /* 0x000fe60000041810 */
[-C--:B----4-:R-:W-:Y:S01]  /*4510*/  FFMA.FTZ R7, R89, -R207.reuse, R7 ;  /* 0x800000cf59077223 */ /* 0x090fe20000010007 */
[----:B------:R-:W-:Y:S01]  /*4520*/  ISETP.GE.AND P1, PT, R2, RZ, PT ;  /* 0x000000ff0200720c */ /* 0x000fe20003f26270 */
[-C--:B------:R-:W-:Y:S02]  /*4530*/  FFMA.FTZ R5, R88, -R207.reuse, R5 ;  /* 0x800000cf58057223 */ /* 0x080fe40000010005 */
[-C--:B------:R-:W-:Y:S01]  /*4540*/  FFMA.FTZ R4, R92, -R207.reuse, R4 ;  /* 0x800000cf5c047223 */ /* 0x080fe20000010004 */
[----:B--2---:R-:W-:Y:S01]  /*4550*/  IADD3 R3, R0, -0x11, RZ ;  /* 0xffffffef00037810 */ /* 0x004fe20007ffe0ff */
[-C--:B------:R-:W-:Y:S03]  /*4560*/  FFMA.FTZ R11, R88, -R207.reuse, R11 ;  /* 0x800000cf580b7223 */ /* 0x080fe6000001000b */
[----:B------:R-:W-:Y:S01]  /*4570*/  ISETP.GE.AND P2, PT, R3, RZ, PT ;  /* 0x000000ff0300720c */ /* 0x000fe20003f46270 */
[-C--:B------:R-:W-:Y:S01]  /*4580*/  FFMA.FTZ R10, R92, -R207.reuse, R10 ;  /* 0x800000cf5c0a7223 */ /* 0x080fe2000001000a */
[----:B------:R-:W-:Y:S01]  /*4590*/  @!P0 IADD3 R68, -R0, 0x19, RZ ;  /* 0x0000001900448810 */ /* 0x000fe20007ffe1ff */
[-C--:B---3--:R-:W-:Y:S01]  /*45a0*/  FFMA.FTZ R8, R85, -R207.reuse, R8 ;  /* 0x800000cf55087223 */ /* 0x088fe20000010008 */
[----:B------:R-:W-:Y:S01]  /*45b0*/  ISETP.GE.AND P0, PT, R90, R250, PT ;  /* 0x000000fa5a00720c */ /* 0x000fe20003f06270 */
[-C--:B------:R-:W-:Y:S01]  /*45c0*/  FFMA.FTZ R9, R69, -R207.reuse, R9 ;  /* 0x800000cf45097223 */ /* 0x080fe20000010009 */
[----:B------:R-:W-:Y:S01]  /*45d0*/  @!P1 IADD3 R2, -R0, 0x18, RZ ;  /* 0x0000001800029810 */ /* 0x000fe20007ffe1ff */
[-C--:B------:R-:W-:Y:S01]  /*45e0*/  FFMA.FTZ R14, R85, -R207.reuse, R14 ;  /* 0x800000cf550e7223 */ /* 0x080fe2000001000e */
[----:B------:R-:W2:Y:S01]  /*45f0*/  I2F R68, R68 ;  /* 0x0000004400447306 */ /* 0x000ea20000201400 */
[-C--:B------:R-:W-:Y:S02]  /*4600*/  FFMA.FTZ R15, R69, -R207.reuse, R15 ;  /* 0x800000cf450f7223 */ /* 0x080fe4000001000f */
[-C--:B-1----:R-:W-:Y:S02]  /*4610*/  FFMA.FTZ R12, R84, -R207.reuse, R12 ;  /* 0x800000cf540c7223 */ /* 0x082fe4000001000c */
[----:B------:R-:W-:Y:S01]  /*4620*/  @!P2 IADD3 R3, -R0, 0x11, RZ ;  /* 0x000000110003a810 */ /* 0x000fe20007ffe1ff */
[-C--:B------:R-:W-:Y:S04]  /*4630*/  FFMA.FTZ R18, R84, -R207.reuse, R18 ;  /* 0x800000cf54127223 */ /* 0x080fe80000010012 */
[----:B------:R-:W1:Y:S10]  /*4640*/  I2F R2, R2 ;  /* 0x0000000200027306 */ /* 0x000e740000201400 */
[----:B------:R-:W3:Y:S01]  /*4650*/  I2F R3, R3 ;  /* 0x0000000300037306 */ /* 0x000ee20000201400 */
[-C--:B--2---:R-:W-:Y:S02]  /*4660*/  FFMA.FTZ R17, R68, -R207.reuse, R17 ;  /* 0x800000cf44117223 */ /* 0x084fe40000010011 */
[----:B------:R-:W-:Y:S02]  /*4670*/  IMAD.MOV.U32 R68, RZ, RZ, c[0x0][0x2e4] ;  /* 0x0000b900ff447624 */ /* 0x000fe400078e00ff */
[-C--:B-1----:R-:W-:Y:S02]  /*4680*/  FFMA.FTZ R16, R2, -R207.reuse, R16 ;  /* 0x800000cf02107223 */ /* 0x082fe40000010010 */
[CC--:B---3--:R-:W-:Y:S02]  /*4690*/  FFMA.FTZ R13, R3.reuse, -R207.reuse, R13 ;  /* 0x800000cf030d7223 */ /* 0x0c8fe4000001000d */
[----:B------:R-:W-:Y:S01]  /*46a0*/  FFMA.FTZ R19, R3, -R207, R19 ;  /* 0x800000cf03137223 */ /* 0x000fe20000010013 */
[----:B------:R-:W-:-:S05]  /*46b0*/  @!P0 BRA `(.L_x_1490) ;  /* 0x0000008000008947 */ /* 0x000fca0003800000 */
        /* <DEDUP_REMOVED lines=8> */
.L_x_1490:
[--C-:B------:R-:W-:Y:S01]  /*4740*/  IADD3 R3, R218, 0x1, -R235.reuse ;  /* 0x00000001da037810 */ /* 0x100fe20007ffe8eb */
[----:B------:R-:W-:Y:S01]  /*4750*/  IMAD.IADD R0, R219, 0x1, R90 ;  /* 0x00000001db007824 */ /* 0x000fe200078e025a */
[----:B------:R-:W-:Y:S01]  /*4760*/  IADD3 R69, -R68, R218, -R235 ;  /* 0x000000da44457210 */ /* 0x000fe20007ffe9eb */
        /* <DEDUP_REMOVED lines=20> */
[-C--:B------:R-:W-:Y:S02]  /*48b0*/  ISETP.GE.OR P6, PT, R75, R3.reuse, !P6 ;  /* 0x000000034b00720c */ /* 0x080fe400077c6670 */
        /* <DEDUP_REMOVED lines=45> */
.L_x_1491:
[C---:B------:R-:W-:Y:S01]  /*4b90*/  FMUL.FTZ R2, R225.reuse, 1.4426950216293334961 ;  /* 0x3fb8aa3be1027820 */ /* 0x040fe20000410000 */
[----:B------:R-:W-:Y:S01]  /*4ba0*/  FSETP.NEU.FTZ.AND P0, PT, R225, -INF , PT ;  /* 0xff800000e100780b */ /* 0x000fe20003f1d000 */
[----:B------:R-:W-:Y:S01]  /*4bb0*/  FMUL.FTZ R0, R226, 1.4426950216293334961 ;  /* 0x3fb8aa3be2007820 */ /* 0x000fe20000410000 */
[----:B------:R-:W-:Y:S01]  /*4bc0*/  IADD3 R72, R216, -0x61c88647, RZ ;  /* 0x9e3779b9d8487810 */ /* 0x000fe20007ffe0ff */
[----:B------:R-:W-:Y:S01]  /*4bd0*/  IMAD R68, R211, 0x4, R252 ;  /* 0x00000004d3447824 */ /* 0x000fe200078e02fc */
[----:B------:R-:W-:Y:S01]  /*4be0*/  FSEL R2, R2, RZ, P0 ;  /* 0x000000ff02027208 */ /* 0x000fe20000000000 */
[----:B------:R-:W-:Y:S01]  /*4bf0*/  IMAD.WIDE.U32 R74, R248, -0x326172a9, RZ ;  /* 0xcd9e8d57f84a7825 */ /* 0x000fe200078e00ff */
[----:B------:R-:W-:Y:S01]  /*4c00*/  FSETP.NEU.FTZ.AND P0, PT, R226, -INF , PT ;  /* 0xff800000e200780b */ /* 0x000fe20003f1d000 */
[----:B------:R-:W-:Y:S01]  /*4c10*/  ULDC.U8 UR4, c[0x0][0x2d8] ;  /* 0x0000b60000047ab9 */ /* 0x000fe20000000000 */
[----:B------:R-:W-:Y:S01]  /*4c20*/  IADD3 R70, R217, 0x76cf5d0a, RZ ;  /* 0x76cf5d0ad9467810 */ /* 0x000fe20007ffe0ff */
[----:B------:R-:W-:Y:S01]  /*4c30*/  FFMA.FTZ R4, R4, c[0x0][0x23c], -R2 ;  /* 0x00008f0004047a23 */ /* 0x000fe20000010802 */
[----:B------:R-:W-:Y:S01]  /*4c40*/  FSEL R0, R0, RZ, P0 ;  /* 0x000000ff00007208 */ /* 0x000fe20000000000 */
[----:B------:R-:W-:Y:S02]  /*4c50*/  IMAD.WIDE.U32 R68, R68, -0x326172a9, RZ ;  /* 0xcd9e8d5744447825 */ /* 0x000fe400078e00ff */
[----:B------:R1:W-:Y:S02]  /*4c60*/  MUFU.EX2 R157, R4 ;  /* 0x00000004009d7308 */ /* 0x0003e40000000800 */
[----:B------:R-:W-:Y:S01]  /*4c70*/  FFMA.FTZ R7, R7, c[0x0][0x23c], -R0 ;  /* 0x00008f0007077a23 */ /* 0x000fe20000010800 */
[----:B------:R-:W-:Y:S01]  /*4c80*/  LOP3.LUT R72, R75, R68, R72, 0x96, !PT ;  /* 0x000000444b487212 */ /* 0x000fe200078e9648 */
[----:B------:R-:W-:Y:S01]  /*4c90*/  FFMA.FTZ R3, R6, c[0x0][0x23c], -R0 ;  /* 0x00008f0006037a23 */ /* 0x000fe20000010800 */
[----:B------:R-:W-:Y:S01]  /*4ca0*/  LOP3.LUT R6, R69, R251, R216, 0x96, !PT ;  /* 0x000000fb45067212 */ /* 0x000fe200078e96d8 */
[--C-:B------:R-:W-:Y:S01]  /*4cb0*/  FFMA.FTZ R5, R5, c[0x0][0x23c], -R2.reuse ;  /* 0x00008f0005057a23 */ /* 0x100fe20000010802 */
[----:B------:R-:W-:Y:S01]  /*4cc0*/  IADD3 R68, R216, -0x255992d5, RZ ;  /* 0xdaa66d2bd8447810 */ /* 0x000fe20007ffe0ff */
[--C-:B------:R-:W-:Y:S02]  /*4cd0*/  FFMA.FTZ R8, R8, c[0x0][0x23c], -R2.reuse ;  /* 0x00008f0008087a23 */ /* 0x100fe40000010802 */
[----:B------:R2:W-:Y:S01]  /*4ce0*/  MUFU.EX2 R159, R7 ;  /* 0x00000007009f7308 */ /* 0x0005e20000000800 */
[----:B------:R-:W-:Y:S04]  /*4cf0*/  IMAD.WIDE.U32 R72, R72, -0x2daee0ad, RZ ;  /* 0xd2511f5348487825 */ /* 0x000fe800078e00ff */
[--C-:B------:R-:W-:Y:S02]  /*4d00*/  FFMA.FTZ R9, R9, c[0x0][0x23c], -R2.reuse ;  /* 0x00008f0009097a23 */ /* 0x100fe40000010802 */
[--C-:B------:R-:W-:Y:S02]  /*4d10*/  FFMA.FTZ R16, R16, c[0x0][0x23c], -R2.reuse ;  /* 0x00008f0010107a23 */ /* 0x100fe40000010802 */
[----:B------:R-:W-:Y:S01]  /*4d20*/  FFMA.FTZ R12, R12, c[0x0][0x23c], -R2 ;  /* 0x00008f000c0c7a23 */ /* 0x000fe20000010802 */
[----:B------:R3:W-:Y:S01]  /*4d30*/  MUFU.EX2 R156, R3 ;  /* 0x00000003009c7308 */ /* 0x0007e20000000800 */
[--C-:B------:R-:W-:Y:S02]  /*4d40*/  FFMA.FTZ R11, R11, c[0x0][0x23c], -R0.reuse ;  /* 0x00008f000b0b7a23 */ /* 0x100fe40000010800 */
[--C-:B------:R-:W-:Y:S01]  /*4d50*/  FFMA.FTZ R10, R10, c[0x0][0x23c], -R0.reuse ;  /* 0x00008f000a0a7a23 */ /* 0x100fe20000010800 */
[----:B-1----:R-:W-:Y:S01]  /*4d60*/  IADD3 R4, R216, 0x3c6ef372, RZ ;  /* 0x3c6ef372d8047810 */ /* 0x002fe20007ffe0ff */
[--C-:B------:R-:W-:Y:S02]  /*4d70*/  FFMA.FTZ R19, R19, c[0x0][0x23c], -R0.reuse ;  /* 0x00008f0013137a23 */ /* 0x100fe40000010800 */
[--C-:B------:R-:W-:Y:S02]  /*4d80*/  FFMA.FTZ R15, R15, c[0x0][0x23c], -R0.reuse ;  /* 0x00008f000f0f7a23 */ /* 0x100fe40000010800 */
[--C-:B------:R-:W-:Y:S01]  /*4d90*/  FFMA.FTZ R14, R14, c[0x0][0x23c], -R0.reuse ;  /* 0x00008f000e0e7a23 */ /* 0x100fe20000010800 */
[----:B------:R1:W-:Y:S01]  /*4da0*/  MUFU.EX2 R153, R5 ;  /* 0x0000000500997308 */ /* 0x0003e20000000800 */
[----:B------:R-:W-:Y:S02]  /*4db0*/  FFMA.FTZ R0, R18, c[0x0][0x23c], -R0 ;  /* 0x00008f0012007a23 */ /* 0x000fe40000010800 */
[----:B------:R-:W-:Y:S02]  /*4dc0*/  IMAD.MOV.U32 R242, RZ, RZ, c[0x0][0x22c] ;  /* 0x00008b00fff27624 */ /* 0x000fe400078e00ff */
[----:B--2---:R-:W-:Y:S04]  /*4dd0*/  IMAD.WIDE.U32 R6, R6, -0x2daee0ad, RZ ;  /* 0xd2511f5306067825 */ /* 0x004fe800078e00ff */
[----:B------:R-:W-:Y:S01]  /*4de0*/  IMAD R242, R242, c[0x0][0x1c0], RZ ;  /* 0x00007000f2f27a24 */ /* 0x000fe200078e02ff */
[----:B------:R2:W-:Y:S01]  /*4df0*/  MUFU.EX2 R160, R8 ;  /* 0x0000000800a07308 */ /* 0x0005e20000000800 */
[----:B------:R-:W-:Y:S02]  /*4e00*/  LOP3.LUT R70, R73, R6, R70, 0x96, !PT ;  /* 0x0000000649467212 */ /* 0x000fe400078e9646 */
[----:B---3--:R-:W-:Y:S03]  /*4e10*/  IADD3 R3, R217, -0x4498517b, RZ ;  /* 0xbb67ae85d9037810 */ /* 0x008fe60007ffe0ff */
[----:B------:R-:W-:Y:S01]  /*4e20*/  IMAD.WIDE.U32 R70, R70, -0x326172a9, RZ ;  /* 0xcd9e8d5746467825 */ /* 0x000fe200078e00ff */
[----:B------:R-:W-:Y:S03]  /*4e30*/  LOP3.LUT R7, R7, R244, R3, 0x96, !PT ;  /* 0x000000f407077212 */ /* 0x000fe600078e9603 */
[----:B------:R3:W-:Y:S01]  /*4e40*/  MUFU.EX2 R158, R9 ;  /* 0x00000009009e7308 */ /* 0x0007e20000000800 */
[----:B------:R-:W-:Y:S01]  /*4e50*/  IADD3 R3, R217, 0x32370b8f, RZ ;  /* 0x32370b8fd9037810 */ /* 0x000fe20007ffe0ff */
[----:B------:R-:W-:Y:S05]  /*4e60*/  IMAD.WIDE.U32 R6, R7, -0x326172a9, RZ ;  /* 0xcd9e8d5707067825 */ /* 0x000fea00078e00ff */
[----:B------:R-:W-:Y:S02]  /*4e70*/  LOP3.LUT R4, R7, R74, R4, 0x96, !PT ;  /* 0x0000004a07047212 */ /* 0x000fe400078e9604 */
[----:B------:R-:W-:Y:S01]  /*4e80*/  LOP3.LUT R68, R71, R6, R68, 0x96, !PT ;  /* 0x0000000647447212 */ /* 0x000fe200078e9644 */
[----:B------:R4:W-:Y:S01]  /*4e90*/  MUFU.EX2 R162, R16 ;  /* 0x0000001000a27308 */ /* 0x0009e20000000800 */
[----:B------:R-:W-:Y:S01]  /*4ea0*/  IADD3 R6, R216, 0x78dde6e4, RZ ;  /* 0x78dde6e4d8067810 */ /* 0x000fe20007ffe0ff */
[----:B-1----:R-:W-:Y:S01]  /*4eb0*/  IMAD.WIDE.U32 R4, R4, -0x2daee0ad, RZ ;  /* 0xd2511f5304047825 */ /* 0x002fe200078e00ff */
[----:B--2---:R-:W-:Y:S03]  /*4ec0*/  IADD3 R8, R217, -0x126145ec, RZ ;  /* 0xed9eba14d9087810 */ /* 0x004fe60007ffe0ff */
[----:B------:R-:W-:Y:S01]  /*4ed0*/  IMAD.WIDE.U32 R68, R68, -0x2daee0ad, RZ ;  /* 0xd2511f5344447825 */ /* 0x000fe200078e00ff */
[----:B------:R-:W-:Y:S02]  /*4ee0*/  LOP3.LUT R5, R5, R72, R3, 0x96, !PT ;  /* 0x0000004805057212 */ /* 0x000fe400078e9603 */
[----:B------:R-:W-:Y:S01]  /*4ef0*/  IADD3 R3, R216, 0x1715609d, RZ ;  /* 0x1715609dd8037810 */ /* 0x000fe20007ffe0ff */
[----:B------:R1:W-:Y:S01]  /*4f00*/  MUFU.EX2 R151, R12 ;  /* 0x0000000c00977308 */ /* 0x0003e20000000800 */
[----:B------:R-:W-:Y:S01]  /*4f10*/  LOP3.LUT R8, R69, R4, R8, 0x96, !PT ;  /* 0x0000000445087212 */ /* 0x000fe200078e9608 */
[----:B------:R-:W-:Y:S04]  /*4f20*/  IMAD.WIDE.U32 R4, R5, -0x326172a9, RZ ;  /* 0xcd9e8d5705047825 */ /* 0x000fe800078e00ff */
[----:B---3--:R-:W-:Y:S01]  /*4f30*/  IMAD.WIDE.U32 R8, R8, -0x326172a9, RZ ;  /* 0xcd9e8d5708087825 */ /* 0x008fe200078e00ff */
[----:B------:R-:W-:Y:S03]  /*4f40*/  LOP3.LUT R6, R5, R70, R6, 0x96, !PT ;  /* 0x0000004605067212 */ /* 0x000fe600078e9606 */
[----:B------:R-:W-:Y:S01]  /*4f50*/  MUFU.EX2 R161, R11 ;  /* 0x0000000b00a17308 */ /* 0x000fe20000000800 */
[----:B------:R-:W-:Y:S01]  /*4f60*/  LOP3.LUT R4, R9, R4, R3, 0x96, !PT ;  /* 0x0000000409047212 */ /* 0x000fe200078e9603 */
[----:B------:R-:W-:Y:S01]  /*4f70*/  IMAD.WIDE.U32 R6, R6, -0x2daee0ad, RZ ;  /* 0xd2511f5306067825 */ /* 0x000fe200078e00ff */
[C---:B------:R-:W-:Y:S02]  /*4f80*/  IADD3 R3, R217.reuse, -0x56f99767, RZ ;  /* 0xa9066899d9037810 */ /* 0x040fe40007ffe0ff */
[----:B------:R-:W-:Y:S01]  /*4f90*/  IADD3 R9, R217, 0x646e171e, RZ ;  /* 0x646e171ed9097810 */ /* 0x000fe20007ffe0ff */
[----:B------:R-:W-:Y:S01]  /*4fa0*/  IMAD.WIDE.U32 R4, R4, -0x2daee0ad, RZ ;  /* 0xd2511f5304047825 */ /* 0x000fe200078e00ff */
[----:B------:R-:W-:Y:S03]  /*4fb0*/  LOP3.LUT R68, R7, R68, R3, 0x96, !PT ;  /* 0x0000004407447212 */ /* 0x000fe600078e9603 */
[----:B------:R2:W-:Y:S01]  /*4fc0*/  MUFU.EX2 R154, R10 ;  /* 0x0000000a009a7308 */ /* 0x0005e20000000800 */
[--C-:B----4-:R-:W-:Y:S01]  /*4fd0*/  FFMA.FTZ R16, R13, c[0x0][0x23c], -R2.reuse ;  /* 0x00008f000d107a23 */ /* 0x110fe20000010802 */
[----:B------:R-:W-:Y:S01]  /*4fe0*/  LOP3.LUT R6, R5, R6, R9, 0x96, !PT ;  /* 0x0000000605067212 */ /* 0x000fe200078e9609 */
[----:B------:R-:W-:Y:S01]  /*4ff0*/  FFMA.FTZ R2, R17, c[0x0][0x23c], -R2 ;  /* 0x00008f0011027a23 */ /* 0x000fe20000010802 */
[C---:B------:R-:W-:Y:S02]  /*5000*/  LOP3.LUT R7, R4.reuse, 0xff, RZ, 0xc0, !PT ;  /* 0x000000ff04077812 */ /* 0x040fe400078ec0ff */
[--C-:B------:R-:W-:Y:S02]  /*5010*/  SHF.R.U32.HI R3, RZ, 0x18, R4.reuse ;  /* 0x00000018ff037819 */ /* 0x100fe40000011604 */
[----:B-1----:R-:W-:Y:S02]  /*5020*/  SHF.R.U32.HI R12, RZ, 0x10, R4 ;  /* 0x00000010ff0c7819 */ /* 0x002fe40000011604 */
[----:B------:R-:W-:Y:S01]  /*5030*/  LOP3.LUT R13, R4, 0xffff, RZ, 0xc0, !PT ;  /* 0x0000ffff040d7812 */ /* 0x000fe200078ec0ff */
[----:B------:R-:W-:Y:S01]  /*5040*/  IMAD.WIDE.U32 R4, R68, -0x326172a9, RZ ;  /* 0xcd9e8d5744047825 */ /* 0x000fe200078e00ff */
[----:B------:R-:W-:Y:S01]  /*5050*/  IADD3 R9, R216, -0x4ab325aa, RZ ;  /* 0xb54cda56d8097810 */ /* 0x000fe20007ffe0ff */
[----:B------:R1:W-:Y:S01]  /*5060*/  MUFU.EX2 R148, R2 ;  /* 0x0000000200947308 */ /* 0x0003e20000000800 */
[----:B------:R-:W-:Y:S02]  /*5070*/  ISETP.LE.U32.AND P2, PT, R7, UR4, PT ;  /* 0x0000000407007c0c */ /* 0x000fe4000bf43070 */
[----:B------:R-:W-:Y:S02]  /*5080*/  ISETP.LE.U32.AND P0, PT, R3, UR4, PT ;  /* 0x0000000403007c0c */ /* 0x000fe4000bf03070 */
[----:B------:R-:W-:Y:S02]  /*5090*/  LOP3.LUT R3, R5, R8, R9, 0x96, !PT ;  /* 0x0000000805037212 */ /* 0x000fe400078e9609 */
[----:B------:R-:W-:Y:S02]  /*50a0*/  LOP3.LUT R8, R4, 0xff, RZ, 0xc0, !PT ;  /* 0x000000ff04087812 */ /* 0x000fe400078ec0ff */
[--C-:B------:R-:W-:Y:S01]  /*50b0*/  SHF.R.U32.HI R9, RZ, 0x18, R4.reuse ;  /* 0x00000018ff097819 */ /* 0x100fe20000011604 */
[----:B------:R-:W-:Y:S01]  /*50c0*/  MUFU.EX2 R99, R0 ;  /* 0x0000000000637308 */ /* 0x000fe20000000800 */
[----:B------:R-:W-:Y:S02]  /*50d0*/  ISETP.LE.U32.AND P6, PT, R8, UR4, PT ;  /* 0x0000000408007c0c */ /* 0x000fe4000bfc3070 */
[----:B------:R-:W-:Y:S02]  /*50e0*/  LOP3.LUT R7, R6, 0xff, RZ, 0xc0, !PT ;  /* 0x000000ff06077812 */ /* 0x000fe400078ec0ff */
[----:B--2---:R-:W-:Y:S02]  /*50f0*/  LOP3.LUT R10, R4, 0xffff, RZ, 0xc0, !PT ;  /* 0x0000ffff040a7812 */ /* 0x004fe400078ec0ff */
[----:B------:R-:W-:Y:S02]  /*5100*/  SHF.R.U32.HI R11, RZ, 0x10, R4 ;  /* 0x00000010ff0b7819 */ /* 0x000fe40000011604 */
[----:B------:R-:W-:Y:S01]  /*5110*/  SHF.R.U32.HI R4, RZ, 0x18, R6 ;  /* 0x00000018ff047819 */ /* 0x000fe20000011606 */
[----:B------:R-:W-:Y:S01]  /*5120*/  MUFU.EX2 R150, R16 ;  /* 0x0000001000967308 */ /* 0x000fe20000000800 */
[----:B------:R-:W-:Y:S02]  /*5130*/  ISETP.LE.U32.AND P1, PT, R9, UR4, PT ;  /* 0x0000000409007c0c */ /* 0x000fe4000bf23070 */
[----:B------:R-:W-:Y:S02]  /*5140*/  ISETP.LE.U32.AND P5, PT, R7, UR4, PT ;  /* 0x0000000407007c0c */ /* 0x000fe4000bfa3070 */
[----:B------:R-:W-:Y:S02]  /*5150*/  LOP3.LUT R7, R3, 0xff, RZ, 0xc0, !PT ;  /* 0x000000ff03077812 */ /* 0x000fe400078ec0ff */
[----:B------:R-:W-:Y:S02]  /*5160*/  ISETP.LE.U32.AND P3, PT, R4, UR4, PT ;  /* 0x0000000404007c0c */ /* 0x000fe4000bf63070 */
[--C-:B------:R-:W-:Y:S01]  /*5170*/  SHF.R.U32.HI R4, RZ, 0x18, R3.reuse ;  /* 0x00000018ff047819 */ /* 0x100fe20000011603 */
[----:B------:R-:W-:Y:S01]  /*5180*/  MUFU.EX2 R152, R15 ;  /* 0x0000000f00987308 */ /* 0x000fe20000000800 */
[----:B------:R-:W-:Y:S02]  /*5190*/  SHF.R.U32.HI R5, RZ, 0x10, R3 ;  /* 0x00000010ff057819 */ /* 0x000fe40000011603 */
[----:B------:R-:W-:Y:S02]  /*51a0*/  ISETP.LE.U32.AND P4, PT, R4, UR4, PT ;  /* 0x0000000404007c0c */ /* 0x000fe4000bf83070 */
[----:B------:R-:W-:Y:S02]  /*51b0*/  LOP3.LUT R4, R5, 0xff, RZ, 0xc0, !PT ;  /* 0x000000ff05047812 */ /* 0x000fe400078ec0ff */
[----:B------:R-:W-:Y:S02]  /*51c0*/  LOP3.LUT R5, R3, 0xffff, RZ, 0xc0, !PT ;  /* 0x0000ffff03057812 */ /* 0x000fe400078ec0ff */
[----:B------:R-:W-:Y:S01]  /*51d0*/  LOP3.LUT R3, R12, 0xff, RZ, 0xc0, !PT ;  /* 0x000000ff0c037812 */ /* 0x000fe200078ec0ff */
[----:B------:R-:W-:Y:S01]  /*51e0*/  MUFU.EX2 R149, R14 ;  /* 0x0000000e00957308 */ /* 0x000fe20000000800 */
[----:B------:R-:W-:Y:S02]  /*51f0*/  SHF.R.U32.HI R5, RZ, 0x8, R5 ;  /* 0x00000008ff057819 */ /* 0x000fe40000011605 */
[----:B-1----:R-:W-:Y:S07]  /*5200*/  LOP3.LUT R2, R11, 0xff, RZ, 0xc0, !PT ;  /* 0x000000ff0b027812 */ /* 0x002fee00078ec0ff */
[----:B------:R-:W1:Y:S02]  /*5210*/  MUFU.EX2 R155, R19 ;  /* 0x00000013009b7308 */ /* 0x000e640000000800 */
[----:B-1----:R-:W-:Y:S02]  /*5220*/  @!P0 FADD.FTZ R155, -R155, -RZ ;  /* 0x800000ff9b9b8221 */ /* 0x002fe40000010100 */
[----:B------:R-:W-:Y:S01]  /*5230*/  @!P2 FADD.FTZ R162, -R162, -RZ ;  /* 0x800000ffa2a2a221 */ /* 0x000fe20000010100 */
[----:B------:R-:W-:Y:S01]  /*5240*/  ISETP.LE.U32.AND P2, PT, R7, UR4, PT ;  /* 0x0000000407007c0c */ /* 0x000fe2000bf43070 */
[----:B------:R-:W-:Y:S01]  /*5250*/  @!P6 FADD.FTZ R160, -R160, -RZ ;  /* 0x800000ffa0a0e221 */ /* 0x000fe20000010100 */
[----:B------:R-:W-:Y:S01]  /*5260*/  ISETP.LE.U32.AND P6, PT, R4, UR4, PT ;  /* 0x0000000404007c0c */ /* 0x000fe2000bfc3070 */
[----:B------:R-:W-:Y:S01]  /*5270*/  @!P1 FADD.FTZ R161, -R161, -RZ ;  /* 0x800000ffa1a19221 */ /* 0x000fe20000010100 */
[----:B------:R-:W-:Y:S01]  /*5280*/  SHF.R.U32.HI R4, RZ, 0x8, R10 ;  /* 0x00000008ff047819 */ /* 0x000fe2000001160a */
[----:B------:R-:W-:Y:S01]  /*5290*/  @!P4 FADD.FTZ R159, -R159, -RZ ;  /* 0x800000ff9f9fc221 */ /* 0x000fe20000010100 */
[----:B------:R-:W-:Y:S01]  /*52a0*/  ISETP.LE.U32.AND P1, PT, R3, UR4, PT ;  /* 0x0000000403007c0c */ /* 0x000fe2000bf23070 */
[----:B------:R-:W-:Y:S01]  /*52b0*/  @!P5 FADD.FTZ R151, -R151, -RZ ;  /* 0x800000ff9797d221 */ /* 0x000fe20000010100 */
[----:B------:R-:W-:Y:S01]  /*52c0*/  LOP3.LUT R3, R4, 0xffff, RZ, 0xc0, !PT ;  /* 0x0000ffff04037812 */ /* 0x000fe200078ec0ff */
[----:B------:R-:W-:Y:S01]  /*52d0*/  @!P3 FADD.FTZ R152, -R152, -RZ ;  /* 0x800000ff9898b221 */ /* 0x000fe20000010100 */
[----:B------:R-:W-:Y:S02]  /*52e0*/  LOP3.LUT R4, R5, 0xffff, RZ, 0xc0, !PT ;  /* 0x0000ffff05047812 */ /* 0x000fe400078ec0ff */
[----:B------:R-:W-:Y:S01]  /*52f0*/  ISETP.LE.U32.AND P4, PT, R3, UR4, PT ;  /* 0x0000000403007c0c */ /* 0x000fe2000bf83070 */
[----:B------:R-:W-:Y:S01]  /*5300*/  @!P2 FADD.FTZ R157, -R157, -RZ ;  /* 0x800000ff9d9da221 */ /* 0x000fe20000010100 */
[----:B------:R-:W-:Y:S01]  /*5310*/  ISETP.LE.U32.AND P2, PT, R4, UR4, PT ;  /* 0x0000000404007c0c */ /* 0x000fe2000bf43070 */
[----:B------:R-:W-:Y:S01]  /*5320*/  @!P6 FADD.FTZ R156, -R156, -RZ ;  /* 0x800000ff9c9ce221 */ /* 0x000fe20000010100 */
[----:B------:R-:W-:Y:S02]  /*5330*/  ISETP.LE.U32.AND P6, PT, R2, UR4, PT ;  /* 0x0000000402007c0c */ /* 0x000fe4000bfc3070 */
[----:B------:R-:W-:Y:S01]  /*5340*/  SHF.R.U32.HI R3, RZ, 0x10, R6 ;  /* 0x00000010ff037819 */ /* 0x000fe20000011606 */
[----:B------:R-:W-:Y:S01]  /*5350*/  @!P1 FADD.FTZ R99, -R99, -RZ ;  /* 0x800000ff63639221 */ /* 0x000fe20000010100 */
[----:B------:R-:W-:Y:S02]  /*5360*/  LOP3.LUT R6, R6, 0xffff, RZ, 0xc0, !PT ;  /* 0x0000ffff06067812 */ /* 0x000fe400078ec0ff */
[----:B------:R-:W-:Y:S02]  /*5370*/  SHF.R.U32.HI R2, RZ, 0x8, R13 ;  /* 0x00000008ff027819 */ /* 0x000fe4000001160d */
[----:B------:R-:W-:Y:S01]  /*5380*/  SHF.R.U32.HI R6, RZ, 0x8, R6 ;  /* 0x00000008ff067819 */ /* 0x000fe20000011606 */
[----:B------:R-:W-:Y:S01]  /*5390*/  @!P4 FADD.FTZ R158, -R158, -RZ ;  /* 0x800000ff9e9ec221 */ /* 0x000fe20000010100 */
[----:B------:R-:W-:Y:S01]  /*53a0*/  LOP3.LUT R3, R3, 0xff, RZ, 0xc0, !PT ;  /* 0x000000ff03037812 */ /* 0x000fe200078ec0ff */
[----:B------:R-:W-:Y:S01]  /*53b0*/  @!P2 FADD.FTZ R153, -R153, -RZ ;  /* 0x800000ff9999a221 */ /* 0x000fe20000010100 */
[----:B------:R-:W-:Y:S01]  /*53c0*/  LOP3.LUT R0, R2, 0xffff, RZ, 0xc0, !PT ;  /* 0x0000ffff02007812 */ /* 0x000fe200078ec0ff */
[----:B------:R-:W-:Y:S01]  /*53d0*/  @!P6 FADD.FTZ R154, -R154, -RZ ;  /* 0x800000ff9a9ae221 */ /* 0x000fe20000010100 */
[----:B------:R-:W-:Y:S02]  /*53e0*/  LOP3.LUT R2, R6, 0xffff, RZ, 0xc0, !PT ;  /* 0x0000ffff06027812 */ /* 0x000fe400078ec0ff */
[----:B------:R-:W-:Y:S02]  /*53f0*/  ISETP.LE.U32.AND P4, PT, R3, UR4, PT ;  /* 0x0000000403007c0c */ /* 0x000fe4000bf83070 */
[----:B------:R-:W-:Y:S02]  /*5400*/  F2FP.RELU.BF16.PACK_AB R3, R153, R157 ;  /* 0x0000009d9903723e */ /* 0x000fe400000018ff */
[----:B------:R-:W-:Y:S02]  /*5410*/  ISETP.LE.U32.AND P6, PT, R2, UR4, PT ;  /* 0x0000000402007c0c */ /* 0x000fe4000bfc3070 */
[----:B------:R-:W-:Y:S01]  /*5420*/  F2FP.RELU.BF16.PACK_AB R2, R159, R156 ;  /* 0x0000009c9f02723e */ /* 0x000fe200000018ff */
[----:B------:R1:W-:Y:S01]  /*5430*/  STS [R227+0x20000], R3 ;  /* 0x02000003e3007388 */ /* 0x0003e20000000800 */
[----:B------:R-:W-:Y:S02]  /*5440*/  ISETP.LE.U32.AND P2, PT, R0, UR4, PT ;  /* 0x0000000400007c0c */ /* 0x000fe4000bf43070 */
[----:B------:R-:W-:Y:S01]  /*5450*/  F2FP.RELU.BF16.PACK_AB R0, R158, R160 ;  /* 0x000000a09e00723e */ /* 0x000fe200000018ff */
[----:B------:R2:W-:Y:S01]  /*5460*/  STS [R227+0x20400], R2 ;  /* 0x02040002e3007388 */ /* 0x0005e20000000800 */
[----:B------:R-:W-:Y:S01]  /*5470*/  FSETP.GE.FTZ.AND P1, PT, R156, RZ, PT ;  /* 0x000000ff9c00720b */ /* 0x000fe20003f36000 */
[----:B------:R-:W-:Y:S01]  /*5480*/  @!P4 FADD.FTZ R149, -R149, -RZ ;  /* 0x800000ff9595c221 */ /* 0x000fe20000010100 */
[----:B------:R-:W-:Y:S01]  /*5490*/  FSETP.GE.FTZ.AND P3, PT, R157, RZ, PT ;  /* 0x000000ff9d00720b */ /* 0x000fe20003f76000 */
[----:B------:R3:W-:Y:S01]  /*54a0*/  STS [R230+0x20000], R0 ;  /* 0x02000000e6007388 */ /* 0x0007e20000000800 */
[----:B------:R-:W-:Y:S01]  /*54b0*/  FSETP.GE.FTZ.AND P4, PT, R158, RZ, PT ;  /* 0x000000ff9e00720b */ /* 0x000fe20003f96000 */
[----:B------:R-:W-:Y:S01]  /*54c0*/  @!P6 FADD.FTZ R150, -R150, -RZ ;  /* 0x800000ff9696e221 */ /* 0x000fe20000010100 */
[----:B------:R-:W-:Y:S02]  /*54d0*/  F2FP.RELU.BF16.PACK_AB R4, R152, R149 ;  /* 0x000000959804723e */ /* 0x000fe400000018ff */
[----:B------:R-:W-:Y:S01]  /*54e0*/  ISETP.GT.AND P6, PT, R211, R236, PT ;  /* 0x000000ecd300720c */ /* 0x000fe20003fc4270 */
[----:B------:R-:W-:Y:S01]  /*54f0*/  @!P2 FADD.FTZ R148, -R148, -RZ ;  /* 0x800000ff9494a221 */ /* 0x000fe20000010100 */
[----:B------:R-:W-:Y:S02]  /*5500*/  F2FP.RELU.BF16.PACK_AB R5, R150, R151 ;  /* 0x000000979605723e */ /* 0x000fe400000018ff */
[----:B------:R-:W-:Y:S02]  /*5510*/  FSETP.GE.FTZ.AND P2, PT, R153, RZ, PT ;  /* 0x000000ff9900720b */ /* 0x000fe40003f56000 */
[----:B-1----:R-:W-:Y:S02]  /*5520*/  F2FP.RELU.BF16.PACK_AB R3, R148, R162 ;  /* 0x000000a29403723e */ /* 0x002fe400000018ff */
[----:B--2---:R-:W-:Y:S02]  /*5530*/  F2FP.RELU.BF16.PACK_AB R2, R155, R99 ;  /* 0x000000639b02723e */ /* 0x004fe400000018ff */
[----:B---3--:R-:W-:Y:S05]  /*5540*/  F2FP.RELU.BF16.PACK_AB R0, R161, R154 ;  /* 0x0000009aa100723e */ /* 0x008fea00000018ff */
[----:B------:R1:W-:Y:S04]  /*5550*/  STS [R230+0x20400], R0 ;  /* 0x02040000e6007388 */ /* 0x0003e80000000800 */
[----:B------:R-:W-:Y:S04]  /*5560*/  STS [R228+0x20000], R5 ;  /* 0x02000005e4007388 */ /* 0x000fe80000000800 */
[----:B------:R-:W-:Y:S04]  /*5570*/  STS [R228+0x20400], R4 ;  /* 0x02040004e4007388 */ /* 0x000fe80000000800 */
[----:B------:R2:W-:Y:S04]  /*5580*/  STS [R229+0x20000], R3 ;  /* 0x02000003e5007388 */ /* 0x0005e80000000800 */
[----:B------:R3:W-:Y:S04]  /*5590*/  STS [R229+0x20400], R2 ;  /* 0x02040002e5007388 */ /* 0x0007e80000000800 */
[----:B------:R-:W-:Y:S01]  /*55a0*/  LDSM.16.M88.4 R8, [R192+0x18000] ;  /* 0x01800000c008783b */ /* 0x000fe20000000200 */
[----:B-1----:R-:W-:Y:S07]  /*55b0*/  IMAD.SHL.U32 R0, R202, 0x2, RZ ;  /* 0x00000002ca007824 */ /* 0x002fee00078e00ff */
[----:B------:R-:W-:Y:S08]  /*55c0*/  LDSM.16.M88.4 R68, [R192+0x18800] ;  /* 0x01880000c044783b */ /* 0x000ff00000000200 */
[----:B------:R-:W1:Y:S01]  /*55d0*/  LDSM.16.M88.4 R16, [R0+0xc000] ;  /* 0x00c000000010783b */ /* 0x000e620000000200 */
[C-C-:B--2---:R-:W-:Y:S02]  /*55e0*/  IMAD.IADD R3, R196.reuse, 0x1, R0.reuse ;  /* 0x00000001c4037824 */ /* 0x144fe400078e0200 */
[----:B---3--:R-:W-:Y:S05]  /*55f0*/  IMAD.IADD R2, R197, 0x1, R0 ;  /* 0x00000001c5027824 */ /* 0x008fea00078e0200 */
[----:B------:R-:W-:Y:S01]  /*5600*/  LDSM.16.M88.4 R76, [R189+0x18000] ;  /* 0x01800000bd4c783b */ /* 0x000fe20000000200 */
[----:B------:R-:W-:Y:S07]  /*5610*/  IMAD.IADD R96, R196, 0x1, R2 ;  /* 0x00000001c4607824 */ /* 0x000fee00078e0202 */
[----:B------:R-:W2:Y:S08]  /*5620*/  LDSM.16.M88.4 R72, [R2+0xc000] ;  /* 0x00c000000248783b */ /* 0x000eb00000000200 */
[----:B------:R-:W3:Y:S08]  /*5630*/  LDSM.16.M88.4 R80, [R189+0x18800] ;  /* 0x01880000bd50783b */ /* 0x000ef00000000200 */
[----:B------:R-:W-:Y:S01]  /*5640*/  LDSM.16.M88.4 R84, [R3+0xc000] ;  /* 0x00c000000354783b */ /* 0x000fe20000000200 */
[C---:B-1----:R-:W-:Y:S07]  /*5650*/  HMMA.16816.F32.BF16 R4, R16.reuse, R8, RZ ;  /* 0x000000081004723c */ /* 0x042fee00000418ff */
[----:B------:R-:W1:Y:S01]  /*5660*/  LDSM.16.M88.4 R88, [R191+0x18000] ;  /* 0x01800000bf58783b */ /* 0x000e620000000200 */
[C---:B------:R-:W-:Y:S07]  /*5670*/  HMMA.16816.F32.BF16 R8, R16.reuse, R10, RZ ;  /* 0x0000000a1008723c */ /* 0x040fee00000418ff */
[----:B------:R-:W-:Y:S01]  /*5680*/  LDSM.16.M88.4 R92, [R190+0x18000] ;  /* 0x01800000be5c783b */ /* 0x000fe20000000200 */
[C---:B------:R-:W-:Y:S08]  /*5690*/  HMMA.16816.F32.BF16 R12, R16.reuse, R68, RZ ;  /* 0x00000044100c723c */ /* 0x040ff000000418ff */
[----:B------:R-:W-:Y:S01]  /*56a0*/  HMMA.16816.F32.BF16 R16, R16, R70, RZ ;  /* 0x000000461010723c */ /* 0x000fe200000418ff */
[----:B------:R-:W4:Y:S07]  /*56b0*/  LDSM.16.M88.4 R68, [R191+0x18800] ;  /* 0x01880000bf44783b */ /* 0x000f2e0000000200 */
[C---:B--2---:R-:W-:Y:S08]  /*56c0*/  HMMA.16816.F32.BF16 R4, R72.reuse, R76, R4 ;  /* 0x0000004c4804723c */ /* 0x044ff00000041804 */
        /* <DEDUP_REMOVED lines=40> */
[----:B-1----:R-:W-:Y:S04]  /*5950*/  IMAD.U32 R0, R242, -0x40, RZ ;  /* 0xffffffc0f2007824 */ /* 0x002fe800078e00ff */
[C---:B--2---:R-:W-:Y:S01]  /*5960*/  HMMA.16816.F32.BF16 R4, R80.reuse, R92, R4 ;  /* 0x0000005c5004723c */ /* 0x044fe20000041804 */
[----:B------:R-:W-:Y:S04]  /*5970*/  LDSM.16.M88.4 R76, [R2+0x10000] ;  /* 0x01000000024c783b */ /* 0x000fe80000000200 */
[C---:B------:R-:W-:Y:S03]  /*5980*/  LEA R204, P0, R0.reuse, R204, 0x2 ;  /* 0x000000cc00cc7211 */ /* 0x040fe600078010ff */
[C---:B------:R-:W-:Y:S01]  /*5990*/  HMMA.16816.F32.BF16 R8, R80.reuse, R94, R8 ;  /* 0x0000005e5008723c */ /* 0x040fe20000041808 */
[----:B------:R-:W1:Y:S03]  /*59a0*/  LDSM.16.M88.4 R92, [R189+0x1c000] ;  /* 0x01c00000bd5c783b */ /* 0x000e660000000200 */
[----:B------:R-:W-:Y:S02]  /*59b0*/  LEA.HI.X.SX32 R205, R0, R205, 0x2, P0 ;  /* 0x000000cd00cd7211 */ /* 0x000fe400000f16ff */
[----:B------:R-:W-:Y:S02]  /*59c0*/  FSETP.GE.FTZ.AND P0, PT, R159, RZ, PT ;  /* 0x000000ff9f00720b */ /* 0x000fe40003f16000 */
[C---:B---3--:R-:W-:Y:S08]  /*59d0*/  HMMA.16816.F32.BF16 R12, R80.reuse, R72, R12 ;  /* 0x00000048500c723c */ /* 0x048ff0000004180c */
[----:B------:R-:W-:Y:S01]  /*59e0*/  HMMA.16816.F32.BF16 R16, R80, R74, R16 ;  /* 0x0000004a5010723c */ /* 0x000fe20000041810 */
[----:B------:R-:W2:Y:S07]  /*59f0*/  LDSM.16.M88.4 R72, [R189+0x1c800] ;  /* 0x01c80000bd48783b */ /* 0x000eae0000000200 */
[C---:B------:R-:W-:Y:S01]  /*5a00*/  HMMA.16816.F32.BF16 R4, R84.reuse, R88, R4 ;  /* 0x000000585404723c */ /* 0x040fe20000041804 */
[----:B------:R-:W-:Y:S07]  /*5a10*/  LDSM.16.M88.4 R80, [R3+0x10000] ;  /* 0x010000000350783b */ /* 0x000fee0000000200 */
[C---:B------:R-:W-:Y:S01]  /*5a20*/  HMMA.16816.F32.BF16 R8, R84.reuse, R90, R8 ;  /* 0x0000005a5408723c */ /* 0x040fe20000041808 */
[----:B------:R-:W3:Y:S07]  /*5a30*/  LDSM.16.M88.4 R88, [R191+0x1c000] ;  /* 0x01c00000bf58783b */ /* 0x000eee0000000200 */
[C---:B----4-:R-:W-:Y:S08]  /*5a40*/  HMMA.16816.F32.BF16 R12, R84.reuse, R68, R12 ;  /* 0x00000044540c723c */ /* 0x050ff0000004180c */
[----:B------:R-:W-:Y:S01]  /*5a50*/  HMMA.16816.F32.BF16 R16, R84, R70, R16 ;  /* 0x000000465410723c */ /* 0x000fe20000041810 */
[----:B------:R-:W4:Y:S07]  /*5a60*/  LDSM.16.M88.4 R68, [R191+0x1c800] ;  /* 0x01c80000bf44783b */ /* 0x000f2e0000000200 */
[C---:B-1----:R-:W-:Y:S01]  /*5a70*/  HMMA.16816.F32.BF16 R4, R76.reuse, R92, R4 ;  /* 0x0000005c4c04723c */ /* 0x042fe20000041804 */
[----:B------:R-:W-:Y:S07]  /*5a80*/  LDSM.16.M88.4 R84, [R96+0x10000] ;  /* 0x010000006054783b */ /* 0x000fee0000000200 */
[C---:B------:R-:W-:Y:S01]  /*5a90*/  HMMA.16816.F32.BF16 R8, R76.reuse, R94, R8 ;  /* 0x0000005e4c08723c */ /* 0x040fe20000041808 */
[----:B------:R-:W1:Y:S07]  /*5aa0*/  LDSM.16.M88.4 R92, [R190+0x1c000] ;  /* 0x01c00000be5c783b */ /* 0x000e6e0000000200 */
[C---:B--2---:R-:W-:Y:S08]  /*5ab0*/  HMMA.16816.F32.BF16 R12, R76.reuse, R72, R12 ;  /* 0x000000484c0c723c */ /* 0x044ff0000004180c */
[----:B------:R-:W-:Y:S01]  /*5ac0*/  HMMA.16816.F32.BF16 R16, R76, R74, R16 ;  /* 0x0000004a4c10723c */ /* 0x000fe20000041810 */
[----:B------:R-:W2:Y:S07]  /*5ad0*/  LDSM.16.M88.4 R72, [R190+0x1c800] ;  /* 0x01c80000be48783b */ /* 0x000eae0000000200 */
[C---:B---3--:R-:W-:Y:S08]  /*5ae0*/  HMMA.16816.F32.BF16 R4, R80.reuse, R88, R4 ;  /* 0x000000585004723c */ /* 0x048ff00000041804 */
[C---:B------:R-:W-:Y:S08]  /*5af0*/  HMMA.16816.F32.BF16 R8, R80.reuse, R90, R8 ;  /* 0x0000005a5008723c */ /* 0x040ff00000041808 */
[C---:B----4-:R-:W-:Y:S08]  /*5b00*/  HMMA.16816.F32.BF16 R12, R80.reuse, R68, R12 ;  /* 0x00000044500c723c */ /* 0x050ff0000004180c */
[----:B------:R-:W-:Y:S08]  /*5b10*/  HMMA.16816.F32.BF16 R16, R80, R70, R16 ;  /* 0x000000465010723c */ /* 0x000ff00000041810 */
[C---:B-1----:R-:W-:Y:S08]  /*5b20*/  HMMA.16816.F32.BF16 R4, R84.reuse, R92, R4 ;  /* 0x0000005c5404723c */ /* 0x042ff00000041804 */
[C---:B------:R-:W-:Y:S08]  /*5b30*/  HMMA.16816.F32.BF16 R8, R84.reuse, R94, R8 ;  /* 0x0000005e5408723c */ /* 0x040ff00000041808 */
[C---:B--2---:R-:W-:Y:S08]  /*5b40*/  HMMA.16816.F32.BF16 R12, R84.reuse, R72, R12 ;  /* 0x00000048540c723c */ /* 0x044ff0000004180c */
[C---:B-----5:R-:W-:Y:S01]  /*5b50*/  FADD.FTZ R0, -R97.reuse, R7 ;  /* 0x0000000761007221 */ /* 0x060fe20000010100 */
[----:B------:R-:W-:Y:S03]  /*5b60*/  HMMA.16816.F32.BF16 R16, R84, R74, R16 ;  /* 0x0000004a5410723c */ /* 0x000fe60000041810 */
[----:B------:R-:W-:Y:S01]  /*5b70*/  FADD.FTZ R3, -R98, R5 ;  /* 0x0000000562037221 */ /* 0x000fe20000010100 */
[-C--:B------:R-:W-:Y:S01]  /*5b80*/  FSEL R0, R0, R97.reuse, P0 ;  /* 0x0000006100007208 */ /* 0x080fe20000000000 */
[----:B------:R-:W-:Y:S01]  /*5b90*/  FADD.FTZ R2, -R97, R6 ;  /* 0x0000000661027221 */ /* 0x000fe20000010100 */
[----:B------:R-:W-:Y:S01]  /*5ba0*/  FSETP.GE.FTZ.AND P0, PT, R160, RZ, PT ;  /* 0x000000ffa000720b */ /* 0x000fe20003f16000 */
[C---:B------:R-:W-:Y:S01]  /*5bb0*/  FADD.FTZ R8, -R98.reuse, R8 ;  /* 0x0000000862087221 */ /* 0x040fe20000010100 */
[----:B------:R-:W-:Y:S01]  /*5bc0*/  FSEL R3, R3, R98, P2 ;  /* 0x0000006203037208 */ /* 0x000fe20001000000 */
[----:B------:R-:W-:Y:S01]  /*5bd0*/  FADD.FTZ R4, -R98, R4 ;  /* 0x0000000462047221 */ /* 0x000fe20000010100 */
[----:B------:R-:W-:Y:S02]  /*5be0*/  FSETP.GE.FTZ.AND P2, PT, R150, RZ, PT ;  /* 0x000000ff9600720b */ /* 0x000fe40003f56000 */
[C---:B------:R-:W-:Y:S01]  /*5bf0*/  FADD.FTZ R10, -R97.reuse, R10 ;  /* 0x0000000a610a7221 */ /* 0x040fe20000010100 */
[----:B------:R-:W-:Y:S01]  /*5c00*/  FSEL R2, R2, R97, P1 ;  /* 0x0000006102027208 */ /* 0x000fe20000800000 */
[----:B------:R-:W-:Y:S01]  /*5c10*/  FADD.FTZ R11, -R97, R11 ;  /* 0x0000000b610b7221 */ /* 0x000fe20000010100 */
[----:B------:R-:W-:Y:S01]  /*5c20*/  FSETP.GE.FTZ.AND P1, PT, R154, RZ, PT ;  /* 0x000000ff9a00720b */ /* 0x000fe20003f36000 */
[----:B------:R-:W-:Y:S01]  /*5c30*/  FMUL.FTZ R74, R159, R0 ;  /* 0x000000009f4a7220 */ /* 0x000fe20000410000 */
[-C--:B------:R-:W-:Y:S01]  /*5c40*/  FSEL R0, R8, R98.reuse, P0 ;  /* 0x0000006208007208 */ /* 0x080fe20000000000 */
[----:B------:R-:W-:Y:S01]  /*5c50*/  FMUL.FTZ R76, R153, R3 ;  /* 0x00000003994c7220 */ /* 0x000fe20000410000 */
[----:B------:R-:W-:Y:S01]  /*5c60*/  FSETP.GE.FTZ.AND P0, PT, R161, RZ, PT ;  /* 0x000000ffa100720b */ /* 0x000fe20003f16000 */
[----:B------:R-:W-:Y:S01]  /*5c70*/  FADD.FTZ R3, -R98, R13 ;  /* 0x0000000d62037221 */ /* 0x000fe20000010100 */
[----:B------:R-:W-:Y:S01]  /*5c80*/  FSEL R4, R4, R98, P3 ;  /* 0x0000006204047208 */ /* 0x000fe20001800000 */
[----:B------:R-:W-:Y:S01]  /*5c90*/  FMUL.FTZ R75, R156, R2 ;  /* 0x000000029c4b7220 */ /* 0x000fe20000410000 */
[-C--:B------:R-:W-:Y:S01]  /*5ca0*/  FSEL R2, R10, R97.reuse, P1 ;  /* 0x000000610a027208 */ /* 0x080fe20000800000 */
[----:B------:R-:W-:Y:S01]  /*5cb0*/  FMUL.FTZ R73, R160, R0 ;  /* 0x00000000a0497220 */ /* 0x000fe20000410000 */
[----:B------:R-:W-:Y:S01]  /*5cc0*/  FSEL R0, R11, R97, P0 ;  /* 0x000000610b007208 */ /* 0x000fe20000000000 */
[----:B------:R-:W-:Y:S01]  /*5cd0*/  FMUL.FTZ R77, R157, R4 ;  /* 0x000000049d4d7220 */ /* 0x000fe20000410000 */
[----:B------:R-:W-:Y:S01]  /*5ce0*/  FSETP.GE.FTZ.AND P1, PT, R148, RZ, PT ;  /* 0x000000ff9400720b */ /* 0x000fe20003f36000 */
[C---:B------:R-:W-:Y:S01]  /*5cf0*/  FADD.FTZ R4, -R98.reuse, R12 ;  /* 0x0000000c62047221 */ /* 0x040fe20000010100 */
[----:B------:R-:W-:Y:S01]  /*5d00*/  FSETP.GE.FTZ.AND P0, PT, R155, RZ, PT ;  /* 0x000000ff9b00720b */ /* 0x000fe20003f16000 */
[----:B------:R-:W-:Y:S01]  /*5d10*/  FADD.FTZ R5, -R98, R9 ;  /* 0x0000000962057221 */ /* 0x000fe20000010100 */
        /* <DEDUP_REMOVED lines=8> */
[----:B------:R-:W-:Y:S01]  /*5da0*/  FSEL R5, R5, R98, P4 ;  /* 0x0000006205057208 */ /* 0x000fe20002000000 */
[----:B------:R-:W-:Y:S01]  /*5db0*/  FADD.FTZ R2, -R98, R16 ;  /* 0x0000001062027221 */ /* 0x000fe20000010100 */
[----:B------:R-:W-:Y:S01]  /*5dc0*/  FSETP.GE.FTZ.AND P3, PT, R149, RZ, PT ;  /* 0x000000ff9500720b */ /* 0x000fe20003f76000 */
[----:B------:R-:W-:Y:S01]  /*5dd0*/  FADD.FTZ R0, -R97, R18 ;  /* 0x0000001261007221 */ /* 0x000fe20000010100 */
        /* <DEDUP_REMOVED lines=35> */
[CC--:B------:R-:W-:Y:S01]  /*6010*/  @!P1 LEA R6, P0, R0.reuse, R214.reuse, 0x1 ;  /* 0x000000d600069211 */ /* 0x0c0fe200078008ff */
        /* <DEDUP_REMOVED lines=57> */
.L_x_1492:
[----:B-1----:R-:W-:Y:S01]  /*63b0*/  F2FP.BF16.PACK_AB R6, R76, R77 ;  /* 0x0000004d4c06723e */ /* 0x002fe200000010ff */
        /* <DEDUP_REMOVED lines=108> */
[----:B------:R-:W-:Y:S02]  /*6a80*/  IMAD.MOV.U32 R212, RZ, RZ, R2 ;  /* 0x000000ffffd47224 */ /* 0x000fe400078e0002 */
[----:B------:R-:W-:Y:S01]  /*6a90*/  @!PT LDS RZ, [RZ] ;  /* 0x00000000fffff984 */ /* 0x000fe20000000800 */
[----:B------:R-:W-:Y:S01]  /*6aa0*/  @!PT LDS RZ, [RZ] ;  /* 0x00000000fffff984 */ /* 0x000fe20000000800 */
[----:B------:R-:W-:Y:S01]  /*6ab0*/  @!PT LDS RZ, [RZ] ;  /* 0x00000000fffff984 */ /* 0x000fe20000000800 */
[----:B------:R1:W-:Y:S01]  /*6ac0*/  @!P2 LDGSTS.E.BYPASS.LTC128B.128 [R208+0xe000], [R2.64+0x80] ;  /* 0x0e00008002d0afae */ /* 0x0003e2000b901d46 */
[CCC-:B------:R-:W-:Y:S02]  /*6ad0*/  @!P2 LEA.HI.X R7, R0.reuse, R213.reuse, R5.reuse, 0x1, P4 ;  /* 0x000000d50007a211 */ /* 0x1c0fe400020f0c05 */
[----:B------:R-:W-:Y:S01]  /*6ae0*/  @!P1 LEA.HI.X R5, R0, R213, R5, 0x1, P0 ;  /* 0x000000d500059211 */ /* 0x000fe200000f0c05 */
[----:B------:R1:W-:Y:S01]  /*6af0*/  @P1 STS.128 [R208+0x10000], RZ ;  /* 0x010000ffd0001388 */ /* 0x0003e20000000c00 */
[----:B------:R-:W-:Y:S03]  /*6b00*/  IMAD.MOV.U32 R213, RZ, RZ, R3 ;  /* 0x000000ffffd57224 */ /* 0x000fe600078e0003 */
        /* <DEDUP_REMOVED lines=20> */
.L_x_1493:
[----:B------:R-:W-:Y:S01]  /*6c50*/  LDSM.16.M88.4 R96, [R198] ;  /* 0x00000000c660783b */ /* 0x000fe20000000200 */
[----:B-1----:R-:W-:Y:S03]  /*6c60*/  @P6 IADD3 R2, P0, R220, -0x100, RZ ;  /* 0xffffff00dc026810 */ /* 0x002fe60007f1e0ff */
[----:B------:R-:W1:Y:S01]  /*6c70*/  LDSM.16.MT88.4 R16, [R184+0x12000] ;  /* 0x01200000b810783b */ /* 0x000e620000004200 */
[----:B------:R-:W-:Y:S01]  /*6c80*/  @P6 IADD3.X R0, R221, -0x1, RZ, P0, !PT ;  /* 0xffffffffdd006810 */ /* 0x000fe200007fe4ff */
[----:B------:R-:W-:Y:S02]  /*6c90*/  @P6 IMAD.MOV.U32 R220, RZ, RZ, R2 ;  /* 0x000000ffffdc6224 */ /* 0x000fe400078e0002 */
[----:B------:R-:W2:Y:S02]  /*6ca0*/  LDSM.16.M88.4 R92, [R198+0x1000] ;  /* 0x00100000c65c783b */ /* 0x000ea40000000200 */
[----:B------:R-:W-:Y:S02]  /*6cb0*/  @P6 IMAD.MOV.U32 R221, RZ, RZ, R0 ;  /* 0x000000ffffdd6224 */ /* 0x000fe400078e0000 */
[----:B------:R-:W3:Y:S01]  /*6cc0*/  LDSM.16.MT88.4 R80, [R184+0x14000] ;  /* 0x01400000b850783b */ /* 0x000ee20000004200 */
[C---:B------:R-:W-:Y:S02]  /*6cd0*/  IMAD R0, R242.reuse, 0x18, RZ ;  /* 0x00000018f2007824 */ /* 0x040fe400078e02ff */
[----:B------:R-:W-:Y:S01]  /*6ce0*/  @P6 IMAD.WIDE R2, R219, 0x4, R220 ;  /* 0x00000004db026825 */ /* 0x000fe200078e02dc */
[----:B------:R-:W4:Y:S04]  /*6cf0*/  LDSM.16.MT88.4 R148, [R184+0x16000] ;  /* 0x01600000b894783b */ /* 0x000f280000004200 */
[----:B------:R-:W-:Y:S04]  /*6d00*/  LDSM.16.M88.4 R152, [R199] ;  /* 0x00000000c798783b */ /* 0x000fe80000000200 */
[----:B------:R-:W3:Y:S04]  /*6d10*/  LDSM.16.MT88.4 R156, [R184+0x12800] ;  /* 0x01280000b89c783b */ /* 0x000ee80000004200 */
[----:B------:R-:W3:Y:S04]  /*6d20*/  LDSM.16.M88.4 R160, [R199+0x1000] ;  /* 0x00100000c7a0783b */ /* 0x000ee80000000200 */
[----:B------:R-:W3:Y:S04]  /*6d30*/  LDSM.16.MT88.4 R164, [R184+0x14800] ;  /* 0x01480000b8a4783b */ /* 0x000ee80000004200 */
[----:B------:R-:W-:Y:S04]  /*6d40*/  LDSM.16.M88.4 R168, [R200] ;  /* 0x00000000c8a8783b */ /* 0x000fe80000000200 */
[----:B------:R-:W-:Y:S01]  /*6d50*/  LDSM.16.MT88.4 R172, [R184+0x13000] ;  /* 0x01300000b8ac783b */ /* 0x000fe20000004200 */
[-C--:B-1----:R-:W-:Y:S03]  /*6d60*/  HMMA.16816.F32.BF16 R4, R96, R16.reuse, RZ ;  /* 0x000000106004723c */ /* 0x082fe600000418ff */
[----:B------:R-:W-:Y:S04]  /*6d70*/  LDSM.16.MT88.4 R176, [R184+0x15000] ;  /* 0x01500000b8b0783b */ /* 0x000fe80000004200 */
[----:B------:R-:W-:Y:S01]  /*6d80*/  LDSM.16.MT88.4 R180, [R184+0x15800] ;  /* 0x01580000b8b4783b */ /* 0x000fe20000004200 */
[C---:B--2---:R-:W-:Y:S03]  /*6d90*/  HMMA.16816.F32.BF16 R8, R92.reuse, R16, RZ ;  /* 0x000000105c08723c */ /* 0x044fe600000418ff */
[----:B------:R1:W5:Y:S04]  /*6da0*/  @P6 LDG.E R225, [R2.64] ;  /* 0x0000000602e16981 */ /* 0x000368000c1e1900 */
[----:B------:R1:W5:Y:S01]  /*6db0*/  @P6 LDG.E R226, [R2.64+0x20] ;  /* 0x0000200602e26981 */ /* 0x000362000c1e1900 */
        /* <DEDUP_REMOVED lines=10> */
[----:B------:R-:W2:Y:S07]  /*6e60*/  LDSM.16.MT88.4 R148, [R184+0x16800] ;  /* 0x01680000b894783b */ /* 0x000eae0000004200 */
[-C--:B------:R-:W-:Y:S08]  /*6e70*/  HMMA.16816.F32.BF16 R4, R152, R156.reuse, R4 ;  /* 0x0000009c9804723c */ /* 0x080ff00000041804 */
[C---:B------:R-:W-:Y:S08]  /*6e80*/  HMMA.16816.F32.BF16 R8, R160.reuse, R156, R8 ;  /* 0x0000009ca008723c */ /* 0x040ff00000041808 */
[-C--:B------:R-:W-:Y:S08]  /*6e90*/  HMMA.16816.F32.BF16 R12, R160, R158.reuse, R12 ;  /* 0x0000009ea00c723c */ /* 0x080ff0000004180c */
[C---:B------:R-:W-:Y:S01]  /*6ea0*/  HMMA.16816.F32.BF16 R16, R152.reuse, R158, R16 ;  /* 0x0000009e9810723c */ /* 0x040fe20000041810 */
[----:B------:R-:W3:Y:S07]  /*6eb0*/  LDSM.16.M88.4 R156, [R200+0x1000] ;  /* 0x00100000c89c783b */ /* 0x000eee0000000200 */
[-C--:B------:R-:W-:Y:S08]  /*6ec0*/  HMMA.16816.F32.BF16 R68, R152, R164.reuse, R68 ;  /* 0x000000a49844723c */ /* 0x080ff00000041844 */
[C---:B------:R-:W-:Y:S08]  /*6ed0*/  HMMA.16816.F32.BF16 R72, R160.reuse, R164, R72 ;  /* 0x000000a4a048723c */ /* 0x040ff00000041848 */
[-C--:B------:R-:W-:Y:S08]  /*6ee0*/  HMMA.16816.F32.BF16 R76, R160, R166.reuse, R76 ;  /* 0x000000a6a04c723c */ /* 0x080ff0000004184c */
[C---:B------:R-:W-:Y:S01]  /*6ef0*/  HMMA.16816.F32.BF16 R80, R152.reuse, R166, R80 ;  /* 0x000000a69850723c */ /* 0x040fe20000041850 */
[----:B------:R-:W4:Y:S07]  /*6f00*/  LDSM.16.MT88.4 R164, [R184+0x17000] ;  /* 0x01700000b8a4783b */ /* 0x000f2e0000004200 */
[-C--:B--2---:R-:W-:Y:S08]  /*6f10*/  HMMA.16816.F32.BF16 R84, R152, R148.reuse, R84 ;  /* 0x000000949854723c */ /* 0x084ff00000041854 */
[C---:B------:R-:W-:Y:S08]  /*6f20*/  HMMA.16816.F32.BF16 R88, R160.reuse, R148, R88 ;  /* 0x00000094a058723c */ /* 0x040ff00000041858 */
[-C--:B------:R-:W-:Y:S01]  /*6f30*/  HMMA.16816.F32.BF16 R92, R160, R150.reuse, R92 ;  /* 0x00000096a05c723c */ /* 0x080fe2000004185c */
[----:B------:R-:W-:Y:S07]  /*6f40*/  LDSM.16.M88.4 R160, [R201+0x1000] ;  /* 0x00100000c9a0783b */ /* 0x000fee0000000200 */
[----:B------:R-:W-:Y:S01]  /*6f50*/  HMMA.16816.F32.BF16 R96, R152, R150, R96 ;  /* 0x000000969860723c */ /* 0x000fe20000041860 */
[----:B------:R-:W-:Y:S04]  /*6f60*/  LDSM.16.M88.4 R148, [R201] ;  /* 0x00000000c994783b */ /* 0x000fe80000000200 */
[----:B------:R-:W2:Y:S03]  /*6f70*/  LDSM.16.MT88.4 R152, [R184+0x13800] ;  /* 0x01380000b898783b */ /* 0x000ea60000004200 */
[-C--:B------:R-:W-:Y:S01]  /*6f80*/  HMMA.16816.F32.BF16 R4, R168, R172.reuse, R4 ;  /* 0x000000aca804723c */ /* 0x080fe20000041804 */
[----:B------:R-:W1:Y:S07]  /*6f90*/  LDSM.16.MT88.4 R184, [R184+0x17800] ;  /* 0x01780000b8b8783b */ /* 0x000e6e0000004200 */
[C---:B---3--:R-:W-:Y:S08]  /*6fa0*/  HMMA.16816.F32.BF16 R8, R156.reuse, R172, R8 ;  /* 0x000000ac9c08723c */ /* 0x048ff00000041808 */
[-C--:B------:R-:W-:Y:S08]  /*6fb0*/  HMMA.16816.F32.BF16 R12, R156, R174.reuse, R12 ;  /* 0x000000ae9c0c723c */ /* 0x080ff0000004180c */
        /* <DEDUP_REMOVED lines=9> */
[-C--:B--2---:R-:W-:Y:S08]  /*7050*/  HMMA.16816.F32.BF16 R4, R148, R152.reuse, R4 ;  /* 0x000000989404723c */ /* 0x084ff00000041804 */
[C---:B------:R-:W-:Y:S07]  /*7060*/  HMMA.16816.F32.BF16 R8, R160.reuse, R152, R8 ;  /* 0x00000098a008723c */ /* 0x040fee0000041808 */
[----:B------:R-:W-:Y:S01]  /*7070*/  IMAD.SHL.U32 R152, R242, 0x8, RZ ;  /* 0x00000008f2987824 */ /* 0x000fe200078e00ff */
[-C--:B------:R-:W-:Y:S04]  /*7080*/  HMMA.16816.F32.BF16 R12, R160, R154.reuse, R12 ;  /* 0x0000009aa00c723c */ /* 0x080fe8000004180c */
[-C--:B-1----:R-:W-:Y:S01]  /*7090*/  LEA R2, P0, R152, R204.reuse, 0x2 ;  /* 0x000000cc98027211 */ /* 0x082fe200078010ff */
[----:B------:R-:W-:Y:S02]  /*70a0*/  IMAD.SHL.U32 R153, R242, 0x10, RZ ;  /* 0x00000010f2997824 */ /* 0x000fe400078e00ff */
[----:B------:R1:W-:Y:S01]  /*70b0*/  RED.E.ADD.F32.FTZ.RN.STRONG.GPU [R204.64], R4 ;  /* 0x00000004cc00798e */ /* 0x0003e2000c10e786 */
[C---:B------:R-:W-:Y:S04]  /*70c0*/  HMMA.16816.F32.BF16 R16, R148.reuse, R154, R16 ;  /* 0x0000009a9410723c */ /* 0x040fe80000041810 */
[-C--:B------:R-:W-:Y:S03]  /*70d0*/  LEA.HI.X.SX32 R3, R152, R205.reuse, 0x2, P0 ;  /* 0x000000cd98037211 */ /* 0x080fe600000f16ff */
[----:B------:R-:W-:Y:S01]  /*70e0*/  IMAD R154, R242, 0x28, RZ ;  /* 0x00000028f29a7824 */ /* 0x000fe200078e02ff */
[-C--:B------:R-:W-:Y:S01]  /*70f0*/  HMMA.16816.F32.BF16 R68, R148, R180.reuse, R68 ;  /* 0x000000b49444723c */ /* 0x080fe20000041844 */
[----:B------:R2:W-:Y:S07]  /*7100*/  RED.E.ADD.F32.FTZ.RN.STRONG.GPU [R2.64], R5 ;  /* 0x000000050200798e */ /* 0x0005ee000c10e786 */
[C---:B------:R-:W-:Y:S08]  /*7110*/  HMMA.16816.F32.BF16 R72, R160.reuse, R180, R72 ;  /* 0x000000b4a048723c */ /* 0x040ff00000041848 */
[-C--:B------:R-:W-:Y:S04]  /*7120*/  HMMA.16816.F32.BF16 R76, R160, R182.reuse, R76 ;  /* 0x000000b6a04c723c */ /* 0x080fe8000004184c */
[CC--:B-1----:R-:W-:Y:S04]  /*7130*/  LEA R4, P0, R0.reuse, R204.reuse, 0x2 ;  /* 0x000000cc00047211 */ /* 0x0c2fe800078010ff */
[C---:B------:R-:W-:Y:S04]  /*7140*/  HMMA.16816.F32.BF16 R80, R148.reuse, R182, R80 ;  /* 0x000000b69450723c */ /* 0x040fe80000041850 */
[-C--:B--2---:R-:W-:Y:S01]  /*7150*/  LEA.HI.X.SX32 R5, R0, R205.reuse, 0x2, P0 ;  /* 0x000000cd00057211 */ /* 0x084fe200000f16ff */
[C---:B------:R-:W-:Y:S03]  /*7160*/  IMAD R0, R242.reuse, 0x38, RZ ;  /* 0x00000038f2007824 */ /* 0x040fe600078e02ff */
[-C--:B------:R-:W-:Y:S08]  /*7170*/  HMMA.16816.F32.BF16 R84, R148, R184.reuse, R84 ;  /* 0x000000b89454723c */ /* 0x080ff00000041854 */
[C---:B------:R-:W-:Y:S08]  /*7180*/  HMMA.16816.F32.BF16 R88, R160.reuse, R184, R88 ;  /* 0x000000b8a058723c */ /* 0x040ff00000041858 */
[-C--:B------:R-:W-:Y:S08]  /*7190*/  HMMA.16816.F32.BF16 R92, R160, R186.reuse, R92 ;  /* 0x000000baa05c723c */ /* 0x080ff0000004185c */
[----:B------:R-:W-:Y:S07]  /*71a0*/  HMMA.16816.F32.BF16 R96, R148, R186, R96 ;  /* 0x000000ba9460723c */ /* 0x000fee0000041860 */
[CC--:B------:R-:W-:Y:S01]  /*71b0*/  LEA R150, P1, R153.reuse, R204.reuse, 0x2 ;  /* 0x000000cc99967211 */ /* 0x0c0fe200078210ff */
[----:B------:R-:W-:Y:S04]  /*71c0*/  IMAD.SHL.U32 R149, R242, 0x20, RZ ;  /* 0x00000020f2957824 */ /* 0x000fe800078e00ff */
[-C--:B------:R-:W-:Y:S02]  /*71d0*/  LEA.HI.X.SX32 R151, R153, R205.reuse, 0x2, P1 ;  /* 0x000000cd99977211 */ /* 0x080fe400008f16ff */
[CC--:B------:R-:W-:Y:S03]  /*71e0*/  LEA R148, P1, R149.reuse, R204.reuse, 0x2 ;  /* 0x000000cc95947211 */ /* 0x0c0fe600078210ff */
[----:B------:R1:W-:Y:S01]  /*71f0*/  RED.E.ADD.F32.FTZ.RN.STRONG.GPU [R150.64], R6 ;  /* 0x000000069600798e */ /* 0x0003e2000c10e786 */
[-C--:B------:R-:W-:Y:S03]  /*7200*/  LEA.HI.X.SX32 R149, R149, R205.reuse, 0x2, P1 ;  /* 0x000000cd95957211 */ /* 0x080fe600008f16ff */
[----:B------:R2:W-:Y:S04]  /*7210*/  RED.E.ADD.F32.FTZ.RN.STRONG.GPU [R4.64], R7 ;  /* 0x000000070400798e */ /* 0x0005e8000c10e786 */
[----:B------:R3:W-:Y:S01]  /*7220*/  RED.E.ADD.F32.FTZ.RN.STRONG.GPU [R148.64], R8 ;  /* 0x000000089400798e */ /* 0x0007e2000c10e786 */
[-C--:B-1----:R-:W-:Y:S01]  /*7230*/  LEA R6, P0, R154, R204.reuse, 0x2 ;  /* 0x000000cc9a067211 */ /* 0x082fe200078010ff */
[----:B------:R-:W-:Y:S03]  /*7240*/  IMAD R150, R242, 0x30, RZ ;  /* 0x00000030f2967824 */ /* 0x000fe600078e02ff */
[-C--:B--2---:R-:W-:Y:S02]  /*7250*/  LEA.HI.X.SX32 R7, R154, R205.reuse, 0x2, P0 ;  /* 0x000000cd9a077211 */ /* 0x084fe400000f16ff */
[-C--:B------:R-:W-:Y:S02]  /*7260*/  LEA R4, P1, R150, R204.reuse, 0x2 ;  /* 0x000000cc96047211 */ /* 0x080fe400078210ff */
[-C--:B---3--:R-:W-:Y:S01]  /*7270*/  LEA R8, P0, R0, R204.reuse, 0x2 ;  /* 0x000000cc00087211 */ /* 0x088fe200078010ff */
[----:B------:R1:W-:Y:S01]  /*7280*/  RED.E.ADD.F32.FTZ.RN.STRONG.GPU [R6.64], R9 ;  /* 0x000000090600798e */ /* 0x0003e2000c10e786 */
[-C--:B------:R-:W-:Y:S05]  /*7290*/  LEA.HI.X.SX32 R5, R150, R205.reuse, 0x2, P1 ;  /* 0x000000cd96057211 */ /* 0x080fea00008f16ff */
[----:B------:R2:W-:Y:S01]  /*72a0*/  RED.E.ADD.F32.FTZ.RN.STRONG.GPU [R4.64], R10 ;  /* 0x0000000a0400798e */ /* 0x0005e2000c10e786 */
[-C--:B-1----:R-:W-:Y:S02]  /*72b0*/  LEA.HI.X.SX32 R9, R0, R205.reuse, 0x2, P0 ;  /* 0x000000cd00097211 */ /* 0x082fe400000f16ff */
[----:B------:R-:W-:Y:S03]  /*72c0*/  IADD3 R7, R153, 0x20, RZ ;  /* 0x0000002099077810 */ /* 0x000fe60007ffe0ff */
[----:B------:R1:W-:Y:S01]  /*72d0*/  RED.E.ADD.F32.FTZ.RN.STRONG.GPU [R8.64], R11 ;  /* 0x0000000b0800798e */ /* 0x0003e2000c10e786 */
[CC--:B------:R-:W-:Y:S01]  /*72e0*/  LEA R6, P0, R7.reuse, R204.reuse, 0x2 ;  /* 0x000000cc07067211 */ /* 0x0c0fe200078010ff */
[C---:B------:R-:W-:Y:S02]  /*72f0*/  IMAD.IADD R0, R152.reuse, 0x1, R7 ;  /* 0x0000000198007824 */ /* 0x040fe400078e0207 */
[----:B------:R-:W-:Y:S01]  /*7300*/  RED.E.ADD.F32.FTZ.RN.STRONG.GPU [R204.64+0x80], R16 ;  /* 0x00008010cc00798e */ /* 0x000fe2000c10e786 */
[-C--:B------:R-:W-:Y:S01]  /*7310*/  LEA.HI.X.SX32 R7, R7, R205.reuse, 0x2, P0 ;  /* 0x000000cd07077211 */ /* 0x080fe200000f16ff */
[----:B--2---:R-:W-:Y:S01]  /*7320*/  IMAD.IADD R5, R152, 0x1, R0 ;  /* 0x0000000198057824 */ /* 0x004fe200078e0200 */
[-C--:B------:R-:W-:Y:S01]  /*7330*/  LEA R148, P0, R0, R204.reuse, 0x2 ;  /* 0x000000cc00947211 */ /* 0x080fe200078010ff */
[----:B------:R-:W-:Y:S02]  /*7340*/  RED.E.ADD.F32.FTZ.RN.STRONG.GPU [R2.64+0x80], R17 ;  /* 0x000080110200798e */ /* 0x000fe4000c10e786 */
[----:B------:R-:W-:Y:S01]  /*7350*/  IMAD.IADD R4, R152, 0x1, R5 ;  /* 0x0000000198047824 */ /* 0x000fe200078e0205 */
[-C--:B------:R-:W-:Y:S01]  /*7360*/  LEA.HI.X.SX32 R149, R0, R205.reuse, 0x2, P0 ;  /* 0x000000cd00957211 */ /* 0x080fe200000f16ff */
[----:B------:R2:W-:Y:S02]  /*7370*/  RED.E.ADD.F32.FTZ.RN.STRONG.GPU [R6.64], R18 ;  /* 0x000000120600798e */ /* 0x0005e4000c10e786 */
[----:B------:R-:W-:Y:S01]  /*7380*/  IMAD.IADD R0, R152, 0x1, R4 ;  /* 0x0000000198007824 */ /* 0x000fe200078e0204 */
[CC--:B------:R-:W-:Y:S01]  /*7390*/  LEA R10, P0, R4.reuse, R204.reuse, 0x2 ;  /* 0x000000cc040a7211 */ /* 0x0c0fe200078010ff */
[----:B------:R-:W-:Y:S04]  /*73a0*/  RED.E.ADD.F32.FTZ.RN.STRONG.GPU [R148.64], R19 ;  /* 0x000000139400798e */ /* 0x000fe8000c10e786 */
[----:B------:R-:W-:Y:S01]  /*73b0*/  LDSM.16.MT88.4 R16, [R188+0x2000] ;  /* 0x00200000bc10783b */ /* 0x000fe20000004200 */
[CC--:B-1----:R-:W-:Y:S02]  /*73c0*/  LEA R8, P1, R5.reuse, R204.reuse, 0x2 ;  /* 0x000000cc05087211 */ /* 0x0c2fe400078210ff */
[-C--:B------:R-:W-:Y:S02]  /*73d0*/  LEA.HI.X.SX32 R11, R4, R205.reuse, 0x2, P0 ;  /* 0x000000cd040b7211 */ /* 0x080fe400000f16ff */
[-C--:B------:R-:W-:Y:S01]  /*73e0*/  LEA.HI.X.SX32 R9, R5, R205.reuse, 0x2, P1 ;  /* 0x000000cd05097211 */ /* 0x080fe200008f16ff */
[----:B------:R-:W-:Y:S04]  /*73f0*/  IMAD.IADD R5, R152, 0x1, R0 ;  /* 0x0000000198057824 */ /* 0x000fe800078e0200 */
[----:B------:R1:W-:Y:S01]  /*7400*/  RED.E.ADD.F32.FTZ.RN.STRONG.GPU [R8.64], R12 ;  /* 0x0000000c0800798e */ /* 0x0003e2000c10e786 */
[CC--:B--2---:R-:W-:Y:S03]  /*7410*/  LEA R6, P0, R0.reuse, R204.reuse, 0x2 ;  /* 0x000000cc00067211 */ /* 0x0c4fe600078010ff */
[----:B------:R-:W-:Y:S01]  /*7420*/  RED.E.ADD.F32.FTZ.RN.STRONG.GPU [R10.64], R13 ;  /* 0x0000000d0a00798e */ /* 0x000fe2000c10e786 */
[-C--:B------:R-:W-:Y:S02]  /*7430*/  LEA.HI.X.SX32 R7, R0, R205.reuse, 0x2, P0 ;  /* 0x000000cd00077211 */ /* 0x080fe400000f16ff */
        /* <DEDUP_REMOVED lines=15> */
[CC--:B------:R-:W-:Y:S01]  /*7530*/  LEA R8, P1, R5.reuse, R204.reuse, 0x2 ;  /* 0x000000cc05087211 */ /* 0x0c0fe200078210ff */
[----:B------:R-:W-:Y:S01]  /*7540*/  IMAD.IADD R0, R152, 0x1, R4 ;  /* 0x0000000198007824 */ /* 0x000fe200078e0204 */
[-C--:B------:R-:W-:Y:S01]  /*7550*/  LEA R10, P0, R4, R204.reuse, 0x2 ;  /* 0x000000cc040a7211 */ /* 0x080fe200078010ff */
[----:B------:R-:W-:Y:S01]  /*7560*/  RED.E.ADD.F32.FTZ.RN.STRONG.GPU [R12.64], R71 ;  /* 0x000000470c00798e */ /* 0x000fe2000c10e786 */
[-C--:B------:R-:W-:Y:S01]  /*7570*/  LEA.HI.X.SX32 R9, R5, R205.reuse, 0x2, P1 ;  /* 0x000000cd05097211 */ /* 0x080fe200008f16ff */
[----:B------:R-:W-:Y:S01]  /*7580*/  IMAD.IADD R5, R152, 0x1, R0 ;  /* 0x0000000198057824 */ /* 0x000fe200078e0200 */
[-C--:B------:R-:W-:Y:S01]  /*7590*/  LEA.HI.X.SX32 R11, R4, R205.reuse, 0x2, P0 ;  /* 0x000000cd040b7211 */ /* 0x080fe200000f16ff */
        /* <DEDUP_REMOVED lines=35> */
[-C--:B------:R-:W-:Y:S02]  /*77d0*/  LEA.HI.X.SX32 R5, R5, R205.reuse, 0x2, P0 ;  /* 0x000000cd05057211 */ /* 0x080fe400000f16ff */
[----:B--2---:R-:W-:Y:S03]  /*77e0*/  IADD3 R8, R153, 0x80, RZ ;  /* 0x0000008099087810 */ /* 0x004fe60007ffe0ff */
[----:B------:R2:W-:Y:S04]  /*77f0*/  RED.E.ADD.F32.FTZ.RN.STRONG.GPU [R4.64], R79 ;  /* 0x0000004f0400798e */ /* 0x0005e8000c10e786 */
[----:B------:R-:W-:Y:S01]  /*7800*/  RED.E.ADD.F32.FTZ.RN.STRONG.GPU [R204.64+0x200], R84 ;  /* 0x00020054cc00798e */ /* 0x000fe2000c10e786 */
[----:B------:R-:W-:Y:S03]  /*7810*/  IMAD.IADD R0, R152, 0x1, R8 ;  /* 0x0000000198007824 */ /* 0x000fe600078e0208 */
[----:B------:R-:W-:Y:S04]  /*7820*/  RED.E.ADD.F32.FTZ.RN.STRONG.GPU [R2.64+0x200], R85 ;  /* 0x000200550200798e */ /* 0x000fe8000c10e786 */
[----:B------:R-:W-:Y:S01]  /*7830*/  LDSM.16.MT88.4 R76, [R188+0x800] ;  /* 0x00080000bc4c783b */ /* 0x000fe20000004200 */
[CC--:B-1----:R-:W-:Y:S04]  /*7840*/  LEA R6, P0, R8.reuse, R204.reuse, 0x2 ;  /* 0x000000cc08067211 */ /* 0x0c2fe800078010ff */
[-C--:B------:R-:W-:Y:S02]  /*7850*/  LEA.HI.X.SX32 R7, R8, R205.reuse, 0x2, P0 ;  /* 0x000000cd08077211 */ /* 0x080fe400000f16ff */
[-C--:B------:R-:W-:Y:S01]  /*7860*/  LEA R10, P0, R0, R204.reuse, 0x2 ;  /* 0x000000cc000a7211 */ /* 0x080fe200078010ff */
[----:B--2---:R-:W-:Y:S02]  /*7870*/  IMAD.IADD R5, R152, 0x1, R0 ;  /* 0x0000000198057824 */ /* 0x004fe400078e0200 */
[----:B------:R1:W-:Y:S01]  /*7880*/  RED.E.ADD.F32.FTZ.RN.STRONG.GPU [R6.64], R86 ;  /* 0x000000560600798e */ /* 0x0003e2000c10e786 */
[-C--:B------:R-:W-:Y:S01]  /*7890*/  LEA.HI.X.SX32 R11, R0, R205.reuse, 0x2, P0 ;  /* 0x000000cd000b7211 */ /* 0x080fe200000f16ff */
[----:B------:R-:W-:Y:S04]  /*78a0*/  IMAD.IADD R4, R152, 0x1, R5 ;  /* 0x0000000198047824 */ /* 0x000fe800078e0205 */
[----:B------:R2:W-:Y:S01]  /*78b0*/  RED.E.ADD.F32.FTZ.RN.STRONG.GPU [R10.64], R87 ;  /* 0x000000570a00798e */ /* 0x0005e2000c10e786 */
[-C--:B------:R-:W-:Y:S01]  /*78c0*/  LEA R8, P0, R4, R204.reuse, 0x2 ;  /* 0x000000cc04087211 */ /* 0x080fe200078010ff */
[----:B------:R-:W-:Y:S02]  /*78d0*/  IMAD.IADD R0, R152, 0x1, R4 ;  /* 0x0000000198007824 */ /* 0x000fe400078e0204 */
[----:B------:R-:W-:Y:S01]  /*78e0*/  LDSM.16.MT88.4 R84, [R188+0x2800] ;  /* 0x00280000bc54783b */ /* 0x000fe20000004200 */
[-C--:B------:R-:W-:Y:S02]  /*78f0*/  LEA.HI.X.SX32 R9, R4, R205.reuse, 0x2, P0 ;  /* 0x000000cd04097211 */ /* 0x080fe400000f16ff */
[-C--:B------:R-:W-:Y:S02]  /*7900*/  LEA R4, P0, R0, R204.reuse, 0x2 ;  /* 0x000000cc00047211 */ /* 0x080fe400078010ff */
[CC--:B-1----:R-:W-:Y:S04]  /*7910*/  LEA R6, P1, R5.reuse, R204.reuse, 0x2 ;  /* 0x000000cc05067211 */ /* 0x0c2fe800078210ff */
[-C--:B------:R-:W-:Y:S01]  /*7920*/  LEA.HI.X.SX32 R7, R5, R205.reuse, 0x2, P1 ;  /* 0x000000cd05077211 */ /* 0x080fe200008f16ff */
[----:B--2---:R-:W-:Y:S01]  /*7930*/  IMAD.IADD R10, R152, 0x1, R0 ;  /* 0x00000001980a7824 */ /* 0x004fe200078e0200 */
[-C--:B------:R-:W-:Y:S03]  /*7940*/  LEA.HI.X.SX32 R5, R0, R205.reuse, 0x2, P0 ;  /* 0x000000cd00057211 */ /* 0x080fe600000f16ff */
[----:B------:R1:W-:Y:S01]  /*7950*/  RED.E.ADD.F32.FTZ.RN.STRONG.GPU [R6.64], R88 ;  /* 0x000000580600798e */ /* 0x0003e2000c10e786 */
[----:B------:R-:W-:Y:S03]  /*7960*/  IADD3 R0, R153, 0xa0, RZ ;  /* 0x000000a099007810 */ /* 0x000fe60007ffe0ff */
[----:B------:R2:W-:Y:S04]  /*7970*/  RED.E.ADD.F32.FTZ.RN.STRONG.GPU [R8.64], R89 ;  /* 0x000000590800798e */ /* 0x0005e8000c10e786 */
[----:B------:R3:W-:Y:S01]  /*7980*/  RED.E.ADD.F32.FTZ.RN.STRONG.GPU [R4.64], R90 ;  /* 0x0000005a0400798e */ /* 0x0007e2000c10e786 */
        /* <DEDUP_REMOVED lines=12> */
[----:B------:R-:W-:Y:S04]  /*7a50*/  LDSM.16.MT88.4 R12, [R193+0x1e000] ;  /* 0x01e00000c10c783b */ /* 0x000fe80000004200 */
[----:B------:R-:W-:Y:S01]  /*7a60*/  LDSM.16.MT88.4 R88, [R193+0x1f800] ;  /* 0x01f80000c158783b */ /* 0x000fe20000004200 */
[C---:B-1----:R-:W-:Y:S04]  /*7a70*/  IMAD.IADD R6, R152.reuse, 0x1, R5 ;  /* 0x0000000198067824 */ /* 0x042fe800078e0205 */
[----:B------:R-:W-:Y:S01]  /*7a80*/  IMAD.IADD R4, R152, 0x1, R6 ;  /* 0x0000000198047824 */ /* 0x000fe200078e0206 */
[-C--:B------:R-:W-:Y:S03]  /*7a90*/  LEA R10, P0, R6, R204.reuse, 0x2 ;  /* 0x000000cc060a7211 */ /* 0x080fe600078010ff */
[----:B------:R-:W-:Y:S01]  /*7aa0*/  IMAD.IADD R0, R152, 0x1, R4 ;  /* 0x0000000198007824 */ /* 0x000fe200078e0204 */
[-C--:B------:R-:W-:Y:S02]  /*7ab0*/  LEA.HI.X.SX32 R11, R6, R205.reuse, 0x2, P0 ;  /* 0x000000cd060b7211 */ /* 0x080fe400000f16ff */
[-C--:B--2---:R-:W-:Y:S01]  /*7ac0*/  LEA R8, P2, R4, R204.reuse, 0x2 ;  /* 0x000000cc04087211 */ /* 0x084fe200078410ff */
[----:B------:R-:W-:Y:S01]  /*7ad0*/  IMAD.IADD R3, R152, 0x1, R0 ;  /* 0x0000000198037824 */ /* 0x000fe200078e0200 */
[-C--:B------:R-:W-:Y:S01]  /*7ae0*/  LEA R6, P1, R0, R204.reuse, 0x2 ;  /* 0x000000cc00067211 */ /* 0x080fe200078210ff */
[----:B------:R-:W-:Y:S01]  /*7af0*/  RED.E.ADD.F32.FTZ.RN.STRONG.GPU [R10.64], R92 ;  /* 0x0000005c0a00798e */ /* 0x000fe2000c10e786 */
[-C--:B------:R-:W-:Y:S02]  /*7b00*/  LEA.HI.X.SX32 R9, R4, R205.reuse, 0x2, P2 ;  /* 0x000000cd04097211 */ /* 0x080fe400010f16ff */
[-C--:B------:R-:W-:Y:S02]  /*7b10*/  LEA.HI.X.SX32 R7, R0, R205.reuse, 0x2, P1 ;  /* 0x000000cd00077211 */ /* 0x080fe400008f16ff */
[----:B------:R-:W-:Y:S01]  /*7b20*/  LEA R2, P0, R3, R204, 0x2 ;  /* 0x000000cc03027211 */ /* 0x000fe200078010ff */
[----:B------:R-:W-:Y:S01]  /*7b30*/  RED.E.ADD.F32.FTZ.RN.STRONG.GPU [R8.64], R93 ;  /* 0x0000005d0800798e */ /* 0x000fe2000c10e786 */
[----:B------:R-:W-:Y:S02]  /*7b40*/  LOP3.LUT R0, R211, 0x1, RZ, 0xc0, !PT ;  /* 0x00000001d3007812 */ /* 0x000fe400078ec0ff */
[----:B------:R-:W-:Y:S01]  /*7b50*/  LEA.HI.X.SX32 R3, R3, R205, 0x2, P0 ;  /* 0x000000cd03037211 */ /* 0x000fe200000f16ff */
[----:B------:R-:W-:Y:S01]  /*7b60*/  LDSM.16.MT88.4 R8, [R188] ;  /* 0x00000000bc08783b */ /* 0x000fe20000004200 */
[----:B------:R-:W-:Y:S02]  /*7b70*/  ISETP.NE.U32.AND P0, PT, R0, 0x1, PT ;  /* 0x000000010000780c */ /* 0x000fe40003f05070 */
[----:B------:R-:W-:Y:S01]  /*7b80*/  ISETP.GT.AND P2, PT, R211, R236, PT ;  /* 0x000000ecd300720c */ /* 0x000fe20003f44270 */
[----:B------:R-:W-:Y:S01]  /*7b90*/  RED.E.ADD.F32.FTZ.RN.STRONG.GPU [R6.64], R94 ;  /* 0x0000005e0600798e */ /* 0x000fe2000c10e786 */
[----:B------:R-:W-:Y:S02]  /*7ba0*/  IADD3 R0, R188, -0x6000, RZ ;  /* 0xffffa000bc007810 */ /* 0x000fe40007ffe0ff */
[----:B------:R-:W-:Y:S01]  /*7bb0*/  @P6 IADD3 R232, P1, R232, -0x100, RZ ;  /* 0xffffff00e8e86810 */ /* 0x000fe20007f3e0ff */
[----:B------:R-:W1:Y:S03]  /*7bc0*/  LDSM.16.MT88.4 R4, [R194+0x1e000] ;  /* 0x01e00000c204783b */ /* 0x000e660000004200 */
[----:B------:R-:W-:Y:S01]  /*7bd0*/  @P6 IADD3.X R231, R231, -0x1, RZ, P1, !PT ;  /* 0xffffffffe7e76810 */ /* 0x000fe20000ffe4ff */
[----:B------:R2:W-:Y:S02]  /*7be0*/  RED.E.ADD.F32.FTZ.RN.STRONG.GPU [R2.64], R95 ;  /* 0x0000005f0200798e */ /* 0x0005e4000c10e786 */
[----:B------:R-:W-:Y:S02]  /*7bf0*/  @P0 IADD3 R0, R188, 0x6000, RZ ;  /* 0x00006000bc000810 */ /* 0x000fe40007ffe0ff */
        /* <DEDUP_REMOVED lines=274> */
.L_x_1495:
        /* <DEDUP_REMOVED lines=15> */
.L_x_1496:
[----:B------:R-:W2:Y:S01]  /*8e10*/  LDL R8, [R1+0x4] ;  /* 0x0000040001087983 */ /* 0x000ea20000100800 */
[----:B------:R-:W-:Y:S01]  /*8e20*/  SHF.R.S32.HI R24, RZ, 0x1f, R237 ;  /* 0x0000001fff187819 */ /* 0x000fe200000114ed */
[----:B------:R-:W-:Y:S01]  /*8e30*/  BSSY B0, `(.L_x_1497) ;  /* 0x000002c000007945 */ /* 0x000fe20003800000 */
[----:B------:R-:W-:Y:S01]  /*8e40*/  SHF.R.S32.HI R5, RZ, 0x1f, R222 ;  /* 0x0000001fff057819 */ /* 0x000fe200000114de */
[----:B------:R-:W-:Y:S01]  /*8e50*/  BAR.SYNC.DEFER_BLOCKING 0x0 ;  /* 0x0000000000007b1d */ /* 0x000fe20000010000 */
[----:B------:R-:W-:Y:S01]  /*8e60*/  MOV R4, R222 ;  /* 0x000000de00047202 */ /* 0x000fe20000000f00 */
[----:B------:R-:W-:Y:S01]  /*8e70*/  IMAD R0, R24, c[0x0][0x3a0], RZ ;  /* 0x0000e80018007a24 */ /* 0x000fe200078e02ff */
[----:B------:R-:W-:Y:S02]  /*8e80*/  SHF.R.S32.HI R26, RZ, 0x1f, R240 ;  /* 0x0000001fff1a7819 */ /* 0x000fe400000114f0 */
[----:B------:R-:W-:Y:S01]  /*8e90*/  SHF.R.S32.HI R64, RZ, 0x1f, R238 ;  /* 0x0000001fff407819 */ /* 0x000fe200000114ee */
[----:B------:R-:W-:-:S04]  /*8ea0*/  IMAD.WIDE.U32 R2, R237, c[0x0][0x3a0], R4 ;  /* 0x0000e800ed027a25 */ /* 0x000fc800078e0004 */
[----:B------:R-:W-:Y:S01]  /*8eb0*/  IMAD R0, R237, c[0x0][0x3a4], R0 ;  /* 0x0000e900ed007a24 */ /* 0x000fe200078e0200 */
[----:B------:R-:W-:-:S04]  /*8ec0*/  IADD3 R2, P0, R6, R2, RZ ;  /* 0x0000000206027210 */ /* 0x000fc80007f1e0ff */
[----:B------:R-:W-:Y:S01]  /*8ed0*/  IADD3.X R3, R7, R3, R0, P0, !PT ;  /* 0x0000000307037210 */ /* 0x000fe200007fe400 */
[----:B------:R-:W-:-:S04]  /*8ee0*/  IMAD R0, R26, c[0x0][0x3b8], RZ ;  /* 0x0000ee001a007a24 */ /* 0x000fc800078e02ff */
[C---:B------:R-:W-:Y:S02]  /*8ef0*/  IMAD R0, R240.reuse, c[0x0][0x3bc], R0 ;  /* 0x0000ef00f0007a24 */ /* 0x040fe400078e0200 */
        /* <DEDUP_REMOVED lines=11> */
[----:B--2---:R-:W-:-:S05]  /*8fb0*/  IMAD R11, R8, -0x40, R218 ;  /* 0xffffffc0080b7824 */ /* 0x004fca00078e02da */
[----:B------:R-:W-:-:S13]  /*8fc0*/  ISETP.GE.AND P4, PT, R238, R11, PT ;  /* 0x0000000bee00720c */ /* 0x000fda0003f86270 */
[----:B------:R-:W-:Y:S05]  /*8fd0*/  @P4 BRA `(.L_x_1498) ;  /* 0x0000011000004947 */ /* 0x000fea0003800000 */
[----:B-1-34-:R-:W-:Y:S01]  /*8fe0*/  ISETP.GE.AND P2, PT, R222, c[0x0][0x220], PT ;  /* 0x00008800de007a0c */ /* 0x01afe20003f46270 */
        /* <DEDUP_REMOVED lines=16> */
.L_x_1498:
[----:B-1-34-:R-:W-:Y:S05]  /*90f0*/  BSYNC B0 ;  /* 0x0000000000007941 */ /* 0x01afea0003800000 */
.L_x_1497:
        /* <DEDUP_REMOVED lines=20> */
.L_x_1500:
[----:B------:R-:W-:Y:S05]  /*9240*/  BSYNC B0 ;  /* 0x0000000000007941 */ /* 0x000fea0003800000 */
.L_x_1499:
        /* <DEDUP_REMOVED lines=25> */
.L_x_1502:
[----:B------:R-:W-:Y:S05]  /*93e0*/  BSYNC B0 ;  /* 0x0000000000007941 */ /* 0x000fea0003800000 */
.L_x_1501:
[----:B------:R-:W-:Y:S05]  /*93f0*/  @P3 BRA `(.L_x_1471) ;  /* 0x0000010000003947 */ /* 0x000fea0003800000 */
[----:B------:R-:W-:Y:S02]  /*9400*/  IADD3 R0, P0, R238, 0x20, RZ ;  /* 0x00000020ee007810 */ /* 0x000fe40007f1e0ff */
[----:B-1----:R-:W-:-:S02]  /*9410*/  MOV R3, R8 ;  /* 0x0000000800037202 */ /* 0x002fc40000000f00 */
        /* <DEDUP_REMOVED lines=14> */
.L_x_1471:
[----:B------:R-:W-:Y:S05]  /*9500*/  BSYNC B1 ;  /* 0x0000000000017941 */ /* 0x000fea0003800000 */
.L_x_1457:
[----:B------:R-:W4:Y:S01]  /*9510*/  LDL.LU R0, [R1+0x4] ;  /* 0x0000040001007983 */ /* 0x000f220000300800 */
[----:B------:R-:W-:Y:S02]  /*9520*/  ULDC UR5, c[0x0][0x218] ;  /* 0x0000860000057ab9 */ /* 0x000fe40000000800 */
[----:B------:R-:W-:-:S04]  /*9530*/  UIADD3 UR5, UR5, 0x3f, URZ ;  /* 0x0000003f05057890 */ /* 0x000fc8000fffe03f */
[----:B------:R-:W-:-:S04]  /*9540*/  USHF.R.S32.HI UR4, URZ, 0x1f, UR5 ;  /* 0x0000001f3f047899 */ /* 0x000fc80008011405 */
[----:B------:R-:W-:-:S04]  /*9550*/  ULEA.HI UR4, UR4, UR5, URZ, 0x6 ;  /* 0x0000000504047291 */ /* 0x000fc8000f8f303f */
[----:B------:R-:W-:Y:S01]  /*9560*/  USHF.R.S32.HI UR4, URZ, 0x6, UR4 ;  /* 0x000000063f047899 */ /* 0x000fe20008011404 */
[----:B----4-:R-:W-:-:S05]  /*9570*/  IADD3 R0, R0, c[0x0][0xc], RZ ;  /* 0x0000030000007a10 */ /* 0x010fca0007ffe0ff */
[----:B------:R-:W-:Y:S01]  /*9580*/  ISETP.GE.AND P0, PT, R0, UR4, PT ;  /* 0x0000000400007c0c */ /* 0x000fe2000bf06270 */
[----:B------:R4:W-:-:S12]  /*9590*/  STL [R1+0x4], R0 ;  /* 0x0000040001007387 */ /* 0x0009d80000100800 */
[----:B------:R-:W-:Y:S01]  /*95a0*/  @P0 CALL.REL.NOINC `(.L_x_1503) ;  /* 0x0000001000000944 */ /* 0x000fe20003c00000 */
[----:B------:R-:W-:Y:S05]  /*95b0*/  BRA `(.L_x_1504) ;  /* 0xffff72c000007947 */ /* 0x000fea000383ffff */
.L_x_1503:
[----:B------:R-:W-:Y:S05]  /*95c0*/  EXIT ;  /* 0x000000000000794d */ /* 0x000fea0003800000 */
.L_x_1505:
        /* <DEDUP_REMOVED lines=11> */
.L_x_1616:


//--------------------- .text._ZN5flash44flash_bwd_dq_dk_dv_loop_seqk_parallel_kernelI23Flash_bwd_kernel_traitsILi192ELi64ELi64ELi8ELi4ELi2ELi2ELb0ELb0EN7cutlass10bfloat16_tE19Flash_kernel_traitsILi192ELi64ELi64ELi8ES3_EELb0ELb0ELb1ELb1ELb0ELb0ELb1EEEvNS_16Flash_bwd_paramsE --------------------------
	.section	.text._ZN5flash44flash_bwd_dq_dk_dv_loop_seqk_parallel_kernelI23Flash_bwd_kernel_traitsILi192ELi64ELi64ELi8ELi4ELi2ELi2ELb0ELb0EN7cutlass10bfloat16_tE19Flash_kernel_traitsILi192ELi64ELi64ELi8ES3_EELb0ELb0ELb1ELb1ELb0ELb0ELb1EEEvNS_16Flash_bwd_paramsE,"ax",@progbits
	.sectioninfo	@"SHI_REGISTERS=255"
	.align	128
        .global         _ZN5flash44flash_bwd_dq_dk_dv_loop_seqk_parallel_kernelI23Flash_bwd_kernel_traitsILi192ELi64ELi64ELi8ELi4ELi2ELi2ELb0ELb0EN7cutlass10bfloat16_tE19Flash_kernel_traitsILi192ELi64ELi64ELi8ES3_EELb0ELb0ELb1ELb1ELb0ELb0ELb1EEEvNS_16Flash_bwd_paramsE
        .type           _ZN5flash44flash_bwd_dq_dk_dv_loop_seqk_parallel_kernelI23Flash_bwd_kernel_traitsILi192ELi64ELi64ELi8ELi4ELi2ELi2ELb0ELb0EN7cutlass10bfloat16_tE19Flash_kernel_traitsILi192ELi64ELi64ELi8ES3_EELb0ELb0ELb1ELb1ELb0ELb0ELb1EEEvNS_16Flash_bwd_paramsE,@function
        .size           _ZN5flash44flash_bwd_dq_dk_dv_loop_seqk_parallel_kernelI23Flash_bwd_kernel_traitsILi192ELi64ELi64ELi8ELi4ELi2ELi2ELb0ELb0EN7cutlass10bfloat16_tE19Flash_kernel_traitsILi192ELi64ELi64ELi8ES3_EELb0ELb0ELb1ELb1ELb0ELb0ELb1EEEvNS_16Flash_bwd_paramsE,(.L_x_1617 - _ZN5flash44flash_bwd_dq_dk_dv_loop_seqk_parallel_kernelI23Flash_bwd_kernel_traitsILi192ELi64ELi64ELi8ELi4ELi2ELi2ELb0ELb0EN7cutlass10bfloat16_tE19Flash_kernel_traitsILi192ELi64ELi64ELi8ES3_EELb0ELb0ELb1ELb1ELb0ELb0ELb1EEEvNS_16Flash_bwd_paramsE)
        .other          _ZN5flash44flash_bwd_dq_dk_dv_loop_seqk_parallel_kernelI23Flash_bwd_kernel_traitsILi192ELi64ELi64ELi8ELi4ELi2ELi2ELb0ELb0EN7cutlass10bfloat16_tE19Flash_kernel_traitsILi192ELi64ELi64ELi8ES3_EELb0ELb0ELb1ELb1ELb0ELb0ELb1EEEvNS_16Flash_bwd_paramsE,@"STO_CUDA_ENTRY STV_DEFAULT"
_ZN5flash44flash_bwd_dq_dk_dv_loop_seqk_parallel_kernelI23Flash_bwd_kernel_traitsILi192ELi64ELi64ELi8ELi4ELi2ELi2ELb0ELb0EN7cutlass10bfloat16_tE19Flash_kernel_traitsILi192ELi64ELi64ELi8ES3_EELb0ELb0ELb1ELb1ELb0ELb0ELb1EEEvNS_16Flash_bwd_paramsE:
.text._ZN5flash44flash_bwd_dq_dk_dv_loop_seqk_parallel_kernelI23Flash_bwd_kernel_traitsILi192ELi64ELi64ELi8ELi4ELi2ELi2ELb0ELb0EN7cutlass10bfloat16_tE19Flash_kernel_traitsILi192ELi64ELi64ELi8ES3_EELb0ELb0ELb1ELb1ELb0ELb0ELb1EEEvNS_16Flash_bwd_paramsE:
        /* <DEDUP_REMOVED lines=136> */
.L_x_1554:
        /* <DEDUP_REMOVED lines=33> */
.L_x_1506:
        /* <DEDUP_REMOVED lines=51> */
.L_x_1508:
        /* <DEDUP_REMOVED lines=15> */
.L_x_1509:
        /* <DEDUP_REMOVED lines=84> */
.L_x_1510:
[----:B------:R-:W-:-:S04]  /*13f0*/  IMAD R6, R210, c[0x0][0x1c0], R244 ;  /* 0x00007000d2067a24 */ /* 0x000fc800078e02f4 */
[----:B------:R-:W-:Y:S02]  /*1400*/  IMAD R6, R6, c[0x0][0x224], RZ ;  /* 0x0000890006067a24 */ /* 0x000fe400078e02ff */
.L_x_1511:
        /* <DEDUP_REMOVED lines=78> */
.L_x_1513:
        /* <DEDUP_REMOVED lines=16> */
.L_x_1514:
        /* <DEDUP_REMOVED lines=27> */
.L_x_1516:
[----:B------:R-:W-:Y:S05]  /*1ba0*/  BSYNC B0 ;  /* 0x0000000000007941 */ /* 0x000fea0003800000 */
.L_x_1515:
        /* <DEDUP_REMOVED lines=19> */
.L_x_1518:
[----:B------:R-:W-:Y:S05]  /*1ce0*/  BSYNC B0 ;  /* 0x0000000000007941 */ /* 0x000fea0003800000 */
.L_x_1517:
        /* <DEDUP_REMOVED lines=25> */
.L_x_1520:
[----:B------:R-:W-:Y:S05]  /*1e80*/  BSYNC B0 ;  /* 0x0000000000007941 */ /* 0x000fea0003800000 */
.L_x_1519:
        /* <DEDUP_REMOVED lines=19> */
.L_x_1512:
        /* <DEDUP_REMOVED lines=31> */
.L_x_1523:
[----:B------:R-:W-:Y:S05]  /*21b0*/  BSYNC B0 ;  /* 0x0000000000007941 */ /* 0x000fea0003800000 */
.L_x_1522:
        /* <DEDUP_REMOVED lines=39> */
.L_x_1525:
[----:B------:R-:W-:Y:S05]  /*2430*/  BSYNC B0 ;  /* 0x0000000000007941 */ /* 0x000fea0003800000 */
.L_x_1524:
        /* <DEDUP_REMOVED lines=18> */
.L_x_1527:
        /* <DEDUP_REMOVED lines=28> */
.L_x_1528:
[----:B------:R-:W-:Y:S05]  /*2720*/  BSYNC B0 ;  /* 0x0000000000007941 */ /* 0x000fea0003800000 */
.L_x_1526:
        /* <DEDUP_REMOVED lines=17> */
.L_x_1530:
        /* <DEDUP_REMOVED lines=38> */
.L_x_1531:
[----:B------:R-:W-:Y:S05]  /*2aa0*/  BSYNC B0 ;  /* 0x0000000000007941 */ /* 0x000fea0003800000 */
.L_x_1529:
        /* <DEDUP_REMOVED lines=59> */
.L_x_1533:
[----:B--2---:R-:W-:Y:S05]  /*2e60*/  BSYNC B0 ;  /* 0x0000000000007941 */ /* 0x004fea0003800000 */
.L_x_1532:
        /* <DEDUP_REMOVED lines=38> */
.L_x_1535:
[----:B------:R-:W-:Y:S05]  /*30d0*/  BSYNC B0 ;  /* 0x0000000000007941 */ /* 0x000fea0003800000 */
.L_x_1534:
        /* <DEDUP_REMOVED lines=45> */
.L_x_1537:
[----:B------:R-:W-:Y:S05]  /*33b0*/  BSYNC B0 ;  /* 0x0000000000007941 */ /* 0x000fea0003800000 */
.L_x_1536:
        /* <DEDUP_REMOVED lines=38> */
.L_x_1539:
[----:B------:R-:W-:Y:S05]  /*3620*/  BSYNC B0 ;  /* 0x0000000000007941 */ /* 0x000fea0003800000 */
.L_x_1538:
        /* <DEDUP_REMOVED lines=82> */
.L_x_1544:
[----:B------:R-:W0:Y:S01]  /*3b50*/  LDGDEPBAR ;  /* 0x00000000000079af */ /* 0x000e220000000000 */
[C---:B------:R-:W-:Y:S02]  /*3b60*/  IADD3 R98, R194.reuse, R193, RZ ;  /* 0x000000c1c2627210 */ /* 0x040fe40007ffe0ff */
[-C--:B------:R-:W-:Y:S02]  /*3b70*/  IADD3 R97, R194, R192.reuse, RZ ;  /* 0x000000c0c2617210 */ /* 0x080fe40007ffe0ff */
[----:B------:R-:W-:Y:S01]  /*3b80*/  IADD3 R96, R98, R192, RZ ;  /* 0x000000c062607210 */ /* 0x000fe20007ffe0ff */
[----:B------:R-:W-:Y:S04]  /*3b90*/  DEPBAR.LE SB0, 0x0 ;  /* 0x000080000000791a */ /* 0x000fe80000000000 */
[----:B------:R-:W-:Y:S08]  /*3ba0*/  BAR.SYNC.DEFER_BLOCKING 0x0 ;  /* 0x0000000000007b1d */ /* 0x000ff00000010000 */
[----:B------:R-:W-:Y:S08]  /*3bb0*/  LDSM.16.M88.4 R16, [R194] ;  /* 0x00000000c210783b */ /* 0x000ff00000000200 */
[----:B------:R-:W1:Y:S08]  /*3bc0*/  LDSM.16.M88.4 R8, [R198+0x12000] ;  /* 0x01200000c608783b */ /* 0x000e700000000200 */
[----:B------:R-:W2:Y:S08]  /*3bd0*/  LDSM.16.M88.4 R68, [R198+0x12800] ;  /* 0x01280000c644783b */ /* 0x000eb00000000200 */
[----:B------:R-:W-:Y:S08]  /*3be0*/  LDSM.16.M88.4 R72, [R98] ;  /* 0x000000006248783b */ /* 0x000ff00000000200 */
[----:B------:R-:W3:Y:S08]  /*3bf0*/  LDSM.16.M88.4 R76, [R188+0x12000] ;  /* 0x01200000bc4c783b */ /* 0x000ef00000000200 */
[----:B------:R-:W4:Y:S01]  /*3c00*/  LDSM.16.M88.4 R80, [R188+0x12800] ;  /* 0x01280000bc50783b */ /* 0x000f220000000200 */
[C---:B-1----:R-:W-:Y:S07]  /*3c10*/  HMMA.16816.F32.BF16 R4, R16.reuse, R8, RZ ;  /* 0x000000081004723c */ /* 0x042fee00000418ff */
[----:B------:R-:W-:Y:S01]  /*3c20*/  LDSM.16.M88.4 R84, [R97] ;  /* 0x000000006154783b */ /* 0x000fe20000000200 */
[C---:B------:R-:W-:Y:S07]  /*3c30*/  HMMA.16816.F32.BF16 R8, R16.reuse, R10, RZ ;  /* 0x0000000a1008723c */ /* 0x040fee00000418ff */
[----:B------:R-:W1:Y:S01]  /*3c40*/  LDSM.16.M88.4 R88, [R3+0x12000] ;  /* 0x012000000358783b */ /* 0x000e620000000200 */
[C---:B--2---:R-:W-:Y:S07]  /*3c50*/  HMMA.16816.F32.BF16 R12, R16.reuse, R68, RZ ;  /* 0x00000044100c723c */ /* 0x044fee00000418ff */
[----:B------:R-:W-:Y:S01]  /*3c60*/  LDSM.16.M88.4 R92, [R2+0x12000] ;  /* 0x01200000025c783b */ /* 0x000fe20000000200 */
[----:B------:R-:W-:Y:S07]  /*3c70*/  HMMA.16816.F32.BF16 R16, R16, R70, RZ ;  /* 0x000000461010723c */ /* 0x000fee00000418ff */
[----:B------:R-:W2:Y:S01]  /*3c80*/  LDSM.16.M88.4 R68, [R3+0x12800] ;  /* 0x012800000344783b */ /* 0x000ea20000000200 */
[C---:B---3--:R-:W-:Y:S08]  /*3c90*/  HMMA.16816.F32.BF16 R4, R72.reuse, R76, R4 ;  /* 0x0000004c4804723c */ /* 0x048ff00000041804 */
[C---:B------:R-:W-:Y:S01]  /*3ca0*/  HMMA.16816.F32.BF16 R8, R72.reuse, R78, R8 ;  /* 0x0000004e4808723c */ /* 0x040fe20000041808 */
[----:B------:R-:W3:Y:S07]  /*3cb0*/  LDSM.16.M88.4 R76, [R96] ;  /* 0x00000000604c783b */ /* 0x000eee0000000200 */
        /* <DEDUP_REMOVED lines=10> */
[C---:B---3--:R-:W-:Y:S01]  /*3d60*/  HMMA.16816.F32.BF16 R4, R76.reuse, R92, R4 ;  /* 0x0000005c4c04723c */ /* 0x048fe20000041804 */
        /* <DEDUP_REMOVED lines=16> */
[----:B------:R-:W-:Y:S07]  /*3e70*/  LDSM.16.M88.4 R92, [R198+0x16000] ;  /* 0x01600000c65c783b */ /* 0x000fee0000000200 */
[C---:B----4-:R-:W-:Y:S08]  /*3e80*/  HMMA.16816.F32.BF16 R12, R84.reuse, R72, R12 ;  /* 0x00000048540c723c */ /* 0x050ff0000004180c */
[----:B------:R-:W-:Y:S01]  /*3e90*/  HMMA.16816.F32.BF16 R16, R84, R74, R16 ;  /* 0x0000004a5410723c */ /* 0x000fe20000041810 */
[----:B------:R-:W3:Y:S07]  /*3ea0*/  LDSM.16.M88.4 R72, [R96+0x2000] ;  /* 0x002000006048783b */ /* 0x000eee0000000200 */
[C---:B-1----:R-:W-:Y:S01]  /*3eb0*/  HMMA.16816.F32.BF16 R4, R76.reuse, R88, R4 ;  /* 0x000000584c04723c */ /* 0x042fe20000041804 */
[----:B------:R-:W1:Y:S06]  /*3ec0*/  LDSM.16.M88.4 R84, [R2+0x14800] ;  /* 0x014800000254783b */ /* 0x000e6c0000000200 */
[----:B------:R-:W-:Y:S01]  /*3ed0*/  IADD3 R88, P0, R230, R226, RZ ;  /* 0x000000e2e6587210 */ /* 0x000fe20007f1e0ff */
[C---:B------:R-:W-:Y:S04]  /*3ee0*/  HMMA.16816.F32.BF16 R8, R76.reuse, R90, R8 ;  /* 0x0000005a4c08723c */ /* 0x040fe80000041808 */
[----:B------:R-:W-:Y:S04]  /*3ef0*/  IADD3.X R89, R229, R225, RZ, P0, !PT ;  /* 0x000000e1e5597210 */ /* 0x000fe800007fe4ff */
[C---:B--2---:R-:W-:Y:S01]  /*3f00*/  HMMA.16816.F32.BF16 R12, R76.reuse, R68, R12 ;  /* 0x000000444c0c723c */ /* 0x044fe2000004180c */
[----:B-----5:R2:W5:Y:S04]  /*3f10*/  LDG.E R153, [R88.64] ;  /* 0x0000000658997981 */ /* 0x020568000c1e1900 */
[----:B------:R2:W5:Y:S03]  /*3f20*/  LDG.E R152, [R88.64+0x20] ;  /* 0x0000200658987981 */ /* 0x000566000c1e1900 */
[----:B------:R-:W-:Y:S01]  /*3f30*/  HMMA.16816.F32.BF16 R16, R76, R70, R16 ;  /* 0x000000464c10723c */ /* 0x000fe20000041810 */
[----:B------:R-:W-:Y:S08]  /*3f40*/  LDSM.16.M88.4 R68, [R198+0x16800] ;  /* 0x01680000c644783b */ /* 0x000ff00000000200 */
[----:B------:R-:W-:Y:S01]  /*3f50*/  LDSM.16.M88.4 R76, [R98+0x4000] ;  /* 0x00400000624c783b */ /* 0x000fe20000000200 */
[C---:B---3--:R-:W-:Y:S08]  /*3f60*/  HMMA.16816.F32.BF16 R4, R72.reuse, R80, R4 ;  /* 0x000000504804723c */ /* 0x048ff00000041804 */
[C---:B------:R-:W-:Y:S01]  /*3f70*/  HMMA.16816.F32.BF16 R8, R72.reuse, R82, R8 ;  /* 0x000000524808723c */ /* 0x040fe20000041808 */
[----:B------:R-:W-:Y:S07]  /*3f80*/  LDSM.16.M88.4 R80, [R188+0x16000] ;  /* 0x01600000bc50783b */ /* 0x000fee0000000200 */
[C---:B-1----:R-:W-:Y:S01]  /*3f90*/  HMMA.16816.F32.BF16 R12, R72.reuse, R84, R12 ;  /* 0x00000054480c723c */ /* 0x042fe2000004180c */
[----:B--2---:R-:W1:Y:S07]  /*3fa0*/  LDSM.16.M88.4 R88, [R194+0x4000] ;  /* 0x00400000c258783b */ /* 0x004e6e0000000200 */
[----:B------:R-:W-:Y:S01]  /*3fb0*/  HMMA.16816.F32.BF16 R16, R72, R86, R16 ;  /* 0x000000564810723c */ /* 0x000fe20000041810 */
[----:B------:R-:W2:Y:S08]  /*3fc0*/  LDSM.16.M88.4 R72, [R188+0x16800] ;  /* 0x01680000bc48783b */ /* 0x000eb00000000200 */
[----:B------:R-:W-:Y:S01]  /*3fd0*/  LDSM.16.M88.4 R84, [R3+0x16000] ;  /* 0x016000000354783b */ /* 0x000fe20000000200 */
[C---:B-1----:R-:W-:Y:S08]  /*3fe0*/  HMMA.16816.F32.BF16 R4, R88.reuse, R92, R4 ;  /* 0x0000005c5804723c */ /* 0x042ff00000041804 */
[C---:B------:R-:W-:Y:S08]  /*3ff0*/  HMMA.16816.F32.BF16 R8, R88.reuse, R94, R8 ;  /* 0x0000005e5808723c */ /* 0x040ff00000041808 */
[C---:B------:R-:W-:Y:S08]  /*4000*/  HMMA.16816.F32.BF16 R12, R88.reuse, R68, R12 ;  /* 0x00000044580c723c */ /* 0x040ff0000004180c */
[----:B------:R-:W-:Y:S01]  /*4010*/  HMMA.16816.F32.BF16 R16, R88, R70, R16 ;  /* 0x000000465810723c */ /* 0x000fe20000041810 */
[----:B------:R-:W1:Y:S06]  /*4020*/  LDSM.16.M88.4 R68, [R97+0x4000] ;  /* 0x004000006144783b */ /* 0x000e6c0000000200 */
[----:B------:R-:W-:Y:S01]  /*4030*/  SHF.L.U32 R88, R237, 0x6, RZ ;  /* 0x00000006ed587819 */ /* 0x000fe200000006ff */
[C---:B------:R-:W-:Y:S05]  /*4040*/  HMMA.16816.F32.BF16 R4, R76.reuse, R80, R4 ;  /* 0x000000504c04723c */ /* 0x040fea0000041804 */
[----:B------:R-:W-:Y:S03]  /*4050*/  IADD3 R90, R243, R88, RZ ;  /* 0x00000058f35a7210 */ /* 0x000fe60007ffe0ff */
[C---:B------:R-:W-:Y:S01]  /*4060*/  HMMA.16816.F32.BF16 R8, R76.reuse, R82, R8 ;  /* 0x000000524c08723c */ /* 0x040fe20000041808 */
[----:B------:R-:W3:Y:S03]  /*4070*/  LDSM.16.M88.4 R80, [R3+0x16800] ;  /* 0x016800000350783b */ /* 0x000ee60000000200 */
[C---:B------:R-:W-:Y:S02]  /*4080*/  IADD3 R92, R90.reuse, 0x7, RZ ;  /* 0x000000075a5c7810 */ /* 0x040fe40007ffe0ff */
[----:B------:R-:W-:Y:S02]  /*4090*/  IADD3 R91, R90, 0x8, RZ ;  /* 0x000000085a5b7810 */ /* 0x000fe40007ffe0ff */
[C---:B--2---:R-:W-:Y:S03]  /*40a0*/  HMMA.16816.F32.BF16 R12, R76.reuse, R72, R12 ;  /* 0x000000484c0c723c */ /* 0x044fe6000004180c */
[----:B------:R-:W-:Y:S02]  /*40b0*/  ISETP.GE.AND P0, PT, R92, RZ, PT ;  /* 0x000000ff5c00720c */ /* 0x000fe40003f06270 */
[----:B------:R-:W-:Y:S02]  /*40c0*/  ISETP.GE.AND P1, PT, R91, RZ, PT ;  /* 0x000000ff5b00720c */ /* 0x000fe40003f26270 */
[C---:B------:R-:W-:Y:S01]  /*40d0*/  IADD3 R94, R90.reuse, -0x8, RZ ;  /* 0xfffffff85a5e7810 */ /* 0x040fe20007ffe0ff */
[----:B------:R-:W-:Y:S01]  /*40e0*/  HMMA.16816.F32.BF16 R16, R76, R74, R16 ;  /* 0x0000004a4c10723c */ /* 0x000fe20000041810 */
[----:B------:R-:W-:Y:S03]  /*40f0*/  LDSM.16.M88.4 R72, [R96+0x4000] ;  /* 0x004000006048783b */ /* 0x000fe60000000200 */
[C---:B------:R-:W-:Y:S02]  /*4100*/  IADD3 R93, R90.reuse, -0x1, RZ ;  /* 0xffffffff5a5d7810 */ /* 0x040fe40007ffe0ff */
[----:B------:R-:W-:Y:S02]  /*4110*/  IABS R89, R90 ;  /* 0x0000005a00597213 */ /* 0x000fe40000000000 */
[----:B------:R-:W-:Y:S01]  /*4120*/  @!P0 IADD3 R92, -R90, -0x7, RZ ;  /* 0xfffffff95a5c8810 */ /* 0x000fe20007ffe1ff */
[----:B------:R-:W2:Y:S01]  /*4130*/  LDSM.16.M88.4 R76, [R2+0x16000] ;  /* 0x01600000024c783b */ /* 0x000ea20000000200 */
[C---:B-1----:R-:W-:Y:S02]  /*4140*/  HMMA.16816.F32.BF16 R4, R68.reuse, R84, R4 ;  /* 0x000000544404723c */ /* 0x042fe40000041804 */
[----:B------:R-:W-:Y:S03]  /*4150*/  I2F R89, R89 ;  /* 0x0000005900597306 */ /* 0x000fe60000201400 */
[----:B------:R-:W-:Y:S02]  /*4160*/  ISETP.GE.AND P0, PT, R94, RZ, PT ;  /* 0x000000ff5e00720c */ /* 0x000fe40003f06270 */
[C---:B------:R-:W-:Y:S01]  /*4170*/  @!P1 IADD3 R91, -R90.reuse, -0x8, RZ ;  /* 0xfffffff85a5b9810 */ /* 0x040fe20007ffe1ff */
[C---:B------:R-:W-:Y:S03]  /*4180*/  HMMA.16816.F32.BF16 R8, R68.reuse, R86, R8 ;  /* 0x000000564408723c */ /* 0x040fe60000041808 */
[----:B------:R-:W-:Y:S01]  /*4190*/  ISETP.GE.AND P1, PT, R93, RZ, PT ;  /* 0x000000ff5d00720c */ /* 0x000fe20003f26270 */
[----:B------:R-:W-:Y:S01]  /*41a0*/  I2F R92, R92 ;  /* 0x0000005c005c7306 */ /* 0x000fe20000201400 */
[C---:B------:R-:W-:Y:S02]  /*41b0*/  IADD3 R95, R90.reuse, -0x9, RZ ;  /* 0xfffffff75a5f7810 */ /* 0x040fe40007ffe0ff */
[C---:B------:R-:W-:Y:S01]  /*41c0*/  IADD3 R86, R90.reuse, -0x10, RZ ;  /* 0xfffffff05a567810 */ /* 0x040fe20007ffe0ff */
[C---:B---3--:R-:W-:Y:S04]  /*41d0*/  HMMA.16816.F32.BF16 R12, R68.reuse, R80, R12 ;  /* 0x00000050440c723c */ /* 0x048fe8000004180c */
[----:B------:R-:W-:Y:S02]  /*41e0*/  @!P0 IADD3 R94, -R90, 0x8, RZ ;  /* 0x000000085a5e8810 */ /* 0x000fe40007ffe1ff */
[----:B------:R-:W-:Y:S01]  /*41f0*/  I2F R91, R91 ;  /* 0x0000005b005b7306 */ /* 0x000fe20000201400 */
[----:B------:R-:W-:Y:S01]  /*4200*/  ISETP.GE.AND P0, PT, R86, RZ, PT ;  /* 0x000000ff5600720c */ /* 0x000fe20003f06270 */
[----:B------:R-:W-:Y:S01]  /*4210*/  HMMA.16816.F32.BF16 R16, R68, R82, R16 ;  /* 0x000000524410723c */ /* 0x000fe20000041810 */
[----:B------:R-:W1:Y:S03]  /*4220*/  LDSM.16.M88.4 R68, [R2+0x16800] ;  /* 0x016800000244783b */ /* 0x000e660000000200 */
[C---:B------:R-:W-:Y:S02]  /*4230*/  @!P1 IADD3 R93, -R90.reuse, 0x1, RZ ;  /* 0x000000015a5d9810 */ /* 0x040fe40007ffe1ff */
[----:B------:R-:W-:Y:S02]  /*4240*/  ISETP.GE.AND P1, PT, R95, RZ, PT ;  /* 0x000000ff5f00720c */ /* 0x000fe40003f26270 */
[----:B------:R-:W-:Y:S01]  /*4250*/  I2F R84, R93 ;  /* 0x0000005d00547306 */ /* 0x000fe20000201400 */
[C---:B------:R-:W-:Y:S03]  /*4260*/  IADD3 R82, R90.reuse, -0x19, RZ ;  /* 0xffffffe75a527810 */ /* 0x040fe60007ffe0ff */
[C---:B------:R-:W-:Y:S02]  /*4270*/  IADD3 R87, R90.reuse, -0x11, RZ ;  /* 0xffffffef5a577810 */ /* 0x040fe40007ffe0ff */
[C---:B------:R-:W-:Y:S01]  /*4280*/  IADD3 R83, R90.reuse, -0x18, RZ ;  /* 0xffffffe85a537810 */ /* 0x040fe20007ffe0ff */
[C---:B--2---:R-:W-:Y:S03]  /*4290*/  HMMA.16816.F32.BF16 R4, R72.reuse, R76, R4 ;  /* 0x0000004c4804723c */ /* 0x044fe60000041804 */
[----:B------:R-:W-:Y:S02]  /*42a0*/  I2F R85, R94 ;  /* 0x0000005e00557306 */ /* 0x000fe40000201400 */
[----:B------:R-:W-:Y:S02]  /*42b0*/  @!P0 IADD3 R86, -R90, 0x10, RZ ;  /* 0x000000105a568810 */ /* 0x000fe40007ffe1ff */
[----:B------:R-:W-:Y:S01]  /*42c0*/  ISETP.GE.AND P0, PT, R82, RZ, PT ;  /* 0x000000ff5200720c */ /* 0x000fe20003f06270 */
[C---:B------:R-:W-:Y:S03]  /*42d0*/  HMMA.16816.F32.BF16 R8, R72.reuse, R78, R8 ;  /* 0x0000004e4808723c */ /* 0x040fe60000041808 */
[----:B------:R-:W-:Y:S02]  /*42e0*/  ISETP.GE.AND P2, PT, R87, RZ, PT ;  /* 0x000000ff5700720c */ /* 0x000fe40003f46270 */
[----:B------:R-:W-:Y:S01]  /*42f0*/  I2F R81, R86 ;  /* 0x0000005600517306 */ /* 0x000fe20000201400 */
[C---:B------:R-:W-:Y:S02]  /*4300*/  @!P1 IADD3 R95, -R90.reuse, 0x9, RZ ;  /* 0x000000095a5f9810 */ /* 0x040fe40007ffe1ff */
[----:B------:R-:W-:Y:S04]  /*4310*/  ISETP.GE.AND P1, PT, R83, RZ, PT ;  /* 0x000000ff5300720c */ /* 0x000fe80003f26270 */
[----:B------:R-:W-:Y:S02]  /*4320*/  @!P0 IADD3 R82, -R90, 0x19, RZ ;  /* 0x000000195a528810 */ /* 0x000fe40007ffe1ff */
[----:B------:R-:W-:Y:S01]  /*4330*/  ISETP.GE.AND P0, PT, R88, R242, PT ;  /* 0x000000f25800720c */ /* 0x000fe20003f06270 */
[----:B------:R-:W-:Y:S01]  /*4340*/  I2F R80, R95 ;  /* 0x0000005f00507306 */ /* 0x000fe20000201400 */
[----:B------:R-:W-:Y:S01]  /*4350*/  FMUL.FTZ R4, R4, c[0x0][0x2ec] ;  /* 0x0000bb0004047a20 */ /* 0x000fe20000410000 */
[----:B------:R-:W-:Y:S01]  /*4360*/  @!P2 IADD3 R87, -R90, 0x11, RZ ;  /* 0x000000115a57a810 */ /* 0x000fe20007ffe1ff */
[C---:B-1----:R-:W-:Y:S03]  /*4370*/  HMMA.16816.F32.BF16 R12, R72.reuse, R68, R12 ;  /* 0x00000044480c723c */ /* 0x042fe6000004180c */
[----:B------:R-:W-:Y:S01]  /*4380*/  FMUL.FTZ R6, R6, c[0x0][0x2ec] ;  /* 0x0000bb0006067a20 */ /* 0x000fe20000410000 */
[----:B------:R-:W-:Y:S01]  /*4390*/  @!P1 IADD3 R83, -R90, 0x18, RZ ;  /* 0x000000185a539810 */ /* 0x000fe20007ffe1ff */
[----:B------:R-:W-:Y:S02]  /*43a0*/  FMUL.FTZ R7, R7, c[0x0][0x2ec] ;  /* 0x0000bb0007077a20 */ /* 0x000fe40000410000 */
[----:B------:R-:W1:Y:S01]  /*43b0*/  MUFU.TANH R4, R4 ;  /* 0x0000000400047308 */ /* 0x000e620000002400 */
[----:B------:R-:W-:Y:S01]  /*43c0*/  FMUL.FTZ R10, R10, c[0x0][0x2ec] ;  /* 0x0000bb000a0a7a20 */ /* 0x000fe20000410000 */
[----:B------:R-:W-:Y:S03]  /*43d0*/  HMMA.16816.F32.BF16 R16, R72, R70, R16 ;  /* 0x000000464810723c */ /* 0x000fe60000041810 */
[----:B------:R-:W-:Y:S02]  /*43e0*/  FMUL.FTZ R5, R5, c[0x0][0x2ec] ;  /* 0x0000bb0005057a20 */ /* 0x000fe40000410000 */
[----:B------:R-:W-:Y:S02]  /*43f0*/  FMUL.FTZ R8, R8, c[0x0][0x2ec] ;  /* 0x0000bb0008087a20 */ /* 0x000fe40000410000 */
[----:B------:R-:W-:Y:S01]  /*4400*/  FMUL.FTZ R9, R9, c[0x0][0x2ec] ;  /* 0x0000bb0009097a20 */ /* 0x000fe20000410000 */
[----:B------:R-:W2:Y:S01]  /*4410*/  MUFU.TANH R10, R10 ;  /* 0x0000000a000a7308 */ /* 0x000ea20000002400 */
[----:B------:R-:W-:Y:S06]  /*4420*/  FMUL.FTZ R11, R11, c[0x0][0x2ec] ;  /* 0x0000bb000b0b7a20 */ /* 0x000fec0000410000 */
[----:B------:R-:W-:Y:S02]  /*4430*/  FMUL.FTZ R14, R14, c[0x0][0x2ec] ;  /* 0x0000bb000e0e7a20 */ /* 0x000fe40000410000 */
[----:B------:R-:W-:Y:S01]  /*4440*/  FMUL.FTZ R15, R15, c[0x0][0x2ec] ;  /* 0x0000bb000f0f7a20 */ /* 0x000fe20000410000 */
[----:B------:R-:W3:Y:S01]  /*4450*/  MUFU.TANH R6, R6 ;  /* 0x0000000600067308 */ /* 0x000ee20000002400 */
[----:B------:R-:W-:Y:S02]  /*4460*/  FMUL.FTZ R12, R12, c[0x0][0x2ec] ;  /* 0x0000bb000c0c7a20 */ /* 0x000fe40000410000 */
[----:B------:R-:W-:Y:S02]  /*4470*/  FMUL.FTZ R13, R13, c[0x0][0x2ec] ;  /* 0x0000bb000d0d7a20 */ /* 0x000fe40000410000 */
[----:B-1----:R-:W-:Y:S02]  /*4480*/  FFMA.FTZ R169, -R4, R4, 1 ;  /* 0x3f80000004a97423 */ /* 0x002fe40000010104 */
[----:B------:R-:W-:Y:S02]  /*4490*/  FMUL.FTZ R19, R19, c[0x0][0x2ec] ;  /* 0x0000bb0013137a20 */ /* 0x000fe40000410000 */
[-C--:B------:R-:W-:Y:S01]  /*44a0*/  FFMA.FTZ R4, R89, -R233.reuse, R4 ;  /* 0x800000e959047223 */ /* 0x080fe20000010004 */
[----:B------:R-:W1:Y:S01]  /*44b0*/  MUFU.TANH R70, R14 ;  /* 0x0000000e00467308 */ /* 0x000e620000002400 */
[----:B------:R-:W-:Y:S02]  /*44c0*/  FMUL.FTZ R169, R169, c[0x0][0x2ec] ;  /* 0x0000bb00a9a97a20 */ /* 0x000fe40000410000 */
[-C--:B--2---:R-:W-:Y:S02]  /*44d0*/  FFMA.FTZ R89, R89, -R233.reuse, R10 ;  /* 0x800000e959597223 */ /* 0x084fe4000001000a */
[----:B------:R-:W-:Y:S05]  /*44e0*/  FFMA.FTZ R164, -R10, R10, 1 ;  /* 0x3f8000000aa47423 */ /* 0x000fea000001010a */
[----:B------:R-:W2:Y:S01]  /*44f0*/  MUFU.TANH R69, R15 ;  /* 0x0000000f00457308 */ /* 0x000ea20000002400 */
[----:B------:R-:W-:Y:S02]  /*4500*/  FMUL.FTZ R164, R164, c[0x0][0x2ec] ;  /* 0x0000bb00a4a47a20 */ /* 0x000fe40000410000 */
[----:B---3--:R-:W-:Y:S02]  /*4510*/  FFMA.FTZ R168, -R6, R6, 1 ;  /* 0x3f80000006a87423 */ /* 0x008fe40000010106 */
[----:B------:R-:W-:Y:S02]  /*4520*/  FFMA.FTZ R91, R91, -R233, R6 ;  /* 0x800000e95b5b7223 */ /* 0x000fe40000010006 */
[----:B------:R-:W-:Y:S03]  /*4530*/  FMUL.FTZ R168, R168, c[0x0][0x2ec] ;  /* 0x0000bb00a8a87a20 */ /* 0x000fe60000410000 */
[----:B------:R3:W4:Y:S01]  /*4540*/  MUFU.TANH R15, R12 ;  /* 0x0000000c000f7308 */ /* 0x0007220000002400 */
[----:B-1----:R-:W-:Y:S04]  /*4550*/  FFMA.FTZ R160, -R70, R70, 1 ;  /* 0x3f80000046a07423 */ /* 0x002fe80000010146 */
[----:B------:R-:W-:Y:S05]  /*4560*/  FMUL.FTZ R160, R160, c[0x0][0x2ec] ;  /* 0x0000bb00a0a07a20 */ /* 0x000fea0000410000 */
[----:B------:R1:W1:Y:S01]  /*4570*/  MUFU.TANH R14, R13 ;  /* 0x0000000d000e7308 */ /* 0x0002620000002400 */
[----:B--2---:R-:W-:Y:S04]  /*4580*/  FFMA.FTZ R158, -R69, R69, 1 ;  /* 0x3f800000459e7423 */ /* 0x004fe80000010145 */
[----:B------:R-:W-:Y:S05]  /*4590*/  FMUL.FTZ R158, R158, c[0x0][0x2ec] ;  /* 0x0000bb009e9e7a20 */ /* 0x000fea0000410000 */
[----:B------:R-:W2:Y:S01]  /*45a0*/  MUFU.TANH R7, R7 ;  /* 0x0000000700077308 */ /* 0x000ea20000002400 */
[----:B---3--:R-:W-:Y:S02]  /*45b0*/  FMUL.FTZ R12, R16, c[0x0][0x2ec] ;  /* 0x0000bb00100c7a20 */ /* 0x008fe40000410000 */
[----:B------:R-:W-:Y:S02]  /*45c0*/  FMUL.FTZ R16, R17, c[0x0][0x2ec] ;  /* 0x0000bb0011107a20 */ /* 0x000fe40000410000 */
[----:B----4-:R-:W-:Y:S05]  /*45d0*/  FFMA.FTZ R161, -R15, R15, 1 ;  /* 0x3f8000000fa17423 */ /* 0x010fea000001010f */
[----:B------:R-:W3:Y:S01]  /*45e0*/  MUFU.TANH R5, R5 ;  /* 0x0000000500057308 */ /* 0x000ee20000002400 */
[----:B------:R-:W-:Y:S02]  /*45f0*/  FMUL.FTZ R161, R161, c[0x0][0x2ec] ;  /* 0x0000bb00a1a17a20 */ /* 0x000fe40000410000 */
[----:B-1----:R-:W-:Y:S02]  /*4600*/  FMUL.FTZ R13, R18, c[0x0][0x2ec] ;  /* 0x0000bb00120d7a20 */ /* 0x002fe40000410000 */
[----:B------:R-:W-:Y:S05]  /*4610*/  FFMA.FTZ R159, -R14, R14, 1 ;  /* 0x3f8000000e9f7423 */ /* 0x000fea000001010e */
[----:B------:R-:W1:Y:S01]  /*4620*/  MUFU.TANH R68, R11 ;  /* 0x0000000b00447308 */ /* 0x000e620000002400 */
[----:B------:R-:W-:Y:S02]  /*4630*/  FMUL.FTZ R159, R159, c[0x0][0x2ec] ;  /* 0x0000bb009f9f7a20 */ /* 0x000fe40000410000 */
[----:B--2---:R-:W-:Y:S02]  /*4640*/  FFMA.FTZ R166, -R7, R7, 1 ;  /* 0x3f80000007a67423 */ /* 0x004fe40000010107 */
[-C--:B------:R-:W-:Y:S02]  /*4650*/  FFMA.FTZ R92, R92, -R233.reuse, R7 ;  /* 0x800000e95c5c7223 */ /* 0x080fe40000010007 */
[----:B------:R-:W-:Y:S03]  /*4660*/  FMUL.FTZ R166, R166, c[0x0][0x2ec] ;  /* 0x0000bb00a6a67a20 */ /* 0x000fe60000410000 */
[----:B------:R-:W2:Y:S01]  /*4670*/  MUFU.TANH R8, R8 ;  /* 0x0000000800087308 */ /* 0x000ea20000002400 */
[----:B------:R-:W-:Y:S02]  /*4680*/  FFMA.FTZ R7, R81, -R233, R15 ;  /* 0x800000e951077223 */ /* 0x000fe4000001000f */
[----:B---3--:R-:W-:Y:S02]  /*4690*/  FFMA.FTZ R167, -R5, R5, 1 ;  /* 0x3f80000005a77423 */ /* 0x008fe40000010105 */
[-C--:B------:R-:W-:Y:S02]  /*46a0*/  FFMA.FTZ R5, R84, -R233.reuse, R5 ;  /* 0x800000e954057223 */ /* 0x080fe40000010005 */
[----:B------:R-:W-:Y:S03]  /*46b0*/  FMUL.FTZ R167, R167, c[0x0][0x2ec] ;  /* 0x0000bb00a7a77a20 */ /* 0x000fe60000410000 */
[----:B------:R-:W3:Y:S01]  /*46c0*/  MUFU.TANH R9, R9 ;  /* 0x0000000900097308 */ /* 0x000ee20000002400 */
[----:B-1----:R-:W-:Y:S01]  /*46d0*/  FFMA.FTZ R162, -R68, R68, 1 ;  /* 0x3f80000044a27423 */ /* 0x002fe20000010144 */
[----:B------:R-:W-:Y:S01]  /*46e0*/  MOV R11, c[0x0][0x2e4] ;  /* 0x0000b900000b7a02 */ /* 0x000fe20000000f00 */
[-C--:B------:R-:W-:Y:S02]  /*46f0*/  FFMA.FTZ R84, R84, -R233.reuse, R68 ;  /* 0x800000e954547223 */ /* 0x080fe40000010044 */
[----:B------:R-:W-:Y:S05]  /*4700*/  FMUL.FTZ R162, R162, c[0x0][0x2ec] ;  /* 0x0000bb00a2a27a20 */ /* 0x000fea0000410000 */
[----:B------:R-:W1:Y:S01]  /*4710*/  MUFU.TANH R12, R12 ;  /* 0x0000000c000c7308 */ /* 0x000e620000002400 */
[----:B--2---:R-:W-:Y:S02]  /*4720*/  FFMA.FTZ R165, -R8, R8, 1 ;  /* 0x3f80000008a57423 */ /* 0x004fe40000010108 */
[CC--:B------:R-:W-:Y:S02]  /*4730*/  FFMA.FTZ R8, R85.reuse, -R233.reuse, R8 ;  /* 0x800000e955087223 */ /* 0x0c0fe40000010008 */
[----:B------:R-:W-:Y:S05]  /*4740*/  FFMA.FTZ R85, R85, -R233, R70 ;  /* 0x800000e955557223 */ /* 0x000fea0000010046 */
[----:B------:R-:W2:Y:S01]  /*4750*/  MUFU.TANH R13, R13 ;  /* 0x0000000d000d7308 */ /* 0x000ea20000002400 */
[----:B------:R-:W-:Y:S02]  /*4760*/  FMUL.FTZ R165, R165, c[0x0][0x2ec] ;  /* 0x0000bb00a5a57a20 */ /* 0x000fe40000410000 */
[----:B---3--:R-:W-:Y:S02]  /*4770*/  FFMA.FTZ R163, -R9, R9, 1 ;  /* 0x3f80000009a37423 */ /* 0x008fe40000010109 */
[CC--:B------:R-:W-:Y:S02]  /*4780*/  FFMA.FTZ R9, R80.reuse, -R233.reuse, R9 ;  /* 0x800000e950097223 */ /* 0x0c0fe40000010009 */
[----:B------:R-:W-:Y:S03]  /*4790*/  FFMA.FTZ R80, R80, -R233, R69 ;  /* 0x800000e950507223 */ /* 0x000fe60000010045 */
[----:B------:R-:W3:Y:S01]  /*47a0*/  MUFU.TANH R16, R16 ;  /* 0x0000001000107308 */ /* 0x000ee20000002400 */
[----:B------:R-:W-:Y:S02]  /*47b0*/  FMUL.FTZ R163, R163, c[0x0][0x2ec] ;  /* 0x0000bb00a3a37a20 */ /* 0x000fe40000410000 */
[----:B-1----:R-:W-:Y:S04]  /*47c0*/  FFMA.FTZ R157, -R12, R12, 1 ;  /* 0x3f8000000c9d7423 */ /* 0x002fe8000001010c */
[----:B------:R-:W-:Y:S03]  /*47d0*/  FMUL.FTZ R157, R157, c[0x0][0x2ec] ;  /* 0x0000bb009d9d7a20 */ /* 0x000fe60000410000 */
[----:B------:R-:W1:Y:S01]  /*47e0*/  MUFU.TANH R10, R19 ;  /* 0x00000013000a7308 */ /* 0x000e620000002400 */
[----:B--2---:R-:W-:Y:S02]  /*47f0*/  FFMA.FTZ R156, -R13, R13, 1 ;  /* 0x3f8000000d9c7423 */ /* 0x004fe4000001010d */
[-C--:B------:R-:W-:Y:S02]  /*4800*/  FFMA.FTZ R81, R81, -R233.reuse, R13 ;  /* 0x800000e951517223 */ /* 0x080fe4000001000d */
[----:B------:R-:W-:Y:S05]  /*4810*/  FMUL.FTZ R156, R156, c[0x0][0x2ec] ;  /* 0x0000bb009c9c7a20 */ /* 0x000fea0000410000 */
[----:B------:R-:W2:Y:S01]  /*4820*/  I2F R77, R87 ;  /* 0x00000057004d7306 */ /* 0x000ea20000201400 */
[----:B---3--:R-:W-:Y:S04]  /*4830*/  FFMA.FTZ R155, -R16, R16, 1 ;  /* 0x3f800000109b7423 */ /* 0x008fe80000010110 */
[----:B------:R-:W-:Y:S05]  /*4840*/  FMUL.FTZ R155, R155, c[0x0][0x2ec] ;  /* 0x0000bb009b9b7a20 */ /* 0x000fea0000410000 */
[----:B------:R-:W3:Y:S01]  /*4850*/  I2F R76, R83 ;  /* 0x00000053004c7306 */ /* 0x000ee20000201400 */
[----:B-1----:R-:W-:Y:S04]  /*4860*/  FFMA.FTZ R154, -R10, R10, 1 ;  /* 0x3f8000000a9a7423 */ /* 0x002fe8000001010a */
[----:B------:R-:W-:Y:S05]  /*4870*/  FMUL.FTZ R154, R154, c[0x0][0x2ec] ;  /* 0x0000bb009a9a7a20 */ /* 0x000fea0000410000 */
[----:B------:R-:W1:Y:S01]  /*4880*/  I2F R82, R82 ;  /* 0x0000005200527306 */ /* 0x000e620000201400 */
[CC--:B--2---:R-:W-:Y:S02]  /*4890*/  FFMA.FTZ R6, R77.reuse, -R233.reuse, R14 ;  /* 0x800000e94d067223 */ /* 0x0c4fe4000001000e */
[-C--:B------:R-:W-:Y:S02]  /*48a0*/  FFMA.FTZ R77, R77, -R233.reuse, R10 ;  /* 0x800000e94d4d7223 */ /* 0x080fe4000001000a */
[-C--:B---3--:R-:W-:Y:S02]  /*48b0*/  FFMA.FTZ R76, R76, -R233.reuse, R12 ;  /* 0x800000e94c4c7223 */ /* 0x088fe4000001000c */
[----:B-1----:R-:W-:Y:S01]  /*48c0*/  FFMA.FTZ R82, R82, -R233, R16 ;  /* 0x800000e952527223 */ /* 0x002fe20000010010 */
        /* <DEDUP_REMOVED lines=9> */
.L_x_1540:
        /* <DEDUP_REMOVED lines=69> */
.L_x_1541:
        /* <DEDUP_REMOVED lines=272> */
.L_x_1542:
        /* <DEDUP_REMOVED lines=138> */
.L_x_1543:
        /* <DEDUP_REMOVED lines=476> */
.L_x_1545:
        /* <DEDUP_REMOVED lines=15> */
.L_x_1546:
        /* <DEDUP_REMOVED lines=45> */
.L_x_1548:
[----:B------:R-:W-:Y:S05]  /*88d0*/  BSYNC B0 ;  /* 0x0000000000007941 */ /* 0x000fea0003800000 */
.L_x_1547:
        /* <DEDUP_REMOVED lines=20> */
.L_x_1550:
[----:B------:R-:W-:Y:S05]  /*8a20*/  BSYNC B0 ;  /* 0x0000000000007941 */ /* 0x000fea0003800000 */
.L_x_1549:
        /* <DEDUP_REMOVED lines=25> */
.L_x_1552:
[----:B------:R-:W-:Y:S05]  /*8bc0*/  BSYNC B0 ;  /* 0x0000000000007941 */ /* 0x000fea0003800000 */
.L_x_1551:
        /* <DEDUP_REMOVED lines=17> */
.L_x_1521:
[----:B------:R-:W-:Y:S05]  /*8ce0*/  BSYNC B1 ;  /* 0x0000000000017941 */ /* 0x000fea0003800000 */
.L_x_1507:
        /* <DEDUP_REMOVED lines=9> */
.L_x_1553:
[----:B------:R-:W-:Y:S05]  /*8d80*/  EXIT ;  /* 0x000000000000794d */ /* 0x000fea0003800000 */
.L_x_1555:
        /* <DEDUP_REMOVED lines=15> */
.L_x_1617:


//--------------------- .text._ZN5flash25flash_bwd_dot_do_o_kernelILb0E23Flash_bwd_kernel_traitsILi192ELi64ELi64ELi8ELi4ELi2ELi2ELb0ELb0EN7cutlass10bfloat16_tE19Flash_kernel_traitsILi192ELi64ELi64ELi8ES3_EEEEvNS_16Flash_bwd_paramsE --------------------------
	.section	.text._ZN5flash25flash_bwd_dot_do_o_kernelILb0E23Flash_bwd_kernel_traitsILi192ELi64ELi64ELi8ELi4ELi2ELi2ELb0ELb0EN7cutlass10bfloat16_tE19Flash_kernel_traitsILi192ELi64ELi64ELi8ES3_EEEEvNS_16Flash_bwd_paramsE,"ax",@progbits
	.sectioninfo	@"SHI_REGISTERS=62"
	.align	128
        .global         _ZN5flash25flash_bwd_dot_do_o_kernelILb0E23Flash_bwd_kernel_traitsILi192ELi64ELi64ELi8ELi4ELi2ELi2ELb0ELb0EN7cutlass10bfloat16_tE19Flash_kernel_traitsILi192ELi64ELi64ELi8ES3_EEEEvNS_16Flash_bwd_paramsE
        .type           _ZN5flash25flash_bwd_dot_do_o_kernelILb0E23Flash_bwd_kernel_traitsILi192ELi64ELi64ELi8ELi4ELi2ELi2ELb0ELb0EN7cutlass10bfloat16_tE19Flash_kernel_traitsILi192ELi64ELi64ELi8ES3_EEEEvNS_16Flash_bwd_paramsE,@function
        .size           _ZN5flash25flash_bwd_dot_do_o_kernelILb0E23Flash_bwd_kernel_traitsILi192ELi64ELi64ELi8ELi4ELi2ELi2ELb0ELb0EN7cutlass10bfloat16_tE19Flash_kernel_traitsILi192ELi64ELi64ELi8ES3_EEEEvNS_16Flash_bwd_paramsE,(.L_x_1618 - _ZN5flash25flash_bwd_dot_do_o_kernelILb0E23Flash_bwd_kernel_traitsILi192ELi64ELi64ELi8ELi4ELi2ELi2ELb0ELb0EN7cutlass10bfloat16_tE19Flash_kernel_traitsILi192ELi64ELi64ELi8ES3_EEEEvNS_16Flash_bwd_paramsE)
        .other          _ZN5flash25flash_bwd_dot_do_o_kernelILb0E23Flash_bwd_kernel_traitsILi192ELi64ELi64ELi8ELi4ELi2ELi2ELb0ELb0EN7cutlass10bfloat16_tE19Flash_kernel_traitsILi192ELi64ELi64ELi8ES3_EEEEvNS_16Flash_bwd_paramsE,@"STO_CUDA_ENTRY STV_DEFAULT"
_ZN5flash25flash_bwd_dot_do_o_kernelILb0E23Flash_bwd_kernel_traitsILi192ELi64ELi64ELi8ELi4ELi2ELi2ELb0ELb0EN7cutlass10bfloat16_tE19Flash_kernel_traitsILi192ELi64ELi64ELi8ES3_EEEEvNS_16Flash_bwd_paramsE:
.text._ZN5flash25flash_bwd_dot_do_o_kernelILb0E23Flash_bwd_kernel_traitsILi192ELi64ELi64ELi8ELi4ELi2ELi2ELb0ELb0EN7cutlass10bfloat16_tE19Flash_kernel_traitsILi192ELi64ELi64ELi8ES3_EEEEvNS_16Flash_bwd_paramsE:
        /* <DEDUP_REMOVED lines=50> */
.L_x_1556:
[----:B01----:R-:W-:-:S04]  /*0320*/  IMAD R2, R6, c[0x0][0x1c0], R11 ;  /* 0x0000700006027a24 */ /* 0x003fc800078e020b */
[----:B------:R-:W-:Y:S02]  /*0330*/  IMAD R2, R2, c[0x0][0x224], RZ ;  /* 0x0000890002027a24 */ /* 0x000fe400078e02ff */
.L_x_1557:
        /* <DEDUP_REMOVED lines=61> */
.L_x_1559:
[----:B------:R-:W-:Y:S05]  /*0710*/  BSYNC B0 ;  /* 0x0000000000007941 */ /* 0x000fea0003800000 */
.L_x_1558:
        /* <DEDUP_REMOVED lines=18> */
.L_x_1561:
[----:B------:R-:W-:Y:S05]  /*0840*/  BSYNC B0 ;  /* 0x0000000000007941 */ /* 0x000fea0003800000 */
.L_x_1560:
        /* <DEDUP_REMOVED lines=25> */
.L_x_1563:
[----:B------:R-:W-:Y:S05]  /*09e0*/  BSYNC B0 ;  /* 0x0000000000007941 */ /* 0x000fea0003800000 */
.L_x_1562:
        /* <DEDUP_REMOVED lines=23> */
.L_x_1565:
[----:B------:R-:W-:Y:S05]  /*0b60*/  BSYNC B0 ;  /* 0x0000000000007941 */ /* 0x000fea0003800000 */
.L_x_1564:
        /* <DEDUP_REMOVED lines=168> */
.L_x_1566:
        /* <DEDUP_REMOVED lines=9> */
.L_x_1618:


//--------------------- .text._ZN5flash25flash_bwd_dot_do_o_kernelILb1E23Flash_bwd_kernel_traitsILi192ELi64ELi64ELi8ELi4ELi2ELi2ELb0ELb0EN7cutlass10bfloat16_tE19Flash_kernel_traitsILi192ELi64ELi64ELi8ES3_EEEEvNS_16Flash_bwd_paramsE --------------------------
	.section	.text._ZN5flash25flash_bwd_dot_do_o_kernelILb1E23Flash_bwd_kernel_traitsILi192ELi64ELi64ELi8ELi4ELi2ELi2ELb0ELb0EN7cutlass10bfloat16_tE19Flash_kernel_traitsILi192ELi64ELi64ELi8ES3_EEEEvNS_16Flash_bwd_paramsE,"ax",@progbits
	.sectioninfo	@"SHI_REGISTERS=65"
	.align	128
        .global         _ZN5flash25flash_bwd_dot_do_o_kernelILb1E23Flash_bwd_kernel_traitsILi192ELi64ELi64ELi8ELi4ELi2ELi2ELb0ELb0EN7cutlass10bfloat16_tE19Flash_kernel_traitsILi192ELi64ELi64ELi8ES3_EEEEvNS_16Flash_bwd_paramsE
        .type           _ZN5flash25flash_bwd_dot_do_o_kernelILb1E23Flash_bwd_kernel_traitsILi192ELi64ELi64ELi8ELi4ELi2ELi2ELb0ELb0EN7cutlass10bfloat16_tE19Flash_kernel_traitsILi192ELi64ELi64ELi8ES3_EEEEvNS_16Flash_bwd_paramsE,@function
        .size           _ZN5flash25flash_bwd_dot_do_o_kernelILb1E23Flash_bwd_kernel_traitsILi192ELi64ELi64ELi8ELi4ELi2ELi2ELb0ELb0EN7cutlass10bfloat16_tE19Flash_kernel_traitsILi192ELi64ELi64ELi8ES3_EEEEvNS_16Flash_bwd_paramsE,(.L_x_1619 - _ZN5flash25flash_bwd_dot_do_o_kernelILb1E23Flash_bwd_kernel_traitsILi192ELi64ELi64ELi8ELi4ELi2ELi2ELb0ELb0EN7cutlass10bfloat16_tE19Flash_kernel_traitsILi192ELi64ELi64ELi8ES3_EEEEvNS_16Flash_bwd_paramsE)
        .other          _ZN5flash25flash_bwd_dot_do_o_kernelILb1E23Flash_bwd_kernel_traitsILi192ELi64ELi64ELi8ELi4ELi2ELi2ELb0ELb0EN7cutlass10bfloat16_tE19Flash_kernel_traitsILi192ELi64ELi64ELi8ES3_EEEEvNS_16Flash_bwd_paramsE,@"STO_CUDA_ENTRY STV_DEFAULT"
_ZN5flash25flash_bwd_dot_do_o_kernelILb1E23Flash_bwd_kernel_traitsILi192ELi64ELi64ELi8ELi4ELi2ELi2ELb0ELb0EN7cutlass10bfloat16_tE19Flash_kernel_traitsILi192ELi64ELi64ELi8ES3_EEEEvNS_16Flash_bwd_paramsE:
.text._ZN5flash25flash_bwd_dot_do_o_kernelILb1E23Flash_bwd_kernel_traitsILi192ELi64ELi64ELi8ELi4ELi2ELi2ELb0ELb0EN7cutlass10bfloat16_tE19Flash_kernel_traitsILi192ELi64ELi64ELi8ES3_EEEEvNS_16Flash_bwd_paramsE:
        /* <DEDUP_REMOVED lines=85> */
.L_x_1567:
[----:B-1----:R-:W-:-:S04]  /*0550*/  IMAD R0, R7, c[0x0][0x1c0], R58 ;  /* 0x0000700007007a24 */ /* 0x002fc800078e023a */
[----:B------:R-:W-:Y:S02]  /*0560*/  IMAD R0, R0, c[0x0][0x224], RZ ;  /* 0x0000890000007a24 */ /* 0x000fe400078e02ff */
.L_x_1568:
        /* <DEDUP_REMOVED lines=72> */
.L_x_1570:
[----:B------:R-:W-:Y:S05]  /*09f0*/  BSYNC B0 ;  /* 0x0000000000007941 */ /* 0x000fea0003800000 */
.L_x_1569:
        /* <DEDUP_REMOVED lines=18> */
.L_x_1572:
[----:B------:R-:W-:Y:S05]  /*0b20*/  BSYNC B0 ;  /* 0x0000000000007941 */ /* 0x000fea0003800000 */
.L_x_1571:
        /* <DEDUP_REMOVED lines=24> */
.L_x_1574:
[----:B------:R-:W-:Y:S05]  /*0cb0*/  BSYNC B0 ;  /* 0x0000000000007941 */ /* 0x000fea0003800000 */
.L_x_1573:
        /* <DEDUP_REMOVED lines=25> */
.L_x_1576:
[----:B------:R-:W-:Y:S05]  /*0e50*/  BSYNC B0 ;  /* 0x0000000000007941 */ /* 0x000fea0003800000 */
.L_x_1575:
        /* <DEDUP_REMOVED lines=186> */
.L_x_1577:
        /* <DEDUP_REMOVED lines=16> */
.L_x_1619:


//--------------------- .nv.shared._ZN5flash44flash_bwd_dq_dk_dv_loop_seqk_parallel_kernelI23Flash_bwd_kernel_traitsILi192ELi64ELi64ELi8ELi4ELi2ELi2ELb1ELb1EN7cutlass10bfloat16_tE19Flash_kernel_traitsILi192ELi64ELi64ELi8ES3_EELb0ELb0ELb0ELb0ELb0ELb0ELb0EEEvNS_16Flash_bwd_paramsE --------------------------
	.section	.nv.shared._ZN5flash44flash_bwd_dq_dk_dv_loop_seqk_parallel_kernelI23Flash_bwd_kernel_traitsILi192ELi64ELi64ELi8ELi4ELi2ELi2ELb1ELb1EN7cutlass10bfloat16_tE19Flash_kernel_traitsILi192ELi64ELi64ELi8ES3_EELb0ELb0ELb0ELb0ELb0ELb0ELb0EEEvNS_16Flash_bwd_paramsE,"aw",@nobits
	.sectionflags	@""
	.align	16


//--------------------- .nv.global                --------------------------
	.section	.nv.global,"aw",@nobits
.nv.global:
	.type		_ZN66_INTERNAL_f8426be4_30_flash_bwd_hdim192_bf16_sm80_cu_9afb97bd_33004cute1_E,@object
	.size		_ZN66_INTERNAL_f8426be4_30_flash_bwd_hdim192_bf16_sm80_cu_9afb97bd_33004cute1_E,(_ZN66_INTERNAL_f8426be4_30_flash_bwd_hdim192_bf16_sm80_cu_9afb97bd_33004cuda3std3__45__cpo6cbeginE - _ZN66_INTERNAL_f8426be4_30_flash_bwd_hdim192_bf16_sm80_cu_9afb97bd_33004cute1_E)
_ZN66_INTERNAL_f8426be4_30_flash_bwd_hdim192_bf16_sm80_cu_9afb97bd_33004cute1_E:
	.zero		1
	.type		_ZN66_INTERNAL_f8426be4_30_flash_bwd_hdim192_bf16_sm80_cu_9afb97bd_33004cuda3std3__45__cpo6cbeginE,@object
	.size		_ZN66_INTERNAL_f8426be4_30_flash_bwd_hdim192_bf16_sm80_cu_9afb97bd_33004cuda3std3__45__cpo6cbeginE,(_ZN66_INTERNAL_f8426be4_30_flash_bwd_hdim192_bf16_sm80_cu_9afb97bd_33004cuda3std3__48in_placeE - _ZN66_INTERNAL_f8426be4_30_flash_bwd_hdim192_bf16_sm80_cu_9afb97bd_33004cuda3std3__45__cpo6cbeginE)
_ZN66_INTERNAL_f8426be4_30_flash_bwd_hdim192_bf16_sm80_cu_9afb97bd_33004cuda3std3__45__cpo6cbeginE:
	.zero		1
	.type		_ZN66_INTERNAL_f8426be4_30_flash_bwd_hdim192_bf16_sm80_cu_9afb97bd_33004cuda3std3__48in_placeE,@object
	.size		_ZN66_INTERNAL_f8426be4_30_flash_bwd_hdim192_bf16_sm80_cu_9afb97bd_33004cuda3std3__48in_placeE,(_ZN66_INTERNAL_f8426be4_30_flash_bwd_hdim192_bf16_sm80_cu_9afb97bd_33004cuda3std6ranges3__45__cpo9iter_moveE - _ZN66_INTERNAL_f8426be4_30_flash_bwd_hdim192_bf16_sm80_cu_9afb97bd_33004cuda3std3__48in_placeE)
_ZN66_INTERNAL_f8426be4_30_flash_bwd_hdim192_bf16_sm80_cu_9afb97bd_33004cuda3std3__48in_placeE:
	.zero		1
	.type		_ZN66_INTERNAL_f8426be4_30_flash_bwd_hdim192_bf16_sm80_cu_9afb97bd_33004cuda3std6ranges3__45__cpo9iter_moveE,@object
	.size		_ZN66_INTERNAL_f8426be4_30_flash_bwd_hdim192_bf16_sm80_cu_9afb97bd_33004cuda3std6ranges3__45__cpo9iter_moveE,(_ZN66_INTERNAL_f8426be4_30_flash_bwd_hdim192_bf16_sm80_cu_9afb97bd_33004cuda3std3__45__cpo5beginE - _ZN66_INTERNAL_f8426be4_30_flash_bwd_hdim192_bf16_sm80_cu_9afb97bd_33004cuda3std6ranges3__45__cpo9iter_moveE)
_ZN66_INTERNAL_f8426be4_30_flash_bwd_hdim192_bf16_sm80_cu_9afb97bd_33004cuda3std6ranges3__45__cpo9iter_moveE:
	.zero		1
	.type		_ZN66_INTERNAL_f8426be4_30_flash_bwd_hdim192_bf16_sm80_cu_9afb97bd_33004cuda3std3__45__cpo5beginE,@object
	.size		_ZN66_INTERNAL_f8426be4_30_flash_bwd_hdim192_bf16_sm80_cu_9afb97bd_33004cuda3std3__45__cpo5beginE,(_ZN66_INTERNAL_f8426be4_30_flash_bwd_hdim192_bf16_sm80_cu_9afb97bd_33004cuda3std3__468_GLOBAL__N__f8426be4_30_flash_bwd_hdim192_bf16_sm80_cu_9afb97bd_33006ignoreE - _ZN66_INTERNAL_f8426be4_30_flash_bwd_hdim192_bf16_sm80_cu_9afb97bd_33004cuda3std3__45__cpo5beginE)
_ZN66_INTERNAL_f8426be4_30_flash_bwd_hdim192_bf16_sm80_cu_9afb97bd_33004cuda3std3__45__cpo5beginE:
	.zero		1
	.type		_ZN66_INTERNAL_f8426be4_30_flash_bwd_hdim192_bf16_sm80_cu_9afb97bd_33004cuda3std3__468_GLOBAL__N__f8426be4_30_flash_bwd_hdim192_bf16_sm80_cu_9afb97bd_33006ignoreE,@object
	.size		_ZN66_INTERNAL_f8426be4_30_flash_bwd_hdim192_bf16_sm80_cu_9afb97bd_33004cuda3std3__468_GLOBAL__N__f8426be4_30_flash_bwd_hdim192_bf16_sm80_cu_9afb97bd_33006ignoreE,(_ZN66_INTERNAL_f8426be4_30_flash_bwd_hdim192_bf16_sm80_cu_9afb97bd_33004cute7productE - _ZN66_INTERNAL_f8426be4_30_flash_bwd_hdim192_bf16_sm80_cu_9afb97bd_33004cuda3std3__468_GLOBAL__N__f8426be4_30_flash_bwd_hdim192_bf16_sm80_cu_9afb97bd_33006ignoreE)
_ZN66_INTERNAL_f8426be4_30_flash_bwd_hdim192_bf16_sm80_cu_9afb97bd_33004cuda3std3__468_GLOBAL__N__f8426be4_30_flash_bwd_hdim192_bf16_sm80_cu_9afb97bd_33006ignoreE:
	.zero		1
	.type		_ZN66_INTERNAL_f8426be4_30_flash_bwd_hdim192_bf16_sm80_cu_9afb97bd_33004cute7productE,@object
	.size		_ZN66_INTERNAL_f8426be4_30_flash_bwd_hdim192_bf16_sm80_cu_9afb97bd_33004cute7productE,(_ZN66_INTERNAL_f8426be4_30_flash_bwd_hdim192_bf16_sm80_cu_9afb97bd_33004cuda3std3__45__cpo3endE - _ZN66_INTERNAL_f8426be4_30_flash_bwd_hdim192_bf16_sm80_cu_9afb97bd_33004cute7productE)
_ZN66_INTERNAL_f8426be4_30_flash_bwd_hdim192_bf16_sm80_cu_9afb97bd_33004cute7productE:
	.zero		1
	.type		_ZN66_INTERNAL_f8426be4_30_flash_bwd_hdim192_bf16_sm80_cu_9afb97bd_33004cuda3std3__45__cpo3endE,@object
	.size		_ZN66_INTERNAL_f8426be4_30_flash_bwd_hdim192_bf16_sm80_cu_9afb97bd_33004cuda3std3__45__cpo3endE,(_ZN66_INTERNAL_f8426be4_30_flash_bwd_hdim192_bf16_sm80_cu_9afb97bd_33004cuda3std3__419piecewise_constructE - _ZN66_INTERNAL_f8426be4_30_flash_bwd_hdim192_bf16_sm80_cu_9afb97bd_33004cuda3std3__45__cpo3endE)
_ZN66_INTERNAL_f8426be4_30_flash_bwd_hdim192_bf16_sm80_cu_9afb97bd_33004cuda3std3__45__cpo3endE:
	.zero		1
	.type		_ZN66_INTERNAL_f8426be4_30_flash_bwd_hdim192_bf16_sm80_cu_9afb97bd_33004cuda3std3__419piecewise_constructE,@object
	.size		_ZN66_INTERNAL_f8426be4_30_flash_bwd_hdim192_bf16_sm80_cu_9afb97bd_33004cuda3std3__419piecewise_constructE,(_ZN66_INTERNAL_f8426be4_30_flash_bwd_hdim192_bf16_sm80_cu_9afb97bd_33004cuda3std3__45__cpo4cendE - _ZN66_INTERNAL_f8426be4_30_flash_bwd_hdim192_bf16_sm80_cu_9afb97bd_33004cuda3std3__419piecewise_constructE)
_ZN66_INTERNAL_f8426be4_30_flash_bwd_hdim192_bf16_sm80_cu_9afb97bd_33004cuda3std3__419piecewise_constructE:
	.zero		1
	.type		_ZN66_INTERNAL_f8426be4_30_flash_bwd_hdim192_bf16_sm80_cu_9afb97bd_33004cuda3std3__45__cpo4cendE,@object
	.size		_ZN66_INTERNAL_f8426be4_30_flash_bwd_hdim192_bf16_sm80_cu_9afb97bd_33004cuda3std3__45__cpo4cendE,(_ZN66_INTERNAL_f8426be4_30_flash_bwd_hdim192_bf16_sm80_cu_9afb97bd_33004cuda3std6ranges3__45__cpo4swapE - _ZN66_INTERNAL_f8426be4_30_flash_bwd_hdim192_bf16_sm80_cu_9afb97bd_33004cuda3std3__45__cpo4cendE)
_ZN66_INTERNAL_f8426be4_30_flash_bwd_hdim192_bf16_sm80_cu_9afb97bd_33004cuda3std3__45__cpo4cendE:
	.zero		1
	.type		_ZN66_INTERNAL_f8426be4_30_flash_bwd_hdim192_bf16_sm80_cu_9afb97bd_33004cuda3std6ranges3__45__cpo4swapE,@object
	.size		_ZN66_INTERNAL_f8426be4_30_flash_bwd_hdim192_bf16_sm80_cu_9afb97bd_33004cuda3std6ranges3__45__cpo4swapE,(.L_7 - _ZN66_INTERNAL_f8426be4_30_flash_bwd_hdim192_bf16_sm80_cu_9afb97bd_33004cuda3std6ranges3__45__cpo4swapE)
_ZN66_INTERNAL_f8426be4_30_flash_bwd_hdim192_bf16_sm80_cu_9afb97bd_33004cuda3std6ranges3__45__cpo4swapE:
	.zero		1
.L_7:


//--------------------- .nv.shared._ZN5flash44flash_bwd_dq_dk_dv_loop_seqk_parallel_kernelI23Flash_bwd_kernel_traitsILi192ELi64ELi64ELi8ELi4ELi2ELi2ELb1ELb1EN7cutlass10bfloat16_tE19Flash_kernel_traitsILi192ELi64ELi64ELi8ES3_EELb0ELb0ELb1ELb0ELb0ELb0ELb0EEEvNS_16Flash_bwd_paramsE --------------------------
	.section	.nv.shared._ZN5flash44flash_bwd_dq_dk_dv_loop_seqk_parallel_kernelI23Flash_bwd_kernel_traitsILi192ELi64ELi64ELi8ELi4ELi2ELi2ELb1ELb1EN7cutlass10bfloat16_tE19Flash_kernel_traitsILi192ELi64ELi64ELi8ES3_EELb0ELb0ELb1ELb0ELb0ELb0ELb0EEEvNS_16Flash_bwd_paramsE,"aw",@nobits
	.sectionflags	@""
	.align	16


//--------------------- .nv.shared._ZN5flash44flash_bwd_dq_dk_dv_loop_seqk_parallel_kernelI23Flash_bwd_kernel_traitsILi192ELi64ELi64ELi8ELi4ELi2ELi2ELb1ELb1EN7cutlass10bfloat16_tE19Flash_kernel_traitsILi192ELi64ELi64ELi8ES3_EELb0ELb0ELb0ELb0ELb0ELb1ELb0EEEvNS_16Flash_bwd_paramsE --------------------------
	.section	.nv.shared._ZN5flash44flash_bwd_dq_dk_dv_loop_seqk_parallel_kernelI23Flash_bwd_kernel_traitsILi192ELi64ELi64ELi8ELi4ELi2ELi2ELb1ELb1EN7cutlass10bfloat16_tE19Flash_kernel_traitsILi192ELi64ELi64ELi8ES3_EELb0ELb0ELb0ELb0ELb0ELb1ELb0EEEvNS_16Flash_bwd_paramsE,"aw",@nobits
	.sectionflags	@""
	.align	16


//--------------------- .nv.shared._ZN5flash44flash_bwd_dq_dk_dv_loop_seqk_parallel_kernelI23Flash_bwd_kernel_traitsILi192ELi64ELi64ELi8ELi4ELi2ELi2ELb1ELb1EN7cutlass10bfloat16_tE19Flash_kernel_traitsILi192ELi64ELi64ELi8ES3_EELb0ELb0ELb0ELb1ELb0ELb0ELb0EEEvNS_16Flash_bwd_paramsE --------------------------
	.section	.nv.shared._ZN5flash44flash_bwd_dq_dk_dv_loop_seqk_parallel_kernelI23Flash_bwd_kernel_traitsILi192ELi64ELi64ELi8ELi4ELi2ELi2ELb1ELb1EN7cutlass10bfloat16_tE19Flash_kernel_traitsILi192ELi64ELi64ELi8ES3_EELb0ELb0ELb0ELb1ELb0ELb0ELb0EEEvNS_16Flash_bwd_paramsE,"aw",@nobits
	.sectionflags	@""
	.align	16


//--------------------- .nv.shared._ZN5flash44flash_bwd_dq_dk_dv_loop_seqk_parallel_kernelI23Flash_bwd_kernel_traitsILi192ELi64ELi64ELi8ELi4ELi2ELi2ELb1ELb1EN7cutlass10bfloat16_tE19Flash_kernel_traitsILi192ELi64ELi64ELi8ES3_EELb0ELb0ELb1ELb0ELb0ELb1ELb0EEEvNS_16Flash_bwd_paramsE --------------------------
	.section	.nv.shared._ZN5flash44flash_bwd_dq_dk_dv_loop_seqk_parallel_kernelI23Flash_bwd_kernel_traitsILi192ELi64ELi64ELi8ELi4ELi2ELi2ELb1ELb1EN7cutlass10bfloat16_tE19Flash_kernel_traitsILi192ELi64ELi64ELi8ES3_EELb0ELb0ELb1ELb0ELb0ELb1ELb0EEEvNS_16Flash_bwd_paramsE,"aw",@nobits
	.sectionflags	@""
	.align	16


//--------------------- .nv.shared._ZN5flash44flash_bwd_dq_dk_dv_loop_seqk_parallel_kernelI23Flash_bwd_kernel_traitsILi192ELi64ELi64ELi8ELi4ELi2ELi2ELb1ELb1EN7cutlass10bfloat16_tE19Flash_kernel_traitsILi192ELi64ELi64ELi8ES3_EELb0ELb0ELb1ELb1ELb0ELb0ELb0EEEvNS_16Flash_bwd_paramsE --------------------------
	.section	.nv.shared._ZN5flash44flash_bwd_dq_dk_dv_loop_seqk_parallel_kernelI23Flash_bwd_kernel_traitsILi192ELi64ELi64ELi8ELi4ELi2ELi2ELb1ELb1EN7cutlass10bfloat16_tE19Flash_kernel_traitsILi192ELi64ELi64ELi8ES3_EELb0ELb0ELb1ELb1ELb0ELb0ELb0EEEvNS_16Flash_bwd_paramsE,"aw",@nobits
	.sectionflags	@""
	.align	16


//--------------------- .nv.shared._ZN5flash44flash_bwd_dq_dk_dv_loop_seqk_parallel_kernelI23Flash_bwd_kernel_traitsILi192ELi64ELi64ELi8ELi4ELi2ELi2ELb0ELb0EN7cutlass10bfloat16_tE19Flash_kernel_traitsILi192ELi64ELi64ELi8ES3_EELb0ELb0ELb0ELb0ELb0ELb0ELb0EEEvNS_16Flash_bwd_paramsE --------------------------
	.section	.nv.shared._ZN5flash44flash_bwd_dq_dk_dv_loop_seqk_parallel_kernelI23Flash_bwd_kernel_traitsILi192ELi64ELi64ELi8ELi4ELi2ELi2ELb0ELb0EN7cutlass10bfloat16_tE19Flash_kernel_traitsILi192ELi64ELi64ELi8ES3_EELb0ELb0ELb0ELb0ELb0ELb0ELb0EEEvNS_16Flash_bwd_paramsE,"aw",@nobits
	.sectionflags	@""
	.align	16


//--------------------- .nv.shared._ZN5flash44flash_bwd_dq_dk_dv_loop_seqk_parallel_kernelI23Flash_bwd_kernel_traitsILi192ELi64ELi64ELi8ELi4ELi2ELi2ELb0ELb0EN7cutlass10bfloat16_tE19Flash_kernel_traitsILi192ELi64ELi64ELi8ES3_EELb0ELb0ELb1ELb0ELb0ELb0ELb0EEEvNS_16Flash_bwd_paramsE --------------------------
	.section	.nv.shared._ZN5flash44flash_bwd_dq_dk_dv_loop_seqk_parallel_kernelI23Flash_bwd_kernel_traitsILi192ELi64ELi64ELi8ELi4ELi2ELi2ELb0ELb0EN7cutlass10bfloat16_tE19Flash_kernel_traitsILi192ELi64ELi64ELi8ES3_EELb0ELb0ELb1ELb0ELb0ELb0ELb0EEEvNS_16Flash_bwd_paramsE,"aw",@nobits
	.sectionflags	@""
	.align	16


//--------------------- .nv.shared._ZN5flash44flash_bwd_dq_dk_dv_loop_seqk_parallel_kernelI23Flash_bwd_kernel_traitsILi192ELi64ELi64ELi8ELi4ELi2ELi2ELb0ELb0EN7cutlass10bfloat16_tE19Flash_kernel_traitsILi192ELi64ELi64ELi8ES3_EELb0ELb0ELb0ELb0ELb0ELb1ELb0EEEvNS_16Flash_bwd_paramsE --------------------------
	.section	.nv.shared._ZN5flash44flash_bwd_dq_dk_dv_loop_seqk_parallel_kernelI23Flash_bwd_kernel_traitsILi192ELi64ELi64ELi8ELi4ELi2ELi2ELb0ELb0EN7cutlass10bfloat16_tE19Flash_kernel_traitsILi192ELi64ELi64ELi8ES3_EELb0ELb0ELb0ELb0ELb0ELb1ELb0EEEvNS_16Flash_bwd_paramsE,"aw",@nobits
	.sectionflags	@""
	.align	16


//--------------------- .nv.shared._ZN5flash44flash_bwd_dq_dk_dv_loop_seqk_parallel_kernelI23Flash_bwd_kernel_traitsILi192ELi64ELi64ELi8ELi4ELi2ELi2ELb0ELb0EN7cutlass10bfloat16_tE19Flash_kernel_traitsILi192ELi64ELi64ELi8ES3_EELb0ELb0ELb0ELb1ELb0ELb0ELb0EEEvNS_16Flash_bwd_paramsE --------------------------
	.section	.nv.shared._ZN5flash44flash_bwd_dq_dk_dv_loop_seqk_parallel_kernelI23Flash_bwd_kernel_traitsILi192ELi64ELi64ELi8ELi4ELi2ELi2ELb0ELb0EN7cutlass10bfloat16_tE19Flash_kernel_traitsILi192ELi64ELi64ELi8ES3_EELb0ELb0ELb0ELb1ELb0ELb0ELb0EEEvNS_16Flash_bwd_paramsE,"aw",@nobits
	.sectionflags	@""
	.align	16


//--------------------- .nv.shared._ZN5flash44flash_bwd_dq_dk_dv_loop_seqk_parallel_kernelI23Flash_bwd_kernel_traitsILi192ELi64ELi64ELi8ELi4ELi2ELi2ELb0ELb0EN7cutlass10bfloat16_tE19Flash_kernel_traitsILi192ELi64ELi64ELi8ES3_EELb0ELb0ELb1ELb0ELb0ELb1ELb0EEEvNS_16Flash_bwd_paramsE --------------------------
	.section	.nv.shared._ZN5flash44flash_bwd_dq_dk_dv_loop_seqk_parallel_kernelI23Flash_bwd_kernel_traitsILi192ELi64ELi64ELi8ELi4ELi2ELi2ELb0ELb0EN7cutlass10bfloat16_tE19Flash_kernel_traitsILi192ELi64ELi64ELi8ES3_EELb0ELb0ELb1ELb0ELb0ELb1ELb0EEEvNS_16Flash_bwd_paramsE,"aw",@nobits
	.sectionflags	@""
	.align	16


//--------------------- .nv.shared._ZN5flash44flash_bwd_dq_dk_dv_loop_seqk_parallel_kernelI23Flash_bwd_kernel_traitsILi192ELi64ELi64ELi8ELi4ELi2ELi2ELb0ELb0EN7cutlass10bfloat16_tE19Flash_kernel_traitsILi192ELi64ELi64ELi8ES3_EELb0ELb0ELb1ELb1ELb0ELb0ELb0EEEvNS_16Flash_bwd_paramsE --------------------------
	.section	.nv.shared._ZN5flash44flash_bwd_dq_dk_dv_loop_seqk_parallel_kernelI23Flash_bwd_kernel_traitsILi192ELi64ELi64ELi8ELi4ELi2ELi2ELb0ELb0EN7cutlass10bfloat16_tE19Flash_kernel_traitsILi192ELi64ELi64ELi8ES3_EELb0ELb0ELb1ELb1ELb0ELb0ELb0EEEvNS_16Flash_bwd_paramsE,"aw",@nobits
	.sectionflags	@""
	.align	16


//--------------------- .nv.shared._ZN5flash27flash_bwd_convert_dq_kernelI23Flash_bwd_kernel_traitsILi192ELi64ELi64ELi8ELi4ELi2ELi2ELb1ELb1EN7cutlass10bfloat16_tE19Flash_kernel_traitsILi192ELi64ELi64ELi8ES3_EEEEvNS_16Flash_bwd_paramsEi --------------------------
	.section	.nv.shared._ZN5flash27flash_bwd_convert_dq_kernelI23Flash_bwd_kernel_traitsILi192ELi64ELi64ELi8ELi4ELi2ELi2ELb1ELb1EN7cutlass10bfloat16_tE19Flash_kernel_traitsILi192ELi64ELi64ELi8ES3_EEEEvNS_16Flash_bwd_paramsEi,"aw",@nobits
	.sectionflags	@""
	.align	16


//--------------------- .nv.shared._ZN5flash44flash_bwd_dq_dk_dv_loop_seqk_parallel_kernelI23Flash_bwd_kernel_traitsILi192ELi64ELi64ELi8ELi4ELi2ELi2ELb1ELb1EN7cutlass10bfloat16_tE19Flash_kernel_traitsILi192ELi64ELi64ELi8ES3_EELb1ELb0ELb0ELb0ELb0ELb0ELb0EEEvNS_16Flash_bwd_paramsE --------------------------
	.section	.nv.shared._ZN5flash44flash_bwd_dq_dk_dv_loop_seqk_parallel_kernelI23Flash_bwd_kernel_traitsILi192ELi64ELi64ELi8ELi4ELi2ELi2ELb1ELb1EN7cutlass10bfloat16_tE19Flash_kernel_traitsILi192ELi64ELi64ELi8ES3_EELb1ELb0ELb0ELb0ELb0ELb0ELb0EEEvNS_16Flash_bwd_paramsE,"aw",@nobits
	.sectionflags	@""
	.align	16


//--------------------- .nv.shared._ZN5flash44flash_bwd_dq_dk_dv_loop_seqk_parallel_kernelI23Flash_bwd_kernel_traitsILi192ELi64ELi64ELi8ELi4ELi2ELi2ELb1ELb1EN7cutlass10bfloat16_tE19Flash_kernel_traitsILi192ELi64ELi64ELi8ES3_EELb0ELb0ELb0ELb0ELb0ELb0ELb1EEEvNS_16Flash_bwd_paramsE --------------------------
	.section	.nv.shared._ZN5flash44flash_bwd_dq_dk_dv_loop_seqk_parallel_kernelI23Flash_bwd_kernel_traitsILi192ELi64ELi64ELi8ELi4ELi2ELi2ELb1ELb1EN7cutlass10bfloat16_tE19Flash_kernel_traitsILi192ELi64ELi64ELi8ES3_EELb0ELb0ELb0ELb0ELb0ELb0ELb1EEEvNS_16Flash_bwd_paramsE,"aw",@nobits
	.sectionflags	@""
	.align	16


//--------------------- .nv.shared._ZN5flash44flash_bwd_dq_dk_dv_loop_seqk_parallel_kernelI23Flash_bwd_kernel_traitsILi192ELi64ELi64ELi8ELi4ELi2ELi2ELb1ELb1EN7cutlass10bfloat16_tE19Flash_kernel_traitsILi192ELi64ELi64ELi8ES3_EELb1ELb0ELb1ELb0ELb0ELb0ELb0EEEvNS_16Flash_bwd_paramsE --------------------------
	.section	.nv.shared._ZN5flash44flash_bwd_dq_dk_dv_loop_seqk_parallel_kernelI23Flash_bwd_kernel_traitsILi192ELi64ELi64ELi8ELi4ELi2ELi2ELb1ELb1EN7cutlass10bfloat16_tE19Flash_kernel_traitsILi192ELi64ELi64ELi8ES3_EELb1ELb0ELb1ELb0ELb0ELb0ELb0EEEvNS_16Flash_bwd_paramsE,"aw",@nobits
	.sectionflags	@""
	.align	16


//--------------------- .nv.shared._ZN5flash44flash_bwd_dq_dk_dv_loop_seqk_parallel_kernelI23Flash_bwd_kernel_traitsILi192ELi64ELi64ELi8ELi4ELi2ELi2ELb1ELb1EN7cutlass10bfloat16_tE19Flash_kernel_traitsILi192ELi64ELi64ELi8ES3_EELb0ELb0ELb1ELb0ELb0ELb0ELb1EEEvNS_16Flash_bwd_paramsE --------------------------
	.section	.nv.shared._ZN5flash44flash_bwd_dq_dk_dv_loop_seqk_parallel_kernelI23Flash_bwd_kernel_traitsILi192ELi64ELi64ELi8ELi4ELi2ELi2ELb1ELb1EN7cutlass10bfloat16_tE19Flash_kernel_traitsILi192ELi64ELi64ELi8ES3_EELb0ELb0ELb1ELb0ELb0ELb0ELb1EEEvNS_16Flash_bwd_paramsE,"aw",@nobits
	.sectionflags	@""
	.align	16


//--------------------- .nv.shared._ZN5flash44flash_bwd_dq_dk_dv_loop_seqk_parallel_kernelI23Flash_bwd_kernel_traitsILi192ELi64ELi64ELi8ELi4ELi2ELi2ELb1ELb1EN7cutlass10bfloat16_tE19Flash_kernel_traitsILi192ELi64ELi64ELi8ES3_EELb1ELb0ELb0ELb0ELb0ELb1ELb0EEEvNS_16Flash_bwd_paramsE --------------------------
	.section	.nv.shared._ZN5flash44flash_bwd_dq_dk_dv_loop_seqk_parallel_kernelI23Flash_bwd_kernel_traitsILi192ELi64ELi64ELi8ELi4ELi2ELi2ELb1ELb1EN7cutlass10bfloat16_tE19Flash_kernel_traitsILi192ELi64ELi64ELi8ES3_EELb1ELb0ELb0ELb0ELb0ELb1ELb0EEEvNS_16Flash_bwd_paramsE,"aw",@nobits
	.sectionflags	@""
	.align	16


//--------------------- .nv.shared._ZN5flash44flash_bwd_dq_dk_dv_loop_seqk_parallel_kernelI23Flash_bwd_kernel_traitsILi192ELi64ELi64ELi8ELi4ELi2ELi2ELb1ELb1EN7cutlass10bfloat16_tE19Flash_kernel_traitsILi192ELi64ELi64ELi8ES3_EELb0ELb0ELb0ELb0ELb0ELb1ELb1EEEvNS_16Flash_bwd_paramsE --------------------------
	.section	.nv.shared._ZN5flash44flash_bwd_dq_dk_dv_loop_seqk_parallel_kernelI23Flash_bwd_kernel_traitsILi192ELi64ELi64ELi8ELi4ELi2ELi2ELb1ELb1EN7cutlass10bfloat16_tE19Flash_kernel_traitsILi192ELi64ELi64ELi8ES3_EELb0ELb0ELb0ELb0ELb0ELb1ELb1EEEvNS_16Flash_bwd_paramsE,"aw",@nobits
	.sectionflags	@""
	.align	16


//--------------------- .nv.shared._ZN5flash44flash_bwd_dq_dk_dv_loop_seqk_parallel_kernelI23Flash_bwd_kernel_traitsILi192ELi64ELi64ELi8ELi4ELi2ELi2ELb1ELb1EN7cutlass10bfloat16_tE19Flash_kernel_traitsILi192ELi64ELi64ELi8ES3_EELb1ELb0ELb0ELb1ELb0ELb0ELb0EEEvNS_16Flash_bwd_paramsE --------------------------
	.section	.nv.shared._ZN5flash44flash_bwd_dq_dk_dv_loop_seqk_parallel_kernelI23Flash_bwd_kernel_traitsILi192ELi64ELi64ELi8ELi4ELi2ELi2ELb1ELb1EN7cutlass10bfloat16_tE19Flash_kernel_traitsILi192ELi64ELi64ELi8ES3_EELb1ELb0ELb0ELb1ELb0ELb0ELb0EEEvNS_16Flash_bwd_paramsE,"aw",@nobits
	.sectionflags	@""
	.align	16


//--------------------- .nv.shared._ZN5flash44flash_bwd_dq_dk_dv_loop_seqk_parallel_kernelI23Flash_bwd_kernel_traitsILi192ELi64ELi64ELi8ELi4ELi2ELi2ELb1ELb1EN7cutlass10bfloat16_tE19Flash_kernel_traitsILi192ELi64ELi64ELi8ES3_EELb0ELb0ELb0ELb1ELb0ELb0ELb1EEEvNS_16Flash_bwd_paramsE --------------------------
	.section	.nv.shared._ZN5flash44flash_bwd_dq_dk_dv_loop_seqk_parallel_kernelI23Flash_bwd_kernel_traitsILi192ELi64ELi64ELi8ELi4ELi2ELi2ELb1ELb1EN7cutlass10bfloat16_tE19Flash_kernel_traitsILi192ELi64ELi64ELi8ES3_EELb0ELb0ELb0ELb1ELb0ELb0ELb1EEEvNS_16Flash_bwd_paramsE,"aw",@nobits
	.sectionflags	@""
	.align	16


//--------------------- .nv.shared._ZN5flash44flash_bwd_dq_dk_dv_loop_seqk_parallel_kernelI23Flash_bwd_kernel_traitsILi192ELi64ELi64ELi8ELi4ELi2ELi2ELb1ELb1EN7cutlass10bfloat16_tE19Flash_kernel_traitsILi192ELi64ELi64ELi8ES3_EELb1ELb0ELb1ELb0ELb0ELb1ELb0EEEvNS_16Flash_bwd_paramsE --------------------------
	.section	.nv.shared._ZN5flash44flash_bwd_dq_dk_dv_loop_seqk_parallel_kernelI23Flash_bwd_kernel_traitsILi192ELi64ELi64ELi8ELi4ELi2ELi2ELb1ELb1EN7cutlass10bfloat16_tE19Flash_kernel_traitsILi192ELi64ELi64ELi8ES3_EELb1ELb0ELb1ELb0ELb0ELb1ELb0EEEvNS_16Flash_bwd_paramsE,"aw",@nobits
	.sectionflags	@""
	.align	16


//--------------------- .nv.shared._ZN5flash44flash_bwd_dq_dk_dv_loop_seqk_parallel_kernelI23Flash_bwd_kernel_traitsILi192ELi64ELi64ELi8ELi4ELi2ELi2ELb1ELb1EN7cutlass10bfloat16_tE19Flash_kernel_traitsILi192ELi64ELi64ELi8ES3_EELb0ELb0ELb1ELb0ELb0ELb1ELb1EEEvNS_16Flash_bwd_paramsE --------------------------
	.section	.nv.shared._ZN5flash44flash_bwd_dq_dk_dv_loop_seqk_parallel_kernelI23Flash_bwd_kernel_traitsILi192ELi64ELi64ELi8ELi4ELi2ELi2ELb1ELb1EN7cutlass10bfloat16_tE19Flash_kernel_traitsILi192ELi64ELi64ELi8ES3_EELb0ELb0ELb1ELb0ELb0ELb1ELb1EEEvNS_16Flash_bwd_paramsE,"aw",@nobits
	.sectionflags	@""
	.align	16


//--------------------- .nv.shared._ZN5flash44flash_bwd_dq_dk_dv_loop_seqk_parallel_kernelI23Flash_bwd_kernel_traitsILi192ELi64ELi64ELi8ELi4ELi2ELi2ELb1ELb1EN7cutlass10bfloat16_tE19Flash_kernel_traitsILi192ELi64ELi64ELi8ES3_EELb1ELb0ELb1ELb1ELb0ELb0ELb0EEEvNS_16Flash_bwd_paramsE --------------------------
	.section	.nv.shared._ZN5flash44flash_bwd_dq_dk_dv_loop_seqk_parallel_kernelI23Flash_bwd_kernel_traitsILi192ELi64ELi64ELi8ELi4ELi2ELi2ELb1ELb1EN7cutlass10bfloat16_tE19Flash_kernel_traitsILi192ELi64ELi64ELi8ES3_EELb1ELb0ELb1ELb1ELb0ELb0ELb0EEEvNS_16Flash_bwd_paramsE,"aw",@nobits
	.sectionflags	@""
	.align	16


//--------------------- .nv.shared._ZN5flash44flash_bwd_dq_dk_dv_loop_seqk_parallel_kernelI23Flash_bwd_kernel_traitsILi192ELi64ELi64ELi8ELi4ELi2ELi2ELb1ELb1EN7cutlass10bfloat16_tE19Flash_kernel_traitsILi192ELi64ELi64ELi8ES3_EELb0ELb0ELb1ELb1ELb0ELb0ELb1EEEvNS_16Flash_bwd_paramsE --------------------------
	.section	.nv.shared._ZN5flash44flash_bwd_dq_dk_dv_loop_seqk_parallel_kernelI23Flash_bwd_kernel_traitsILi192ELi64ELi64ELi8ELi4ELi2ELi2ELb1ELb1EN7cutlass10bfloat16_tE19Flash_kernel_traitsILi192ELi64ELi64ELi8ES3_EELb0ELb0ELb1ELb1ELb0ELb0ELb1EEEvNS_16Flash_bwd_paramsE,"aw",@nobits
	.sectionflags	@""
	.align	16


//--------------------- .nv.shared._ZN5flash25flash_bwd_dot_do_o_kernelILb0E23Flash_bwd_kernel_traitsILi192ELi64ELi64ELi8ELi4ELi2ELi2ELb1ELb1EN7cutlass10bfloat16_tE19Flash_kernel_traitsILi192ELi64ELi64ELi8ES3_EEEEvNS_16Flash_bwd_paramsE --------------------------
	.section	.nv.shared._ZN5flash25flash_bwd_dot_do_o_kernelILb0E23Flash_bwd_kernel_traitsILi192ELi64ELi64ELi8ELi4ELi2ELi2ELb1ELb1EN7cutlass10bfloat16_tE19Flash_kernel_traitsILi192ELi64ELi64ELi8ES3_EEEEvNS_16Flash_bwd_paramsE,"aw",@nobits
	.sectionflags	@""
	.align	16


//--------------------- .nv.shared._ZN5flash25flash_bwd_dot_do_o_kernelILb1E23Flash_bwd_kernel_traitsILi192ELi64ELi64ELi8ELi4ELi2ELi2ELb1ELb1EN7cutlass10bfloat16_tE19Flash_kernel_traitsILi192ELi64ELi64ELi8ES3_EEEEvNS_16Flash_bwd_paramsE --------------------------
	.section	.nv.shared._ZN5flash25flash_bwd_dot_do_o_kernelILb1E23Flash_bwd_kernel_traitsILi192ELi64ELi64ELi8ELi4ELi2ELi2ELb1ELb1EN7cutlass10bfloat16_tE19Flash_kernel_traitsILi192ELi64ELi64ELi8ES3_EEEEvNS_16Flash_bwd_paramsE,"aw",@nobits
	.sectionflags	@""
	.align	16


//--------------------- .nv.shared._ZN5flash27flash_bwd_convert_dq_kernelI23Flash_bwd_kernel_traitsILi192ELi64ELi64ELi8ELi4ELi2ELi2ELb0ELb0EN7cutlass10bfloat16_tE19Flash_kernel_traitsILi192ELi64ELi64ELi8ES3_EEEEvNS_16Flash_bwd_paramsEi --------------------------
	.section	.nv.shared._ZN5flash27flash_bwd_convert_dq_kernelI23Flash_bwd_kernel_traitsILi192ELi64ELi64ELi8ELi4ELi2ELi2ELb0ELb0EN7cutlass10bfloat16_tE19Flash_kernel_traitsILi192ELi64ELi64ELi8ES3_EEEEvNS_16Flash_bwd_paramsEi,"aw",@nobits
	.sectionflags	@""
	.align	16


//--------------------- .nv.shared._ZN5flash44flash_bwd_dq_dk_dv_loop_seqk_parallel_kernelI23Flash_bwd_kernel_traitsILi192ELi64ELi64ELi8ELi4ELi2ELi2ELb0ELb0EN7cutlass10bfloat16_tE19Flash_kernel_traitsILi192ELi64ELi64ELi8ES3_EELb1ELb0ELb0ELb0ELb0ELb0ELb0EEEvNS_16Flash_bwd_paramsE --------------------------
	.section	.nv.shared._ZN5flash44flash_bwd_dq_dk_dv_loop_seqk_parallel_kernelI23Flash_bwd_kernel_traitsILi192ELi64ELi64ELi8ELi4ELi2ELi2ELb0ELb0EN7cutlass10bfloat16_tE19Flash_kernel_traitsILi192ELi64ELi64ELi8ES3_EELb1ELb0ELb0ELb0ELb0ELb0ELb0EEEvNS_16Flash_bwd_paramsE,"aw",@nobits
	.sectionflags	@""
	.align	16


//--------------------- .nv.shared._ZN5flash44flash_bwd_dq_dk_dv_loop_seqk_parallel_kernelI23Flash_bwd_kernel_traitsILi192ELi64ELi64ELi8ELi4ELi2ELi2ELb0ELb0EN7cutlass10bfloat16_tE19Flash_kernel_traitsILi192ELi64ELi64ELi8ES3_EELb0ELb0ELb0ELb0ELb0ELb0ELb1EEEvNS_16Flash_bwd_paramsE --------------------------
	.section	.nv.shared._ZN5flash44flash_bwd_dq_dk_dv_loop_seqk_parallel_kernelI23Flash_bwd_kernel_traitsILi192ELi64ELi64ELi8ELi4ELi2ELi2ELb0ELb0EN7cutlass10bfloat16_tE19Flash_kernel_traitsILi192ELi64ELi64ELi8ES3_EELb0ELb0ELb0ELb0ELb0ELb0ELb1EEEvNS_16Flash_bwd_paramsE,"aw",@nobits
	.sectionflags	@""
	.align	16


//--------------------- .nv.shared._ZN5flash44flash_bwd_dq_dk_dv_loop_seqk_parallel_kernelI23Flash_bwd_kernel_traitsILi192ELi64ELi64ELi8ELi4ELi2ELi2ELb0ELb0EN7cutlass10bfloat16_tE19Flash_kernel_traitsILi192ELi64ELi64ELi8ES3_EELb1ELb0ELb1ELb0ELb0ELb0ELb0EEEvNS_16Flash_bwd_paramsE --------------------------
	.section	.nv.shared._ZN5flash44flash_bwd_dq_dk_dv_loop_seqk_parallel_kernelI23Flash_bwd_kernel_traitsILi192ELi64ELi64ELi8ELi4ELi2ELi2ELb0ELb0EN7cutlass10bfloat16_tE19Flash_kernel_traitsILi192ELi64ELi64ELi8ES3_EELb1ELb0ELb1ELb0ELb0ELb0ELb0EEEvNS_16Flash_bwd_paramsE,"aw",@nobits
	.sectionflags	@""
	.align	16


//--------------------- .nv.shared._ZN5flash44flash_bwd_dq_dk_dv_loop_seqk_parallel_kernelI23Flash_bwd_kernel_traitsILi192ELi64ELi64ELi8ELi4ELi2ELi2ELb0ELb0EN7cutlass10bfloat16_tE19Flash_kernel_traitsILi192ELi64ELi64ELi8ES3_EELb0ELb0ELb1ELb0ELb0ELb0ELb1EEEvNS_16Flash_bwd_paramsE --------------------------
	.section	.nv.shared._ZN5flash44flash_bwd_dq_dk_dv_loop_seqk_parallel_kernelI23Flash_bwd_kernel_traitsILi192ELi64ELi64ELi8ELi4ELi2ELi2ELb0ELb0EN7cutlass10bfloat16_tE19Flash_kernel_traitsILi192ELi64ELi64ELi8ES3_EELb0ELb0ELb1ELb0ELb0ELb0ELb1EEEvNS_16Flash_bwd_paramsE,"aw",@nobits
	.sectionflags	@""
	.align	16


//--------------------- .nv.shared._ZN5flash44flash_bwd_dq_dk_dv_loop_seqk_parallel_kernelI23Flash_bwd_kernel_traitsILi192ELi64ELi64ELi8ELi4ELi2ELi2ELb0ELb0EN7cutlass10bfloat16_tE19Flash_kernel_traitsILi192ELi64ELi64ELi8ES3_EELb1ELb0ELb0ELb0ELb0ELb1ELb0EEEvNS_16Flash_bwd_paramsE --------------------------
	.section	.nv.shared._ZN5flash44flash_bwd_dq_dk_dv_loop_seqk_parallel_kernelI23Flash_bwd_kernel_traitsILi192ELi64ELi64ELi8ELi4ELi2ELi2ELb0ELb0EN7cutlass10bfloat16_tE19Flash_kernel_traitsILi192ELi64ELi64ELi8ES3_EELb1ELb0ELb0ELb0ELb0ELb1ELb0EEEvNS_16Flash_bwd_paramsE,"aw",@nobits
	.sectionflags	@""
	.align	16


//--------------------- .nv.shared._ZN5flash44flash_bwd_dq_dk_dv_loop_seqk_parallel_kernelI23Flash_bwd_kernel_traitsILi192ELi64ELi64ELi8ELi4ELi2ELi2ELb0ELb0EN7cutlass10bfloat16_tE19Flash_kernel_traitsILi192ELi64ELi64ELi8ES3_EELb0ELb0ELb0ELb0ELb0ELb1ELb1EEEvNS_16Flash_bwd_paramsE --------------------------
	.section	.nv.shared._ZN5flash44flash_bwd_dq_dk_dv_loop_seqk_parallel_kernelI23Flash_bwd_kernel_traitsILi192ELi64ELi64ELi8ELi4ELi2ELi2ELb0ELb0EN7cutlass10bfloat16_tE19Flash_kernel_traitsILi192ELi64ELi64ELi8ES3_EELb0ELb0ELb0ELb0ELb0ELb1ELb1EEEvNS_16Flash_bwd_paramsE,"aw",@nobits
	.sectionflags	@""
	.align	16


//--------------------- .nv.shared._ZN5flash44flash_bwd_dq_dk_dv_loop_seqk_parallel_kernelI23Flash_bwd_kernel_traitsILi192ELi64ELi64ELi8ELi4ELi2ELi2ELb0ELb0EN7cutlass10bfloat16_tE19Flash_kernel_traitsILi192ELi64ELi64ELi8ES3_EELb1ELb0ELb0ELb1ELb0ELb0ELb0EEEvNS_16Flash_bwd_paramsE --------------------------
	.section	.nv.shared._ZN5flash44flash_bwd_dq_dk_dv_loop_seqk_parallel_kernelI23Flash_bwd_kernel_traitsILi192ELi64ELi64ELi8ELi4ELi2ELi2ELb0ELb0EN7cutlass10bfloat16_tE19Flash_kernel_traitsILi192ELi64ELi64ELi8ES3_EELb1ELb0ELb0ELb1ELb0ELb0ELb0EEEvNS_16Flash_bwd_paramsE,"aw",@nobits
	.sectionflags	@""
	.align	16


//--------------------- .nv.shared._ZN5flash44flash_bwd_dq_dk_dv_loop_seqk_parallel_kernelI23Flash_bwd_kernel_traitsILi192ELi64ELi64ELi8ELi4ELi2ELi2ELb0ELb0EN7cutlass10bfloat16_tE19Flash_kernel_traitsILi192ELi64ELi64ELi8ES3_EELb0ELb0ELb0ELb1ELb0ELb0ELb1EEEvNS_16Flash_bwd_paramsE --------------------------
	.section	.nv.shared._ZN5flash44flash_bwd_dq_dk_dv_loop_seqk_parallel_kernelI23Flash_bwd_kernel_traitsILi192ELi64ELi64ELi8ELi4ELi2ELi2ELb0ELb0EN7cutlass10bfloat16_tE19Flash_kernel_traitsILi192ELi64ELi64ELi8ES3_EELb0ELb0ELb0ELb1ELb0ELb0ELb1EEEvNS_16Flash_bwd_paramsE,"aw",@nobits
	.sectionflags	@""
	.align	16


//--------------------- .nv.shared._ZN5flash44flash_bwd_dq_dk_dv_loop_seqk_parallel_kernelI23Flash_bwd_kernel_traitsILi192ELi64ELi64ELi8ELi4ELi2ELi2ELb0ELb0EN7cutlass10bfloat16_tE19Flash_kernel_traitsILi192ELi64ELi64ELi8ES3_EELb1ELb0ELb1ELb0ELb0ELb1ELb0EEEvNS_16Flash_bwd_paramsE --------------------------
	.section	.nv.shared._ZN5flash44flash_bwd_dq_dk_dv_loop_seqk_parallel_kernelI23Flash_bwd_kernel_traitsILi192ELi64ELi64ELi8ELi4ELi2ELi2ELb0ELb0EN7cutlass10bfloat16_tE19Flash_kernel_traitsILi192ELi64ELi64ELi8ES3_EELb1ELb0ELb1ELb0ELb0ELb1ELb0EEEvNS_16Flash_bwd_paramsE,"aw",@nobits
	.sectionflags	@""
	.align	16


//--------------------- .nv.shared._ZN5flash44flash_bwd_dq_dk_dv_loop_seqk_parallel_kernelI23Flash_bwd_kernel_traitsILi192ELi64ELi64ELi8ELi4ELi2ELi2ELb0ELb0EN7cutlass10bfloat16_tE19Flash_kernel_traitsILi192ELi64ELi64ELi8ES3_EELb0ELb0ELb1ELb0ELb0ELb1ELb1EEEvNS_16Flash_bwd_paramsE --------------------------
	.section	.nv.shared._ZN5flash44flash_bwd_dq_dk_dv_loop_seqk_parallel_kernelI23Flash_bwd_kernel_traitsILi192ELi64ELi64ELi8ELi4ELi2ELi2ELb0ELb0EN7cutlass10bfloat16_tE19Flash_kernel_traitsILi192ELi64ELi64ELi8ES3_EELb0ELb0ELb1ELb0ELb0ELb1ELb1EEEvNS_16Flash_bwd_paramsE,"aw",@nobits
	.sectionflags	@""
	.align	16


//--------------------- .nv.shared._ZN5flash44flash_bwd_dq_dk_dv_loop_seqk_parallel_kernelI23Flash_bwd_kernel_traitsILi192ELi64ELi64ELi8ELi4ELi2ELi2ELb0ELb0EN7cutlass10bfloat16_tE19Flash_kernel_traitsILi192ELi64ELi64ELi8ES3_EELb1ELb0ELb1ELb1ELb0ELb0ELb0EEEvNS_16Flash_bwd_paramsE --------------------------
	.section	.nv.shared._ZN5flash44flash_bwd_dq_dk_dv_loop_seqk_parallel_kernelI23Flash_bwd_kernel_traitsILi192ELi64ELi64ELi8ELi4ELi2ELi2ELb0ELb0EN7cutlass10bfloat16_tE19Flash_kernel_traitsILi192ELi64ELi64ELi8ES3_EELb1ELb0ELb1ELb1ELb0ELb0ELb0EEEvNS_16Flash_bwd_paramsE,"aw",@nobits
	.sectionflags	@""
	.align	16


//--------------------- .nv.shared._ZN5flash44flash_bwd_dq_dk_dv_loop_seqk_parallel_kernelI23Flash_bwd_kernel_traitsILi192ELi64ELi64ELi8ELi4ELi2ELi2ELb0ELb0EN7cutlass10bfloat16_tE19Flash_kernel_traitsILi192ELi64ELi64ELi8ES3_EELb0ELb0ELb1ELb1ELb0ELb0ELb1EEEvNS_16Flash_bwd_paramsE --------------------------
	.section	.nv.shared._ZN5flash44flash_bwd_dq_dk_dv_loop_seqk_parallel_kernelI23Flash_bwd_kernel_traitsILi192ELi64ELi64ELi8ELi4ELi2ELi2ELb0ELb0EN7cutlass10bfloat16_tE19Flash_kernel_traitsILi192ELi64ELi64ELi8ES3_EELb0ELb0ELb1ELb1ELb0ELb0ELb1EEEvNS_16Flash_bwd_paramsE,"aw",@nobits
	.sectionflags	@""
	.align	16


//--------------------- .nv.shared._ZN5flash25flash_bwd_dot_do_o_kernelILb0E23Flash_bwd_kernel_traitsILi192ELi64ELi64ELi8ELi4ELi2ELi2ELb0ELb0EN7cutlass10bfloat16_tE19Flash_kernel_traitsILi192ELi64ELi64ELi8ES3_EEEEvNS_16Flash_bwd_paramsE --------------------------
	.section	.nv.shared._ZN5flash25flash_bwd_dot_do_o_kernelILb0E23Flash_bwd_kernel_traitsILi192ELi64ELi64ELi8ELi4ELi2ELi2ELb0ELb0EN7cutlass10bfloat16_tE19Flash_kernel_traitsILi192ELi64ELi64ELi8ES3_EEEEvNS_16Flash_bwd_paramsE,"aw",@nobits
	.sectionflags	@""
	.align	16


//--------------------- .nv.shared._ZN5flash25flash_bwd_dot_do_o_kernelILb1E23Flash_bwd_kernel_traitsILi192ELi64ELi64ELi8ELi4ELi2ELi2ELb0ELb0EN7cutlass10bfloat16_tE19Flash_kernel_traitsILi192ELi64ELi64ELi8ES3_EEEEvNS_16Flash_bwd_paramsE --------------------------
	.section	.nv.shared._ZN5flash25flash_bwd_dot_do_o_kernelILb1E23Flash_bwd_kernel_traitsILi192ELi64ELi64ELi8ELi4ELi2ELi2ELb0ELb0EN7cutlass10bfloat16_tE19Flash_kernel_traitsILi192ELi64ELi64ELi8ES3_EEEEvNS_16Flash_bwd_paramsE,"aw",@nobits
	.sectionflags	@""
	.align	16
